// auto-generated by cutlass_sweep.gemm — config: {"arch": "sm_90", "cluster_m": 1, "cluster_n": 1, "dtype": "e4m3", "dtype_b": "e5m2", "layout": "tn", "stages": 0, "tile_k": 128, "tile_m": 256, "tile_n": 256}
#include "cutlass/cutlass.h"
#include "cutlass/gemm/collective/collective_builder.hpp"
#include "cutlass/gemm/device/gemm_universal_adapter.h"
#include "cutlass/gemm/kernel/gemm_universal.hpp"
#include "cutlass/epilogue/collective/collective_builder.hpp"

using ElemA = cutlass::float_e4m3_t;
using ElemB = cutlass::float_e5m2_t;
using ElemCD = cutlass::float_e4m3_t;
using Acc  = float;
using TileShape    = cute::Shape<cute::_256, cute::_256, cute::_128>;
using ClusterShape = cute::Shape<cute::_1, cute::_1, cute::_1>;

using CollectiveEpilogue = typename cutlass::epilogue::collective::CollectiveBuilder<
    cutlass::arch::Sm90, cutlass::arch::OpClassTensorOp,
    TileShape, ClusterShape,
    cutlass::epilogue::collective::EpilogueTileAuto,
    Acc, Acc,
    ElemCD, cutlass::layout::RowMajor, 128 / cutlass::sizeof_bits<ElemCD>::value,
    ElemCD, cutlass::layout::RowMajor, 128 / cutlass::sizeof_bits<ElemCD>::value,
    cutlass::epilogue::collective::EpilogueScheduleAuto
  >::CollectiveOp;

using CollectiveMainloop = typename cutlass::gemm::collective::CollectiveBuilder<
    cutlass::arch::Sm90, cutlass::arch::OpClassTensorOp,
    ElemA, cutlass::layout::ColumnMajor, 128 / cutlass::sizeof_bits<ElemA>::value,
    ElemB, cutlass::layout::RowMajor, 128 / cutlass::sizeof_bits<ElemB>::value,
    Acc,
    TileShape, ClusterShape,
    cutlass::gemm::collective::StageCountAutoCarveout<static_cast<int>(sizeof(typename CollectiveEpilogue::SharedStorage))>,
    cutlass::gemm::collective::KernelScheduleAuto
  >::CollectiveOp;

using GemmKernel = cutlass::gemm::kernel::GemmUniversal<
    cute::Shape<int,int,int,int>,
    CollectiveMainloop,
    CollectiveEpilogue
>;
using Gemm = cutlass::gemm::device::GemmUniversalAdapter<GemmKernel>;

// Force the device kernel symbol into the cubin without needing a host main.
auto* _anchor = &cutlass::device_kernel<GemmKernel>;


// ===== COMPILED SASS (sm_90a) =====

	.target	sm_90a

	.elftype	@"ET_EXEC"


//--------------------- .note.nv.tkinfo           --------------------------
	.section	.note.nv.tkinfo,"",@"SHT_NOTE"
	.sectionflags	@"SHF_NOTE_NV_TKINFO"
	.tkinfo
        /*0018*/ 	.word	0x00000002
        /*0030*/ 	.string	""
        /*0030*/ 	.string	"ptxas"
        /*0030*/ 	.string	"Cuda compilation tools, release 13.0, V13.0.88"
        /*0030*/ 	.string	"Build cuda_13.0.r13.0/compiler.36424714_0"
        /*0030*/ 	.string	"-arch sm_90a -m 64 "



//--------------------- .note.nv.cuinfo           --------------------------
	.section	.note.nv.cuinfo,"",@"SHT_NOTE"
	.sectionflags	@"SHF_NOTE_NV_CUINFO"
        /*0018*/ 	.short	0x0002
        /*001a*/ 	.short	0x005a
        /*001c*/ 	.short	0x0082
	.zero		2


//--------------------- .nv.info                  --------------------------
	.section	.nv.info,"",@"SHT_CUDA_INFO"
	.align	4


	//----- nvinfo : EIATTR_REGCOUNT
	.align		4
        /*0000*/ 	.byte	0x04, 0x2f
        /*0002*/ 	.short	(.L_17 - .L_16)
	.align		4
.L_16:
        /*0004*/ 	.word	index@(_ZN7cutlass13device_kernelINS_4gemm6kernel13GemmUniversalIN4cute5tupleIJiiiiEEENS1_10collective13CollectiveMmaINS1_39MainloopSm90TmaGmmaRmemAWarpSpecializedILi3ENS5_IJNS4_1CILi1EEESB_SB_EEENS1_35KernelTmaWarpSpecializedCooperativeEEENS5_IJNSA_ILi256EEESF_NSA_ILi128EEEEEENS_12float_e4m3_tENS5_IJSB_llEEENS_12float_e5m2_tESJ_NS4_8TiledMMAINS4_8MMA_AtomIJNS4_4SM904GMMA31MMA_64x256x32_F32E4M3E5M2_RS_TNILNSO_7ScaleInE1ELSQ_1EEEEEENS4_6LayoutINS5_IJNSA_ILi2EEESB_SB_EEENS5_IJSB_NSA_ILi0EEESW_EEEEENS5_IJNS4_10UnderscoreESZ_SZ_EEEEENS4_13SM90_TMA_LOADENS4_14ComposedLayoutINS4_7SwizzleILi3ELi4ELi3EEENS4_18smem_ptr_flag_bitsILi8EEENST_INS5_IJSG_NSA_ILi8EEEEEENS5_IJSB_SG_EEEEEEENS4_9Copy_AtomIJNS4_39AutoVectorizingCopyWithAssumedAlignmentILi128EEESI_EEENS4_8identityES12_S1C_vS1H_EENS_8epilogue10collective6detail29Sm90TmaWarpSpecializedAdapterINS1K_15DefaultEpilogueISI_NS5_IJlSB_lEEES1O_NS1J_6thread17LinearCombinationISI_Li1EffLNS1P_9ScaleType4KindE0ELNS_15FloatRoundStyleE2ESI_EENS1_15EpilogueDefaultEEEEEvvEEEEvNT_6ParamsE)
        /*0008*/ 	.word	0x000000a8


	//----- nvinfo : EIATTR_FRAME_SIZE
	.align		4
.L_17:
        /*000c*/ 	.byte	0x04, 0x11
        /*000e*/ 	.short	(.L_19 - .L_18)
	.align		4
.L_18:
        /*0010*/ 	.word	index@(_ZN7cutlass13device_kernelINS_4gemm6kernel13GemmUniversalIN4cute5tupleIJiiiiEEENS1_10collective13CollectiveMmaINS1_39MainloopSm90TmaGmmaRmemAWarpSpecializedILi3ENS5_IJNS4_1CILi1EEESB_SB_EEENS1_35KernelTmaWarpSpecializedCooperativeEEENS5_IJNSA_ILi256EEESF_NSA_ILi128EEEEEENS_12float_e4m3_tENS5_IJSB_llEEENS_12float_e5m2_tESJ_NS4_8TiledMMAINS4_8MMA_AtomIJNS4_4SM904GMMA31MMA_64x256x32_F32E4M3E5M2_RS_TNILNSO_7ScaleInE1ELSQ_1EEEEEENS4_6LayoutINS5_IJNSA_ILi2EEESB_SB_EEENS5_IJSB_NSA_ILi0EEESW_EEEEENS5_IJNS4_10UnderscoreESZ_SZ_EEEEENS4_13SM90_TMA_LOADENS4_14ComposedLayoutINS4_7SwizzleILi3ELi4ELi3EEENS4_18smem_ptr_flag_bitsILi8EEENST_INS5_IJSG_NSA_ILi8EEEEEENS5_IJSB_SG_EEEEEEENS4_9Copy_AtomIJNS4_39AutoVectorizingCopyWithAssumedAlignmentILi128EEESI_EEENS4_8identityES12_S1C_vS1H_EENS_8epilogue10collective6detail29Sm90TmaWarpSpecializedAdapterINS1K_15DefaultEpilogueISI_NS5_IJlSB_lEEES1O_NS1J_6thread17LinearCombinationISI_Li1EffLNS1P_9ScaleType4KindE0ELNS_15FloatRoundStyleE2ESI_EENS1_15EpilogueDefaultEEEEEvvEEEEvNT_6ParamsE)
        /*0014*/ 	.word	0x00000828


	//----- nvinfo : EIATTR_MIN_STACK_SIZE
	.align		4
.L_19:
        /*0018*/ 	.byte	0x04, 0x12
        /*001a*/ 	.short	(.L_21 - .L_20)
	.align		4
.L_20:
        /*001c*/ 	.word	index@(_ZN7cutlass13device_kernelINS_4gemm6kernel13GemmUniversalIN4cute5tupleIJiiiiEEENS1_10collective13CollectiveMmaINS1_39MainloopSm90TmaGmmaRmemAWarpSpecializedILi3ENS5_IJNS4_1CILi1EEESB_SB_EEENS1_35KernelTmaWarpSpecializedCooperativeEEENS5_IJNSA_ILi256EEESF_NSA_ILi128EEEEEENS_12float_e4m3_tENS5_IJSB_llEEENS_12float_e5m2_tESJ_NS4_8TiledMMAINS4_8MMA_AtomIJNS4_4SM904GMMA31MMA_64x256x32_F32E4M3E5M2_RS_TNILNSO_7ScaleInE1ELSQ_1EEEEEENS4_6LayoutINS5_IJNSA_ILi2EEESB_SB_EEENS5_IJSB_NSA_ILi0EEESW_EEEEENS5_IJNS4_10UnderscoreESZ_SZ_EEEEENS4_13SM90_TMA_LOADENS4_14ComposedLayoutINS4_7SwizzleILi3ELi4ELi3EEENS4_18smem_ptr_flag_bitsILi8EEENST_INS5_IJSG_NSA_ILi8EEEEEENS5_IJSB_SG_EEEEEEENS4_9Copy_AtomIJNS4_39AutoVectorizingCopyWithAssumedAlignmentILi128EEESI_EEENS4_8identityES12_S1C_vS1H_EENS_8epilogue10collective6detail29Sm90TmaWarpSpecializedAdapterINS1K_15DefaultEpilogueISI_NS5_IJlSB_lEEES1O_NS1J_6thread17LinearCombinationISI_Li1EffLNS1P_9ScaleType4KindE0ELNS_15FloatRoundStyleE2ESI_EENS1_15EpilogueDefaultEEEEEvvEEEEvNT_6ParamsE)
        /*0020*/ 	.word	0x00000828
.L_21:


//--------------------- .nv.compat                --------------------------
	.section	.nv.compat,"",@"SHT_CUDA_COMPAT_INFO"
	.align	4
        /*0000*/ 	.byte	0x02, 0x09, 0x01, 0x00, 0x02, 0x02, 0x04, 0x00, 0x02, 0x05, 0x05, 0x00, 0x03, 0x07, 0x01, 0x01
        /*0010*/ 	.byte	0x02, 0x03, 0x01, 0x00, 0x02, 0x06, 0x01, 0x00, 0x04, 0x0b, 0x08, 0x00, 0x00, 0x00, 0x00, 0x00
        /*0020*/ 	.byte	0x00, 0x00, 0x00, 0x00


//--------------------- .nv.info._ZN7cutlass13device_kernelINS_4gemm6kernel13GemmUniversalIN4cute5tupleIJiiiiEEENS1_10collective13CollectiveMmaINS1_39MainloopSm90TmaGmmaRmemAWarpSpecializedILi3ENS5_IJNS4_1CILi1EEESB_SB_EEENS1_35KernelTmaWarpSpecializedCooperativeEEENS5_IJNSA_ILi256EEESF_NSA_ILi128EEEEEENS_12float_e4m3_tENS5_IJSB_llEEENS_12float_e5m2_tESJ_NS4_8TiledMMAINS4_8MMA_AtomIJNS4_4SM904GMMA31MMA_64x256x32_F32E4M3E5M2_RS_TNILNSO_7ScaleInE1ELSQ_1EEEEEENS4_6LayoutINS5_IJNSA_ILi2EEESB_SB_EEENS5_IJSB_NSA_ILi0EEESW_EEEEENS5_IJNS4_10UnderscoreESZ_SZ_EEEEENS4_13SM90_TMA_LOADENS4_14ComposedLayoutINS4_7SwizzleILi3ELi4ELi3EEENS4_18smem_ptr_flag_bitsILi8EEENST_INS5_IJSG_NSA_ILi8EEEEEENS5_IJSB_SG_EEEEEEENS4_9Copy_AtomIJNS4_39AutoVectorizingCopyWithAssumedAlignmentILi128EEESI_EEENS4_8identityES12_S1C_vS1H_EENS_8epilogue10collective6detail29Sm90TmaWarpSpecializedAdapterINS1K_15DefaultEpilogueISI_NS5_IJlSB_lEEES1O_NS1J_6thread17LinearCombinationISI_Li1EffLNS1P_9ScaleType4KindE0ELNS_15FloatRoundStyleE2ESI_EENS1_15EpilogueDefaultEEEEEvvEEEEvNT_6ParamsE --------------------------
	.section	.nv.info._ZN7cutlass13device_kernelINS_4gemm6kernel13GemmUniversalIN4cute5tupleIJiiiiEEENS1_10collective13CollectiveMmaINS1_39MainloopSm90TmaGmmaRmemAWarpSpecializedILi3ENS5_IJNS4_1CILi1EEESB_SB_EEENS1_35KernelTmaWarpSpecializedCooperativeEEENS5_IJNSA_ILi256EEESF_NSA_ILi128EEEEEENS_12float_e4m3_tENS5_IJSB_llEEENS_12float_e5m2_tESJ_NS4_8TiledMMAINS4_8MMA_AtomIJNS4_4SM904GMMA31MMA_64x256x32_F32E4M3E5M2_RS_TNILNSO_7ScaleInE1ELSQ_1EEEEEENS4_6LayoutINS5_IJNSA_ILi2EEESB_SB_EEENS5_IJSB_NSA_ILi0EEESW_EEEEENS5_IJNS4_10UnderscoreESZ_SZ_EEEEENS4_13SM90_TMA_LOADENS4_14ComposedLayoutINS4_7SwizzleILi3ELi4ELi3EEENS4_18smem_ptr_flag_bitsILi8EEENST_INS5_IJSG_NSA_ILi8EEEEEENS5_IJSB_SG_EEEEEEENS4_9Copy_AtomIJNS4_39AutoVectorizingCopyWithAssumedAlignmentILi128EEESI_EEENS4_8identityES12_S1C_vS1H_EENS_8epilogue10collective6detail29Sm90TmaWarpSpecializedAdapterINS1K_15DefaultEpilogueISI_NS5_IJlSB_lEEES1O_NS1J_6thread17LinearCombinationISI_Li1EffLNS1P_9ScaleType4KindE0ELNS_15FloatRoundStyleE2ESI_EENS1_15EpilogueDefaultEEEEEvvEEEEvNT_6ParamsE,"",@"SHT_CUDA_INFO"
	.sectionflags	@""
	.align	4


	//----- nvinfo : EIATTR_CUDA_API_VERSION
	.align		4
        /*0000*/ 	.byte	0x04, 0x37
        /*0002*/ 	.short	(.L_23 - .L_22)
.L_22:
        /*0004*/ 	.word	0x00000082


	//----- nvinfo : EIATTR_KPARAM_INFO
	.align		4
.L_23:
        /*0008*/ 	.byte	0x04, 0x17
        /*000a*/ 	.short	(.L_25 - .L_24)
.L_24:
        /*000c*/ 	.word	0x00000000
        /*0010*/ 	.short	0x0000
        /*0012*/ 	.short	0x0070
        /*0014*/ 	.byte	0x00, 0xf0, 0x01, 0x10


	//----- nvinfo : EIATTR_SPARSE_MMA_MASK
	.align		4
.L_25:
        /*0018*/ 	.byte	0x03, 0x50
        /*001a*/ 	.short	0x0000


	//----- nvinfo : EIATTR_MAXREG_COUNT
	.align		4
        /*001c*/ 	.byte	0x03, 0x1b
        /*001e*/ 	.short	0x00a8


	//----- nvinfo : EIATTR_NUM_BARRIERS
	.align		4
        /*0020*/ 	.byte	0x02, 0x4c
        /*0022*/ 	.byte	0x03
	.zero		1


	//----- nvinfo : EIATTR_EXTERNS
	.align		4
        /*0024*/ 	.byte	0x04, 0x0f
        /*0026*/ 	.short	(.L_27 - .L_26)


	//   ....[0]....
	.align		4
.L_26:
        /*0028*/ 	.word	index@(__assertfail)


	//----- nvinfo : EIATTR_ANNOTATIONS
	.align		4
.L_27:
        /*002c*/ 	.byte	0x04, 0x55
        /*002e*/ 	.short	(.L_29 - .L_28)


	//   ....[0]....
.L_28:
        /*0030*/ 	.word	0x00000001
        /*0034*/ 	.byte	0x70, 0x06, 0x00, 0x00, 0x01, 0x00, 0x00, 0x00, 0x90, 0x06, 0x00, 0x00, 0x01, 0x00, 0x00, 0x00
        /* <DEDUP_REMOVED lines=1471> */
        /*5c34*/ 	.byte	0x40, 0x8e, 0x02, 0x00, 0x01, 0x00, 0x00, 0x00, 0xd0, 0x8e, 0x02, 0x00


	//----- nvinfo : EIATTR_MERCURY_ISA_VERSION
	.align		4
.L_29:
        /*5c40*/ 	.byte	0x03, 0x5f
        /*5c42*/ 	.short	0x0101


	//----- nvinfo : EIATTR_INT_WARP_WIDE_INSTR_OFFSETS
	.align		4
        /*5c44*/ 	.byte	0x04, 0x31
        /*5c46*/ 	.short	(.L_31 - .L_30)


	//   ....[0]....
.L_30:
        /*5c48*/ 	.word	0x000004e0


	//   ....[1]....
        /*5c4c*/ 	.word	0x000004f0


	//   ....[2]....
        /*5c50*/ 	.word	0x00000580


	//----- nvinfo : EIATTR_COOP_GROUP_MASK_REGIDS
	.align		4
.L_31:
        /*5c54*/ 	.byte	0x04, 0x29
        /*5c56*/ 	.short	(.L_33 - .L_32)


	//   ....[0]....
.L_32:
        /*5c58*/ 	.word	0xffffffff


	//   ....[1]....
        /*5c5c*/ 	.word	0xffffffff


	//   ....[2]....
        /*5c60*/ 	.word	0xffffffff


	//   ....[3]....
        /*5c64*/ 	.word	0xffffffff


	//   ....[4]....
        /*5c68*/ 	.word	0xffffffff


	//   ....[5]....
        /*5c6c*/ 	.word	0xffffffff


	//   ....[6]....
        /*5c70*/ 	.word	0xffffffff


	//   ....[7]....
        /*5c74*/ 	.word	0xffffffff


	//   ....[8]....
        /*5c78*/ 	.word	0x0500000f


	//   ....[9]....
        /*5c7c*/ 	.word	0x0500000f


	//   ....[10]....
        /*5c80*/ 	.word	0x0500000f


	//----- nvinfo : EIATTR_COOP_GROUP_INSTR_OFFSETS
	.align		4
.L_33:
        /*5c84*/ 	.byte	0x04, 0x28
        /*5c86*/ 	.short	(.L_35 - .L_34)


	//   ....[0]....
.L_34:
        /*5c88*/ 	.word	0x00000070


	//   ....[1]....
        /*5c8c*/ 	.word	0x00000080


	//   ....[2]....
        /*5c90*/ 	.word	0x000001a0


	//   ....[3]....
        /*5c94*/ 	.word	0x00000390


	//   ....[4]....
        /*5c98*/ 	.word	0x000011b0


	//   ....[5]....
        /*5c9c*/ 	.word	0x000022a0


	//   ....[6]....
        /*5ca0*/ 	.word	0x00008160


	//   ....[7]....
        /*5ca4*/ 	.word	0x0000d6b0


	//   ....[8]....
        /*5ca8*/ 	.word	0x00029080


	//   ....[9]....
        /*5cac*/ 	.word	0x00029130


	//   ....[10]....
        /*5cb0*/ 	.word	0x00029250


	//----- nvinfo : EIATTR_REG_RECONFIG
	.align		4
.L_35:
        /*5cb4*/ 	.byte	0x01, 0x54
	.zero		2


	//----- nvinfo : EIATTR_SYSCALL_OFFSETS
	.align		4
        /*5cb8*/ 	.byte	0x04, 0x46
        /*5cba*/ 	.short	(.L_37 - .L_36)


	//   ....[0]....
.L_36:
        /*5cbc*/ 	.word	0x000012c0


	//   ....[1]....
        /*5cc0*/ 	.word	0x00001400


	//   ....[2]....
        /*5cc4*/ 	.word	0x000014f0


	//   ....[3]....
        /*5cc8*/ 	.word	0x00027fd0


	//   ....[4]....
        /*5ccc*/ 	.word	0x00028100


	//----- nvinfo : EIATTR_MBARRIER_INSTR_OFFSETS
	.align		4
.L_37:
        /*5cd0*/ 	.byte	0x04, 0x39
        /*5cd2*/ 	.short	(.L_39 - .L_38)


	//   ....[0]....
.L_38:
        /*5cd4*/ 	.word	0x00000320
        /*5cd8*/ 	.word	0x000000ff
        /*5cdc*/ 	.word	0x00000000
        /*5ce0*/ 	.short	0x0100
        /*5ce2*/ 	.byte	0x08
	.zero		1


	//   ....[1]....
        /*5ce4*/ 	.word	0x00000330
        /*5ce8*/ 	.word	0x000000ff
        /*5cec*/ 	.word	0x00000018
        /*5cf0*/ 	.short	0x0100
        /*5cf2*/ 	.byte	0x08
	.zero		1


	//   ....[2]....
        /*5cf4*/ 	.word	0x00000340
        /*5cf8*/ 	.word	0x000000ff
        /*5cfc*/ 	.word	0x00000008
        /*5d00*/ 	.short	0x0100
        /*5d02*/ 	.byte	0x08
	.zero		1


	//   ....[3]....
        /*5d04*/ 	.word	0x00000350
        /*5d08*/ 	.word	0x000000ff
        /*5d0c*/ 	.word	0x00000020
        /*5d10*/ 	.short	0x0100
        /*5d12*/ 	.byte	0x08
	.zero		1


	//   ....[4]....
        /*5d14*/ 	.word	0x00000360
        /*5d18*/ 	.word	0x000000ff
        /*5d1c*/ 	.word	0x00000010
        /*5d20*/ 	.short	0x0100
        /*5d22*/ 	.byte	0x08
	.zero		1


	//   ....[5]....
        /*5d24*/ 	.word	0x00000370
        /*5d28*/ 	.word	0x000000ff
        /*5d2c*/ 	.word	0x00000028
        /*5d30*/ 	.short	0x0100
        /*5d32*/ 	.byte	0x08
	.zero		1


	//   ....[6]....
        /*5d34*/ 	.word	0x00000600
        /*5d38*/ 	.word	0x000000ff
        /*5d3c*/ 	.word	0x00000040
        /*5d40*/ 	.short	0x0100
        /*5d42*/ 	.byte	0x10
	.zero		1


	//   ....[7]....
        /*5d44*/ 	.word	0x000006a0
        /*5d48*/ 	.word	0x000000ff
        /*5d4c*/ 	.word	0x00000048
        /*5d50*/ 	.short	0x0100
        /*5d52*/ 	.byte	0x10
	.zero		1


	//   ....[8]....
        /*5d54*/ 	.word	0x000015d0
        /*5d58*/ 	.word	0x00000003
        /*5d5c*/ 	.word	0x00000000
        /*5d60*/ 	.short	0x010a
        /*5d62*/ 	.byte	0x3f
	.zero		1


	//   ....[9]....
        /*5d64*/ 	.word	0x00001610
        /*5d68*/ 	.word	0x00000003
        /*5d6c*/ 	.word	0x00000000
        /*5d70*/ 	.short	0x010a
        /*5d72*/ 	.byte	0x3f
	.zero		1


	//   ....[10]....
        /*5d74*/ 	.word	0x00001740
        /*5d78*/ 	.word	0x00000006
        /*5d7c*/ 	.word	0x00000000
        /*5d80*/ 	.short	0x010a
        /*5d82*/ 	.byte	0x3f
	.zero		1


	//   ....[11]....
        /*5d84*/ 	.word	0x00007730
        /*5d88*/ 	.word	0x000000ff
        /*5d8c*/ 	.word	0x00000000
        /*5d90*/ 	.short	0x010a
        /*5d92*/ 	.byte	0x04
	.zero		1


	//   ....[12]....
        /*5d94*/ 	.word	0x000085a0
        /*5d98*/ 	.word	0x00000012
        /*5d9c*/ 	.word	0x00000000
        /*5da0*/ 	.short	0x010a
        /*5da2*/ 	.byte	0x3f
	.zero		1


	//   ....[13]....
        /*5da4*/ 	.word	0x0000b480
        /*5da8*/ 	.word	0x000000ff
        /*5dac*/ 	.word	0x00000000
        /*5db0*/ 	.short	0x0101
        /*5db2*/ 	.byte	0x07
	.zero		1


	//   ....[14]....
        /*5db4*/ 	.word	0x0000cd30
        /*5db8*/ 	.word	0x00000012
        /*5dbc*/ 	.word	0x00000000
        /*5dc0*/ 	.short	0x010a
        /*5dc2*/ 	.byte	0x3f
	.zero		1


	//   ....[15]....
        /*5dc4*/ 	.word	0x00011a70
        /*5dc8*/ 	.word	0x000000ff
        /*5dcc*/ 	.word	0x00000000
        /*5dd0*/ 	.short	0x0101
        /*5dd2*/ 	.byte	0x04
	.zero		1


	//   ....[16]....
        /*5dd4*/ 	.word	0x00014580
        /*5dd8*/ 	.word	0x000000ff
        /*5ddc*/ 	.word	0x00000000
        /*5de0*/ 	.short	0x0101
        /*5de2*/ 	.byte	0x06
	.zero		1


	//   ....[17]....
        /*5de4*/ 	.word	0x00028200
        /*5de8*/ 	.word	0x00000005
        /*5dec*/ 	.word	0x00000018
        /*5df0*/ 	.short	0x010a
        /*5df2*/ 	.byte	0x3f
	.zero		1


	//   ....[18]....
        /*5df4*/ 	.word	0x00028640
        /*5df8*/ 	.word	0x00000003
        /*5dfc*/ 	.word	0x00000048
        /*5e00*/ 	.short	0x0101
        /*5e02*/ 	.byte	0x3f
	.zero		1


	//   ....[19]....
        /*5e04*/ 	.word	0x00028eb0
        /*5e08*/ 	.word	0x00000003
        /*5e0c*/ 	.word	0x00000000
        /*5e10*/ 	.short	0x010a
        /*5e12*/ 	.byte	0x3f
	.zero		1


	//   ....[20]....
        /*5e14*/ 	.word	0x00028f50
        /*5e18*/ 	.word	0x00000003
        /*5e1c*/ 	.word	0x00000000
        /*5e20*/ 	.short	0x010a
        /*5e22*/ 	.byte	0x3f
	.zero		1


	//   ....[21]....
        /*5e24*/ 	.word	0x00028fe0
        /*5e28*/ 	.word	0x00000003
        /*5e2c*/ 	.word	0x00000000
        /*5e30*/ 	.short	0x010a
        /*5e32*/ 	.byte	0x3f
	.zero		1


	//   ....[22]....
        /*5e34*/ 	.word	0x000290b0
        /*5e38*/ 	.word	0x00000003
        /*5e3c*/ 	.word	0x00000000
        /*5e40*/ 	.short	0x010a
        /*5e42*/ 	.byte	0x3f
	.zero		1


	//   ....[23]....
        /*5e44*/ 	.word	0x00029180
        /*5e48*/ 	.word	0x00000006
        /*5e4c*/ 	.word	0x00000000
        /*5e50*/ 	.short	0x010a
        /*5e52*/ 	.byte	0x3f
	.zero		1


	//   ....[24]....
        /*5e54*/ 	.word	0x000291d0
        /*5e58*/ 	.word	0x00000012
        /*5e5c*/ 	.word	0x00000000
        /*5e60*/ 	.short	0x010a
        /*5e62*/ 	.byte	0x3f
	.zero		1


	//   ....[25]....
        /*5e64*/ 	.word	0x00029310
        /*5e68*/ 	.word	0x00000005
        /*5e6c*/ 	.word	0x00000018
        /*5e70*/ 	.short	0x010a
        /*5e72*/ 	.byte	0x3f
	.zero		1


	//   ....[26]....
        /*5e74*/ 	.word	0x000293e0
        /*5e78*/ 	.word	0x00000003
        /*5e7c*/ 	.word	0x00000000
        /*5e80*/ 	.short	0x010a
        /*5e82*/ 	.byte	0x3f
	.zero		1


	//   ....[27]....
        /*5e84*/ 	.word	0x00029430
        /*5e88*/ 	.word	0x00000003
        /*5e8c*/ 	.word	0x00000000
        /*5e90*/ 	.short	0x010a
        /*5e92*/ 	.byte	0x3f
	.zero		1


	//----- nvinfo : EIATTR_NUM_MBARRIERS
	.align		4
.L_39:
        /*5e94*/ 	.byte	0x03, 0x38
        /*5e96*/ 	.short	0x0008


	//----- nvinfo : EIATTR_EXIT_INSTR_OFFSETS
	.align		4
        /*5e98*/ 	.byte	0x04, 0x1c
        /*5e9a*/ 	.short	(.L_41 - .L_40)


	//   ....[0]....
.L_40:
        /*5e9c*/ 	.word	0x00000700


	//   ....[1]....
        /*5ea0*/ 	.word	0x00001070


	//   ....[2]....
        /*5ea4*/ 	.word	0x00027460


	//   ....[3]....
        /*5ea8*/ 	.word	0x00027bb0


	//   ....[4]....
        /*5eac*/ 	.word	0x00029030


	//----- nvinfo : EIATTR_MAX_THREADS
	.align		4
.L_41:
        /*5eb0*/ 	.byte	0x04, 0x05
        /*5eb2*/ 	.short	(.L_43 - .L_42)
.L_42:
        /*5eb4*/ 	.word	0x00000180
        /*5eb8*/ 	.word	0x00000001
        /*5ebc*/ 	.word	0x00000001


	//----- nvinfo : EIATTR_CRS_STACK_SIZE
	.align		4
.L_43:
        /*5ec0*/ 	.byte	0x04, 0x1e
        /*5ec2*/ 	.short	(.L_45 - .L_44)
.L_44:
        /*5ec4*/ 	.word	0x00000000


	//----- nvinfo : EIATTR_CBANK_PARAM_SIZE
	.align		4
.L_45:
        /*5ec8*/ 	.byte	0x03, 0x19
        /*5eca*/ 	.short	0x0470


	//----- nvinfo : EIATTR_PARAM_CBANK
	.align		4
        /*5ecc*/ 	.byte	0x04, 0x0a
        /*5ece*/ 	.short	(.L_47 - .L_46)
	.align		4
.L_46:
        /*5ed0*/ 	.word	index@(.nv.constant0._ZN7cutlass13device_kernelINS_4gemm6kernel13GemmUniversalIN4cute5tupleIJiiiiEEENS1_10collective13CollectiveMmaINS1_39MainloopSm90TmaGmmaRmemAWarpSpecializedILi3ENS5_IJNS4_1CILi1EEESB_SB_EEENS1_35KernelTmaWarpSpecializedCooperativeEEENS5_IJNSA_ILi256EEESF_NSA_ILi128EEEEEENS_12float_e4m3_tENS5_IJSB_llEEENS_12float_e5m2_tESJ_NS4_8TiledMMAINS4_8MMA_AtomIJNS4_4SM904GMMA31MMA_64x256x32_F32E4M3E5M2_RS_TNILNSO_7ScaleInE1ELSQ_1EEEEEENS4_6LayoutINS5_IJNSA_ILi2EEESB_SB_EEENS5_IJSB_NSA_ILi0EEESW_EEEEENS5_IJNS4_10UnderscoreESZ_SZ_EEEEENS4_13SM90_TMA_LOADENS4_14ComposedLayoutINS4_7SwizzleILi3ELi4ELi3EEENS4_18smem_ptr_flag_bitsILi8EEENST_INS5_IJSG_NSA_ILi8EEEEEENS5_IJSB_SG_EEEEEEENS4_9Copy_AtomIJNS4_39AutoVectorizingCopyWithAssumedAlignmentILi128EEESI_EEENS4_8identityES12_S1C_vS1H_EENS_8epilogue10collective6detail29Sm90TmaWarpSpecializedAdapterINS1K_15DefaultEpilogueISI_NS5_IJlSB_lEEES1O_NS1J_6thread17LinearCombinationISI_Li1EffLNS1P_9ScaleType4KindE0ELNS_15FloatRoundStyleE2ESI_EENS1_15EpilogueDefaultEEEEEvvEEEEvNT_6ParamsE)
        /*5ed4*/ 	.short	0x0210
        /*5ed6*/ 	.short	0x0470


	//----- nvinfo : EIATTR_SW_WAR
	.align		4
.L_47:
        /*5ed8*/ 	.byte	0x04, 0x36
        /*5eda*/ 	.short	(.L_49 - .L_48)
.L_48:
        /*5edc*/ 	.word	0x00000008
.L_49:


//--------------------- .nv.callgraph             --------------------------
	.section	.nv.callgraph,"",@"SHT_CUDA_CALLGRAPH"
	.align	4
	.sectionentsize	8
	.align		4
        /*0000*/ 	.word	0x00000000
	.align		4
        /*0004*/ 	.word	0xffffffff
	.align		4
        /*0008*/ 	.word	index@(_ZN7cutlass13device_kernelINS_4gemm6kernel13GemmUniversalIN4cute5tupleIJiiiiEEENS1_10collective13CollectiveMmaINS1_39MainloopSm90TmaGmmaRmemAWarpSpecializedILi3ENS5_IJNS4_1CILi1EEESB_SB_EEENS1_35KernelTmaWarpSpecializedCooperativeEEENS5_IJNSA_ILi256EEESF_NSA_ILi128EEEEEENS_12float_e4m3_tENS5_IJSB_llEEENS_12float_e5m2_tESJ_NS4_8TiledMMAINS4_8MMA_AtomIJNS4_4SM904GMMA31MMA_64x256x32_F32E4M3E5M2_RS_TNILNSO_7ScaleInE1ELSQ_1EEEEEENS4_6LayoutINS5_IJNSA_ILi2EEESB_SB_EEENS5_IJSB_NSA_ILi0EEESW_EEEEENS5_IJNS4_10UnderscoreESZ_SZ_EEEEENS4_13SM90_TMA_LOADENS4_14ComposedLayoutINS4_7SwizzleILi3ELi4ELi3EEENS4_18smem_ptr_flag_bitsILi8EEENST_INS5_IJSG_NSA_ILi8EEEEEENS5_IJSB_SG_EEEEEEENS4_9Copy_AtomIJNS4_39AutoVectorizingCopyWithAssumedAlignmentILi128EEESI_EEENS4_8identityES12_S1C_vS1H_EENS_8epilogue10collective6detail29Sm90TmaWarpSpecializedAdapterINS1K_15DefaultEpilogueISI_NS5_IJlSB_lEEES1O_NS1J_6thread17LinearCombinationISI_Li1EffLNS1P_9ScaleType4KindE0ELNS_15FloatRoundStyleE2ESI_EENS1_15EpilogueDefaultEEEEEvvEEEEvNT_6ParamsE)
	.align		4
        /*000c*/ 	.word	index@(__assertfail)
	.align		4
        /*0010*/ 	.word	0x00000000
	.align		4
        /*0014*/ 	.word	0xfffffffe
	.align		4
        /*0018*/ 	.word	0x00000000
	.align		4
        /*001c*/ 	.word	0xfffffffd
	.align		4
        /*0020*/ 	.word	0x00000000
	.align		4
        /*0024*/ 	.word	0xfffffffc


//--------------------- .nv.constant4             --------------------------
	.section	.nv.constant4,"a",@progbits
	.align	8
	.align		8
.nv.constant4:
        /*0000*/ 	.dword	__assertfail
	.align		8
        /*0008*/ 	.dword	__unnamed_1
	.align		8
        /*0010*/ 	.dword	__unnamed_2
	.align		8
        /*0018*/ 	.dword	__unnamed_3
	.align		8
        /*0020*/ 	.dword	_ZN40_INTERNAL_cd4f615b_4_k_cu_aab00a28_176814cuda3std3__45__cpo5beginE
	.align		8
        /*0028*/ 	.dword	_ZN40_INTERNAL_cd4f615b_4_k_cu_aab00a28_176814cuda3std3__45__cpo3endE
	.align		8
        /*0030*/ 	.dword	_ZN40_INTERNAL_cd4f615b_4_k_cu_aab00a28_176814cuda3std3__45__cpo6cbeginE
	.align		8
        /*0038*/ 	.dword	_ZN40_INTERNAL_cd4f615b_4_k_cu_aab00a28_176814cuda3std3__45__cpo4cendE
	.align		8
        /*0040*/ 	.dword	_ZN40_INTERNAL_cd4f615b_4_k_cu_aab00a28_176814cuda3std3__442_GLOBAL__N__cd4f615b_4_k_cu_aab00a28_176816ignoreE
	.align		8
        /*0048*/ 	.dword	_ZN40_INTERNAL_cd4f615b_4_k_cu_aab00a28_176814cuda3std3__419piecewise_constructE
	.align		8
        /*0050*/ 	.dword	_ZN40_INTERNAL_cd4f615b_4_k_cu_aab00a28_176814cuda3std3__48in_placeE
	.align		8
        /*0058*/ 	.dword	_ZN40_INTERNAL_cd4f615b_4_k_cu_aab00a28_176814cuda3std6ranges3__45__cpo4swapE
	.align		8
        /*0060*/ 	.dword	_ZN40_INTERNAL_cd4f615b_4_k_cu_aab00a28_176814cuda3std6ranges3__45__cpo9iter_moveE
	.align		8
        /*0068*/ 	.dword	_ZN40_INTERNAL_cd4f615b_4_k_cu_aab00a28_176814cute7productE
	.align		8
        /*0070*/ 	.dword	_ZN40_INTERNAL_cd4f615b_4_k_cu_aab00a28_176814cute1_E
	.align		8
        /*0078*/ 	.dword	$str$24
	.align		8
        /*0080*/ 	.dword	$str$25


//--------------------- .text._ZN7cutlass13device_kernelINS_4gemm6kernel13GemmUniversalIN4cute5tupleIJiiiiEEENS1_10collective13CollectiveMmaINS1_39MainloopSm90TmaGmmaRmemAWarpSpecializedILi3ENS5_IJNS4_1CILi1EEESB_SB_EEENS1_35KernelTmaWarpSpecializedCooperativeEEENS5_IJNSA_ILi256EEESF_NSA_ILi128EEEEEENS_12float_e4m3_tENS5_IJSB_llEEENS_12float_e5m2_tESJ_NS4_8TiledMMAINS4_8MMA_AtomIJNS4_4SM904GMMA31MMA_64x256x32_F32E4M3E5M2_RS_TNILNSO_7ScaleInE1ELSQ_1EEEEEENS4_6LayoutINS5_IJNSA_ILi2EEESB_SB_EEENS5_IJSB_NSA_ILi0EEESW_EEEEENS5_IJNS4_10UnderscoreESZ_SZ_EEEEENS4_13SM90_TMA_LOADENS4_14ComposedLayoutINS4_7SwizzleILi3ELi4ELi3EEENS4_18smem_ptr_flag_bitsILi8EEENST_INS5_IJSG_NSA_ILi8EEEEEENS5_IJSB_SG_EEEEEEENS4_9Copy_AtomIJNS4_39AutoVectorizingCopyWithAssumedAlignmentILi128EEESI_EEENS4_8identityES12_S1C_vS1H_EENS_8epilogue10collective6detail29Sm90TmaWarpSpecializedAdapterINS1K_15DefaultEpilogueISI_NS5_IJlSB_lEEES1O_NS1J_6thread17LinearCombinationISI_Li1EffLNS1P_9ScaleType4KindE0ELNS_15FloatRoundStyleE2ESI_EENS1_15EpilogueDefaultEEEEEvvEEEEvNT_6ParamsE --------------------------
	.section	.text._ZN7cutlass13device_kernelINS_4gemm6kernel13GemmUniversalIN4cute5tupleIJiiiiEEENS1_10collective13CollectiveMmaINS1_39MainloopSm90TmaGmmaRmemAWarpSpecializedILi3ENS5_IJNS4_1CILi1EEESB_SB_EEENS1_35KernelTmaWarpSpecializedCooperativeEEENS5_IJNSA_ILi256EEESF_NSA_ILi128EEEEEENS_12float_e4m3_tENS5_IJSB_llEEENS_12float_e5m2_tESJ_NS4_8TiledMMAINS4_8MMA_AtomIJNS4_4SM904GMMA31MMA_64x256x32_F32E4M3E5M2_RS_TNILNSO_7ScaleInE1ELSQ_1EEEEEENS4_6LayoutINS5_IJNSA_ILi2EEESB_SB_EEENS5_IJSB_NSA_ILi0EEESW_EEEEENS5_IJNS4_10UnderscoreESZ_SZ_EEEEENS4_13SM90_TMA_LOADENS4_14ComposedLayoutINS4_7SwizzleILi3ELi4ELi3EEENS4_18smem_ptr_flag_bitsILi8EEENST_INS5_IJSG_NSA_ILi8EEEEEENS5_IJSB_SG_EEEEEEENS4_9Copy_AtomIJNS4_39AutoVectorizingCopyWithAssumedAlignmentILi128EEESI_EEENS4_8identityES12_S1C_vS1H_EENS_8epilogue10collective6detail29Sm90TmaWarpSpecializedAdapterINS1K_15DefaultEpilogueISI_NS5_IJlSB_lEEES1O_NS1J_6thread17LinearCombinationISI_Li1EffLNS1P_9ScaleType4KindE0ELNS_15FloatRoundStyleE2ESI_EENS1_15EpilogueDefaultEEEEEvvEEEEvNT_6ParamsE,"ax",@progbits
	.align	128
.text._ZN7cutlass13device_kernelINS_4gemm6kernel13GemmUniversalIN4cute5tupleIJiiiiEEENS1_10collective13CollectiveMmaINS1_39MainloopSm90TmaGmmaRmemAWarpSpecializedILi3ENS5_IJNS4_1CILi1EEESB_SB_EEENS1_35KernelTmaWarpSpecializedCooperativeEEENS5_IJNSA_ILi256EEESF_NSA_ILi128EEEEEENS_12float_e4m3_tENS5_IJSB_llEEENS_12float_e5m2_tESJ_NS4_8TiledMMAINS4_8MMA_AtomIJNS4_4SM904GMMA31MMA_64x256x32_F32E4M3E5M2_RS_TNILNSO_7ScaleInE1ELSQ_1EEEEEENS4_6LayoutINS5_IJNSA_ILi2EEESB_SB_EEENS5_IJSB_NSA_ILi0EEESW_EEEEENS5_IJNS4_10UnderscoreESZ_SZ_EEEEENS4_13SM90_TMA_LOADENS4_14ComposedLayoutINS4_7SwizzleILi3ELi4ELi3EEENS4_18smem_ptr_flag_bitsILi8EEENST_INS5_IJSG_NSA_ILi8EEEEEENS5_IJSB_SG_EEEEEEENS4_9Copy_AtomIJNS4_39AutoVectorizingCopyWithAssumedAlignmentILi128EEESI_EEENS4_8identityES12_S1C_vS1H_EENS_8epilogue10collective6detail29Sm90TmaWarpSpecializedAdapterINS1K_15DefaultEpilogueISI_NS5_IJlSB_lEEES1O_NS1J_6thread17LinearCombinationISI_Li1EffLNS1P_9ScaleType4KindE0ELNS_15FloatRoundStyleE2ESI_EENS1_15EpilogueDefaultEEEEEvvEEEEvNT_6ParamsE:
        .type           _ZN7cutlass13device_kernelINS_4gemm6kernel13GemmUniversalIN4cute5tupleIJiiiiEEENS1_10collective13CollectiveMmaINS1_39MainloopSm90TmaGmmaRmemAWarpSpecializedILi3ENS5_IJNS4_1CILi1EEESB_SB_EEENS1_35KernelTmaWarpSpecializedCooperativeEEENS5_IJNSA_ILi256EEESF_NSA_ILi128EEEEEENS_12float_e4m3_tENS5_IJSB_llEEENS_12float_e5m2_tESJ_NS4_8TiledMMAINS4_8MMA_AtomIJNS4_4SM904GMMA31MMA_64x256x32_F32E4M3E5M2_RS_TNILNSO_7ScaleInE1ELSQ_1EEEEEENS4_6LayoutINS5_IJNSA_ILi2EEESB_SB_EEENS5_IJSB_NSA_ILi0EEESW_EEEEENS5_IJNS4_10UnderscoreESZ_SZ_EEEEENS4_13SM90_TMA_LOADENS4_14ComposedLayoutINS4_7SwizzleILi3ELi4ELi3EEENS4_18smem_ptr_flag_bitsILi8EEENST_INS5_IJSG_NSA_ILi8EEEEEENS5_IJSB_SG_EEEEEEENS4_9Copy_AtomIJNS4_39AutoVectorizingCopyWithAssumedAlignmentILi128EEESI_EEENS4_8identityES12_S1C_vS1H_EENS_8epilogue10collective6detail29Sm90TmaWarpSpecializedAdapterINS1K_15DefaultEpilogueISI_NS5_IJlSB_lEEES1O_NS1J_6thread17LinearCombinationISI_Li1EffLNS1P_9ScaleType4KindE0ELNS_15FloatRoundStyleE2ESI_EENS1_15EpilogueDefaultEEEEEvvEEEEvNT_6ParamsE,@function
        .size           _ZN7cutlass13device_kernelINS_4gemm6kernel13GemmUniversalIN4cute5tupleIJiiiiEEENS1_10collective13CollectiveMmaINS1_39MainloopSm90TmaGmmaRmemAWarpSpecializedILi3ENS5_IJNS4_1CILi1EEESB_SB_EEENS1_35KernelTmaWarpSpecializedCooperativeEEENS5_IJNSA_ILi256EEESF_NSA_ILi128EEEEEENS_12float_e4m3_tENS5_IJSB_llEEENS_12float_e5m2_tESJ_NS4_8TiledMMAINS4_8MMA_AtomIJNS4_4SM904GMMA31MMA_64x256x32_F32E4M3E5M2_RS_TNILNSO_7ScaleInE1ELSQ_1EEEEEENS4_6LayoutINS5_IJNSA_ILi2EEESB_SB_EEENS5_IJSB_NSA_ILi0EEESW_EEEEENS5_IJNS4_10UnderscoreESZ_SZ_EEEEENS4_13SM90_TMA_LOADENS4_14ComposedLayoutINS4_7SwizzleILi3ELi4ELi3EEENS4_18smem_ptr_flag_bitsILi8EEENST_INS5_IJSG_NSA_ILi8EEEEEENS5_IJSB_SG_EEEEEEENS4_9Copy_AtomIJNS4_39AutoVectorizingCopyWithAssumedAlignmentILi128EEESI_EEENS4_8identityES12_S1C_vS1H_EENS_8epilogue10collective6detail29Sm90TmaWarpSpecializedAdapterINS1K_15DefaultEpilogueISI_NS5_IJlSB_lEEES1O_NS1J_6thread17LinearCombinationISI_Li1EffLNS1P_9ScaleType4KindE0ELNS_15FloatRoundStyleE2ESI_EENS1_15EpilogueDefaultEEEEEvvEEEEvNT_6ParamsE,(.L_x_612 - _ZN7cutlass13device_kernelINS_4gemm6kernel13GemmUniversalIN4cute5tupleIJiiiiEEENS1_10collective13CollectiveMmaINS1_39MainloopSm90TmaGmmaRmemAWarpSpecializedILi3ENS5_IJNS4_1CILi1EEESB_SB_EEENS1_35KernelTmaWarpSpecializedCooperativeEEENS5_IJNSA_ILi256EEESF_NSA_ILi128EEEEEENS_12float_e4m3_tENS5_IJSB_llEEENS_12float_e5m2_tESJ_NS4_8TiledMMAINS4_8MMA_AtomIJNS4_4SM904GMMA31MMA_64x256x32_F32E4M3E5M2_RS_TNILNSO_7ScaleInE1ELSQ_1EEEEEENS4_6LayoutINS5_IJNSA_ILi2EEESB_SB_EEENS5_IJSB_NSA_ILi0EEESW_EEEEENS5_IJNS4_10UnderscoreESZ_SZ_EEEEENS4_13SM90_TMA_LOADENS4_14ComposedLayoutINS4_7SwizzleILi3ELi4ELi3EEENS4_18smem_ptr_flag_bitsILi8EEENST_INS5_IJSG_NSA_ILi8EEEEEENS5_IJSB_SG_EEEEEEENS4_9Copy_AtomIJNS4_39AutoVectorizingCopyWithAssumedAlignmentILi128EEESI_EEENS4_8identityES12_S1C_vS1H_EENS_8epilogue10collective6detail29Sm90TmaWarpSpecializedAdapterINS1K_15DefaultEpilogueISI_NS5_IJlSB_lEEES1O_NS1J_6thread17LinearCombinationISI_Li1EffLNS1P_9ScaleType4KindE0ELNS_15FloatRoundStyleE2ESI_EENS1_15EpilogueDefaultEEEEEvvEEEEvNT_6ParamsE)
        .other          _ZN7cutlass13device_kernelINS_4gemm6kernel13GemmUniversalIN4cute5tupleIJiiiiEEENS1_10collective13CollectiveMmaINS1_39MainloopSm90TmaGmmaRmemAWarpSpecializedILi3ENS5_IJNS4_1CILi1EEESB_SB_EEENS1_35KernelTmaWarpSpecializedCooperativeEEENS5_IJNSA_ILi256EEESF_NSA_ILi128EEEEEENS_12float_e4m3_tENS5_IJSB_llEEENS_12float_e5m2_tESJ_NS4_8TiledMMAINS4_8MMA_AtomIJNS4_4SM904GMMA31MMA_64x256x32_F32E4M3E5M2_RS_TNILNSO_7ScaleInE1ELSQ_1EEEEEENS4_6LayoutINS5_IJNSA_ILi2EEESB_SB_EEENS5_IJSB_NSA_ILi0EEESW_EEEEENS5_IJNS4_10UnderscoreESZ_SZ_EEEEENS4_13SM90_TMA_LOADENS4_14ComposedLayoutINS4_7SwizzleILi3ELi4ELi3EEENS4_18smem_ptr_flag_bitsILi8EEENST_INS5_IJSG_NSA_ILi8EEEEEENS5_IJSB_SG_EEEEEEENS4_9Copy_AtomIJNS4_39AutoVectorizingCopyWithAssumedAlignmentILi128EEESI_EEENS4_8identityES12_S1C_vS1H_EENS_8epilogue10collective6detail29Sm90TmaWarpSpecializedAdapterINS1K_15DefaultEpilogueISI_NS5_IJlSB_lEEES1O_NS1J_6thread17LinearCombinationISI_Li1EffLNS1P_9ScaleType4KindE0ELNS_15FloatRoundStyleE2ESI_EENS1_15EpilogueDefaultEEEEEvvEEEEvNT_6ParamsE,@"STO_CUDA_ENTRY STV_DEFAULT"
_ZN7cutlass13device_kernelINS_4gemm6kernel13GemmUniversalIN4cute5tupleIJiiiiEEENS1_10collective13CollectiveMmaINS1_39MainloopSm90TmaGmmaRmemAWarpSpecializedILi3ENS5_IJNS4_1CILi1EEESB_SB_EEENS1_35KernelTmaWarpSpecializedCooperativeEEENS5_IJNSA_ILi256EEESF_NSA_ILi128EEEEEENS_12float_e4m3_tENS5_IJSB_llEEENS_12float_e5m2_tESJ_NS4_8TiledMMAINS4_8MMA_AtomIJNS4_4SM904GMMA31MMA_64x256x32_F32E4M3E5M2_RS_TNILNSO_7ScaleInE1ELSQ_1EEEEEENS4_6LayoutINS5_IJNSA_ILi2EEESB_SB_EEENS5_IJSB_NSA_ILi0EEESW_EEEEENS5_IJNS4_10UnderscoreESZ_SZ_EEEEENS4_13SM90_TMA_LOADENS4_14ComposedLayoutINS4_7SwizzleILi3ELi4ELi3EEENS4_18smem_ptr_flag_bitsILi8EEENST_INS5_IJSG_NSA_ILi8EEEEEENS5_IJSB_SG_EEEEEEENS4_9Copy_AtomIJNS4_39AutoVectorizingCopyWithAssumedAlignmentILi128EEESI_EEENS4_8identityES12_S1C_vS1H_EENS_8epilogue10collective6detail29Sm90TmaWarpSpecializedAdapterINS1K_15DefaultEpilogueISI_NS5_IJlSB_lEEES1O_NS1J_6thread17LinearCombinationISI_Li1EffLNS1P_9ScaleType4KindE0ELNS_15FloatRoundStyleE2ESI_EENS1_15EpilogueDefaultEEEEEvvEEEEvNT_6ParamsE:
[----:B------:R-:W0:Y:S02]  /*0000*/  LDC R1, c[0x0][0x28] ;  /* 0x00000a00ff017b82 */ /* 0x000e240000000800 */
[----:B0-----:R-:W-:Y:S01]  /*0010*/  VIADD R1, R1, 0xfffff7d8 ;  /* 0xfffff7d801017836 */ /* 0x001fe20000000000 */
[----:B------:R-:W0:Y:S01]  /*0020*/  S2R R2, SR_TID.X ;  /* 0x0000000000027919 */ /* 0x000e220000002100 */
[----:B------:R-:W-:Y:S01]  /*0030*/  ELECT P0, URZ, PT ;  /* 0x00000000003f782f */ /* 0x000fe20003800000 */
[----:B------:R-:W-:Y:S01]  /*0040*/  BSSY B0, `(.L_x_0) ;  /* 0x0000015000007945 */ /* 0x000fe20003800000 */
[--C-:B0-----:R-:W-:Y:S02]  /*0050*/  SHF.R.U32.HI R0, RZ, 0x5, R2.reuse ;  /* 0x00000005ff007819 */ /* 0x101fe40000011602 */
[----:B------:R-:W-:-:S03]  /*0060*/  SHF.R.U32.HI R2, RZ, 0x7, R2 ;  /* 0x00000007ff027819 */ /* 0x000fc60000011602 */
[----:B------:R-:W0:Y:S04]  /*0070*/  SHFL.IDX PT, R3, R0, RZ, 0x1f ;  /* 0x00001fff00037589 */ /* 0x000e2800000e0000 */
[----:B------:R-:W1:Y:S01]  /*0080*/  SHFL.IDX PT, R2, R2, RZ, 0x1f ;  /* 0x00001fff02027589 */ /* 0x000e6200000e0000 */
[----:B0-----:R-:W-:Y:S02]  /*0090*/  R2UR UR10, R3 ;  /* 0x00000000030a72ca */ /* 0x001fe400000e0000 */
[----:B-1----:R-:W-:-:S11]  /*00a0*/  R2UR UR5, R2 ;  /* 0x00000000020572ca */ /* 0x002fd600000e0000 */
[----:B------:R-:W-:Y:S02]  /*00b0*/  USHF.R.S32.HI UR4, URZ, 0x1f, UR10 ;  /* 0x0000001f3f047899 */ /* 0x000fe4000801140a */
[----:B------:R-:W-:Y:S02]  /*00c0*/  ISETP.NE.OR P0, PT, RZ, UR10, !P0 ;  /* 0x0000000aff007c0c */ /* 0x000fe4000c705670 */
[----:B------:R-:W-:-:S04]  /*00d0*/  ULEA.HI UR4, UR4, UR10, URZ, 0x2 ;  /* 0x0000000a04047291 */ /* 0x000fc8000f8f103f */
[----:B------:R-:W-:-:S04]  /*00e0*/  ULOP3.LUT UR4, UR4, 0xfffffffc, URZ, 0xc0, !UPT ;  /* 0xfffffffc04047892 */ /* 0x000fc8000f8ec03f */
[----:B------:R-:W-:-:S03]  /*00f0*/  UIADD3 UR10, UR10, -UR4, URZ ;  /* 0x800000040a0a7290 */ /* 0x000fc6000fffe03f */
[----:B------:R-:W-:Y:S09]  /*0100*/  @P0 BRA `(.L_x_1) ;  /* 0x0000000000200947 */ /* 0x000ff20003800000 */
[----:B------:R-:W-:Y:S02]  /*0110*/  ULDC.64 UR6, c[0x0][0x198] ;  /* 0x0000660000067ab9 */ /* 0x000fe40000000a00 */
[----:B------:R-:W-:Y:S02]  /*0120*/  UIADD3 UR8, UP0, UR6, 0xf0, URZ ;  /* 0x000000f006087890 */ /* 0x000fe4000ff1e03f */
[----:B------:R-:W-:Y:S02]  /*0130*/  UIADD3 UR6, UP1, UR6, 0x1f0, URZ ;  /* 0x000001f006067890 */ /* 0x000fe4000ff3e03f */
[----:B------:R-:W-:Y:S02]  /*0140*/  UIADD3.X UR9, URZ, UR7, URZ, UP0, !UPT ;  /* 0x000000073f097290 */ /* 0x000fe400087fe43f */
[----:B------:R-:W-:-:S07]  /*0150*/  UIADD3.X UR7, URZ, UR7, URZ, UP1, !UPT ;  /* 0x000000073f077290 */ /* 0x000fce0008ffe43f */
[----:B------:R0:W-:Y:S02]  /*0160*/  UTMACCTL.PF [UR8] ;  /* 0x00000000080079b9 */ /* 0x0001e40008040000 */
[----:B------:R0:W-:Y:S02]  /*0170*/  UTMACCTL.PF [UR6] ;  /* 0x00000000060079b9 */ /* 0x0001e40008040000 */
[----:B0-----:R-:W-:Y:S01]  /*0180*/  NOP ;  /* 0x0000000000007918 */ /* 0x001fe20000000000 */
.L_x_1:
[----:B------:R-:W-:Y:S05]  /*0190*/  BSYNC B0 ;  /* 0x0000000000007941 */ /* 0x000fea0003800000 */
.L_x_0:
[----:B------:R-:W0:Y:S01]  /*01a0*/  SHFL.IDX PT, R2, R0, RZ, 0x1f ;  /* 0x00001fff00027589 */ /* 0x000e2200000e0000 */
[----:B------:R-:W-:Y:S01]  /*01b0*/  UISETP.NE.AND UP0, UPT, UR10, 0x3, UPT ;  /* 0x000000030a00788c */ /* 0x000fe2000bf05270 */
[----:B------:R-:W-:Y:S01]  /*01c0*/  ISETP.NE.AND P1, PT, RZ, UR5, PT ;  /* 0x00000005ff007c0c */ /* 0x000fe2000bf25270 */
[----:B------:R-:W-:Y:S02]  /*01d0*/  UIADD3 UR18, UR5, -0x1, URZ ;  /* 0xffffffff05127890 */ /* 0x000fe4000fffe03f */
[----:B------:R-:W-:Y:S02]  /*01e0*/  UISETP.EQ.OR UP0, UPT, UR10, URZ, !UP0 ;  /* 0x0000003f0a00728c */ /* 0x000fe4000c702670 */
[----:B------:R-:W-:Y:S02]  /*01f0*/  UISETP.GE.U32.AND UP1, UPT, UR18, 0x2, UPT ;  /* 0x000000021200788c */ /* 0x000fe4000bf26070 */
[----:B------:R-:W-:-:S04]  /*0200*/  UISETP.EQ.AND UP0, UPT, UR5, URZ, UP0 ;  /* 0x0000003f0500728c */ /* 0x000fc80008702270 */
[----:B------:R-:W-:-:S04]  /*0210*/  USEL UR40, URZ, 0x1, !UP0 ;  /* 0x000000013f287887 */ /* 0x000fc8000c000000 */
[----:B------:R-:W-:Y:S01]  /*0220*/  USEL UR40, UR40, 0x2, UP1 ;  /* 0x0000000228287887 */ /* 0x000fe20008800000 */
[----:B0-----:R-:W-:-:S13]  /*0230*/  ISETP.NE.AND P0, PT, R2, RZ, PT ;  /* 0x000000ff0200720c */ /* 0x001fda0003f05270 */
[----:B------:R-:W-:Y:S05]  /*0240*/  @P0 BRA `(.L_x_2) ;  /* 0x0000000000500947 */ /* 0x000fea0003800000 */
[----:B------:R-:W0:Y:S01]  /*0250*/  S2UR UR8, SR_CgaCtaId ;  /* 0x00000000000879c3 */ /* 0x000e220000008800 */
[----:B------:R-:W-:Y:S01]  /*0260*/  UMOV UR4, 0x400 ;  /* 0x0000040000047882 */ /* 0x000fe20000000000 */
[----:B------:R-:W-:Y:S01]  /*0270*/  UMOV UR5, 0x1 ;  /* 0x0000000100057882 */ /* 0x000fe20000000000 */
[----:B------:R-:W-:Y:S01]  /*0280*/  UMOV UR6, 0x100 ;  /* 0x0000010000067882 */ /* 0x000fe20000000000 */
[----:B------:R-:W-:Y:S01]  /*0290*/  ELECT P0, URZ, PT ;  /* 0x00000000003f782f */ /* 0x000fe20003800000 */
[----:B------:R-:W-:-:S04]  /*02a0*/  UIADD3 UR6, -UR6, 0x100000, URZ ;  /* 0x0010000006067890 */ /* 0x000fc8000fffe13f */
[----:B------:R-:W-:Y:S02]  /*02b0*/  USHF.L.U32 UR7, UR6, 0xb, URZ ;  /* 0x0000000b06077899 */ /* 0x000fe4000800063f */
[----:B------:R-:W-:Y:S02]  /*02c0*/  USHF.L.U32 UR6, UR6, 0x1, URZ ;  /* 0x0000000106067899 */ /* 0x000fe4000800063f */
[----:B0-----:R-:W-:Y:S02]  /*02d0*/  ULEA UR8, UR8, UR4, 0x18 ;  /* 0x0000000408087291 */ /* 0x001fe4000f8ec03f */
[----:B------:R-:W-:-:S04]  /*02e0*/  UIADD3 UR4, -UR5, 0x100000, URZ ;  /* 0x0010000005047890 */ /* 0x000fc8000fffe13f */
[----:B------:R-:W-:Y:S02]  /*02f0*/  USHF.L.U32 UR5, UR4, 0xb, URZ ;  /* 0x0000000b04057899 */ /* 0x000fe4000800063f */
[----:B------:R-:W-:Y:S01]  /*0300*/  USHF.L.U32 UR4, UR4, 0x1, URZ ;  /* 0x0000000104047899 */ /* 0x000fe2000800063f */
[----:B------:R-:W0:Y:S11]  /*0310*/  FENCE.VIEW.ASYNC.S ;  /* 0x00000000000073c6 */ /* 0x000e360000000000 */
[----:B0-----:R0:W1:Y:S01]  /*0320*/  SYNCS.EXCH.64 URZ, [UR8], UR4 ;  /* 0x00000004083f75b2 */ /* 0x0010620008000100 */
[----:B------:R0:W2:Y:S01]  /*0330*/  SYNCS.EXCH.64 URZ, [UR8+0x18], UR6 ;  /* 0x00001806083f75b2 */ /* 0x0000a20008000100 */
[----:B------:R0:W3:Y:S01]  /*0340*/  SYNCS.EXCH.64 URZ, [UR8+0x8], UR4 ;  /* 0x00000804083f75b2 */ /* 0x0000e20008000100 */
[----:B------:R0:W4:Y:S01]  /*0350*/  SYNCS.EXCH.64 URZ, [UR8+0x20], UR6 ;  /* 0x00002006083f75b2 */ /* 0x0001220008000100 */
[----:B------:R0:W0:Y:S01]  /*0360*/  SYNCS.EXCH.64 URZ, [UR8+0x10], UR4 ;  /* 0x00001004083f75b2 */ /* 0x0000220008000100 */
[----:B------:R0:W0:Y:S01]  /*0370*/  SYNCS.EXCH.64 URZ, [UR8+0x28], UR6 ;  /* 0x00002806083f75b2 */ /* 0x0000220008000100 */
[----:B------:R-:W-:Y:S01]  /*0380*/  NOP ;  /* 0x0000000000007918 */ /* 0x000fe20000000000 */
.L_x_2:
[----:B------:R-:W5:Y:S01]  /*0390*/  SHFL.IDX PT, R0, R0, RZ, 0x1f ;  /* 0x00001fff00007589 */ /* 0x000f6200000e0000 */
[----:B------:R-:W-:Y:S01]  /*03a0*/  ELECT P0, URZ, PT ;  /* 0x00000000003f782f */ /* 0x000fe20003800000 */
[----:B------:R-:W1:Y:S01]  /*03b0*/  S2UR UR17, SR_CTAID.Y ;  /* 0x00000000001179c3 */ /* 0x000e620000002600 */
[----:B0-----:R-:W-:Y:S01]  /*03c0*/  ULDC UR5, c[0x0][0x65c] ;  /* 0x0001970000057ab9 */ /* 0x001fe20000000800 */
[----:B------:R-:W-:Y:S01]  /*03d0*/  UMOV UR12, 0x20 ;  /* 0x00000020000c7882 */ /* 0x000fe20000000000 */
[----:B------:R-:W-:Y:S01]  /*03e0*/  UISETP.NE.AND UP2, UPT, UR5, 0x1, UPT ;  /* 0x000000010500788c */ /* 0x000fe2000bf45270 */
[----:B------:R-:W-:Y:S01]  /*03f0*/  NOP ;  /* 0x0000000000007918 */ /* 0x000fe20000000000 */
[----:B------:R-:W-:Y:S02]  /*0400*/  NOP ;  /* 0x0000000000007918 */ /* 0x000fe40000000000 */
[----:B------:R-:W-:Y:S01]  /*0410*/  UP2UR UR44, UPR, URZ, 0x4 ;  /* 0x000000043f2c7883 */ /* 0x000fe20008000000 */
[----:B------:R-:W0:Y:S01]  /*0420*/  S2UR UR4, SR_CTAID.X ;  /* 0x00000000000479c3 */ /* 0x000e220000002500 */
[----:B------:R-:W-:-:S02]  /*0430*/  PLOP3.LUT P2, PT, PT, PT, UP2, 0x80, 0x0 ;  /* 0x000000000000781c */ /* 0x000fc40003f4f028 */
[----:B------:R-:W-:Y:S02]  /*0440*/  PLOP3.LUT P4, PT, PT, PT, UP2, 0x80, 0x0 ;  /* 0x000000000000781c */ /* 0x000fe40003f8f028 */
[----:B------:R-:W-:Y:S01]  /*0450*/  PLOP3.LUT P3, PT, PT, PT, UP2, 0x80, 0x0 ;  /* 0x000000000000781c */ /* 0x000fe20003f6f028 */
[----:B------:R-:W-:Y:S01]  /*0460*/  @UP2 ULDC UR14, c[0x0][0x10] ;  /* 0x00000400000e2ab9 */ /* 0x000fe20000000800 */
[----:B------:R-:W-:Y:S01]  /*0470*/  @UP2 UMOV UR9, URZ ;  /* 0x0000003f00092c82 */ /* 0x000fe20008000000 */
[----:B------:R-:W-:Y:S01]  /*0480*/  @!UP2 ULDC UR11, c[0x0][0xc] ;  /* 0x00000300000baab9 */ /* 0x000fe20000000800 */
[----:B-----5:R-:W-:Y:S01]  /*0490*/  ISETP.NE.OR P0, PT, R0, RZ, !P0 ;  /* 0x000000ff0000720c */ /* 0x020fe20004705670 */
[----:B-1----:R-:W-:Y:S02]  /*04a0*/  @UP2 UMOV UR7, UR17 ;  /* 0x0000001100072c82 */ /* 0x002fe40008000000 */
[----:B------:R-:W-:Y:S01]  /*04b0*/  @UP2 UMOV UR8, UR7 ;  /* 0x0000000700082c82 */ /* 0x000fe20008000000 */
[----:B------:R-:W-:Y:S01]  /*04c0*/  @!UP2 UMOV UR7, UR17 ;  /* 0x000000110007ac82 */ /* 0x000fe20008000000 */
[----:B0-----:R-:W-:-:S08]  /*04d0*/  @UP2 UIMAD.WIDE.U32 UR14, UR4, UR14, UR8 ;  /* 0x0000000e040e22a5 */ /* 0x001fd0000f8e0008 */
[----:B------:R-:W-:Y:S01]  /*04e0*/  VOTEU.ALL UP0, P0 ;  /* 0x00000000003f7886 */ /* 0x000fe20000000000 */
[----:B------:R-:W-:Y:S01]  /*04f0*/  VOTEU.ALL UP1, P0 ;  /* 0x00000000003f7886 */ /* 0x000fe20000020000 */
[----:B------:R-:W-:-:S03]  /*0500*/  IMAD.U32 R2, RZ, RZ, UR14 ;  /* 0x0000000eff027e24 */ /* 0x000fc6000f8e00ff */
[----:B------:R-:W0:Y:S01]  /*0510*/  @!UP0 S2UR UR6, SR_CgaCtaId ;  /* 0x00000000000689c3 */ /* 0x000e220000008800 */
[----:B------:R-:W-:Y:S01]  /*0520*/  @!UP0 UMOV UR5, 0x400 ;  /* 0x0000040000058882 */ /* 0x000fe20000000000 */
[----:B------:R-:W-:-:S04]  /*0530*/  @!UP0 UIADD3 UR12, -UR12, 0x100000, URZ ;  /* 0x001000000c0c8890 */ /* 0x000fc8000fffe13f */
[----:B------:R-:W-:Y:S02]  /*0540*/  @!UP0 USHF.L.U32 UR13, UR12, 0xb, URZ ;  /* 0x0000000b0c0d8899 */ /* 0x000fe4000800063f */
[----:B------:R-:W-:Y:S01]  /*0550*/  @!UP0 USHF.L.U32 UR12, UR12, 0x1, URZ ;  /* 0x000000010c0c8899 */ /* 0x000fe2000800063f */
[----:B------:R-:W-:Y:S01]  /*0560*/  IMAD.U32 R3, RZ, RZ, UR15 ;  /* 0x0000000fff037e24 */ /* 0x000fe2000f8e00ff */
[----:B0-----:R-:W-:Y:S01]  /*0570*/  @!UP0 ULEA UR16, UR6, UR5, 0x18 ;  /* 0x0000000506108291 */ /* 0x001fe2000f8ec03f */
[----:B------:R-:W-:Y:S01]  /*0580*/  VOTEU.ALL UP0, P0 ;  /* 0x00000000003f7886 */ /* 0x000fe20000000000 */
[----:B------:R-:W-:Y:S01]  /*0590*/  PLOP3.LUT P0, PT, PT, PT, UP2, 0x80, 0x0 ;  /* 0x000000000000781c */ /* 0x000fe20003f0f028 */
[----:B------:R-:W-:Y:S01]  /*05a0*/  UMOV UR5, URZ ;  /* 0x0000003f00057c82 */ /* 0x000fe20008000000 */
[----:B------:R-:W-:Y:S01]  /*05b0*/  @UP2 UMOV UR6, URZ ;  /* 0x0000003f00062c82 */ /* 0x000fe20008000000 */
[----:B------:R-:W-:Y:S02]  /*05c0*/  @!UP2 UIMAD.WIDE.U32 UR8, UR11, UR7, UR4 ;  /* 0x000000070b08a2a5 */ /* 0x000fe4000f8e0004 */
[----:B------:R-:W-:-:S04]  /*05d0*/  @UP2 UIADD3 UR6, UR15, UR6, URZ ;  /* 0x000000060f062290 */ /* 0x000fc8000fffe03f */
[----:B------:R-:W-:Y:S01]  /*05e0*/  IMAD.U32 R5, RZ, RZ, UR9 ;  /* 0x00000009ff057e24 */ /* 0x000fe2000f8e00ff */
[----:B------:R-:W0:Y:S02]  /*05f0*/  FENCE.VIEW.ASYNC.S ;  /* 0x00000000000073c6 */ /* 0x000e240000000000 */
[----:B0-----:R0:W2:Y:S01]  /*0600*/  @!UP0 SYNCS.EXCH.64 URZ, [UR16+0x40], UR12 ;  /* 0x0000400c103f85b2 */ /* 0x0010a20008000100 */
[----:B------:R-:W-:Y:S02]  /*0610*/  @P2 IMAD.U32 R6, RZ, RZ, UR6 ;  /* 0x00000006ff062e24 */ /* 0x000fe4000f8e00ff */
[----:B------:R-:W-:Y:S02]  /*0620*/  @P0 IMAD.MOV.U32 R7, RZ, RZ, R2 ;  /* 0x000000ffff070224 */ /* 0x000fe400078e0002 */
[----:B------:R-:W-:Y:S02]  /*0630*/  IMAD.U32 R2, RZ, RZ, UR8 ;  /* 0x00000008ff027e24 */ /* 0x000fe4000f8e00ff */
[----:B------:R-:W-:-:S02]  /*0640*/  @!P4 IMAD.MOV.U32 R6, RZ, RZ, R5 ;  /* 0x000000ffff06c224 */ /* 0x000fc400078e0005 */
[----:B------:R-:W-:Y:S02]  /*0650*/  @!P3 IMAD.MOV.U32 R7, RZ, RZ, R2 ;  /* 0x000000ffff07b224 */ /* 0x000fe400078e0002 */
[----:B------:R-:W-:Y:S01]  /*0660*/  IMAD.U32 R3, RZ, RZ, UR9 ;  /* 0x00000009ff037e24 */ /* 0x000fe2000f8e00ff */
[----:B------:R0:W-:Y:S01]  /*0670*/  STL [R1+0x200], R6 ;  /* 0x0002000601007387 */ /* 0x0001e20000100800 */
[----:B------:R-:W-:-:S03]  /*0680*/  IMAD.U32 R4, RZ, RZ, UR8 ;  /* 0x00000008ff047e24 */ /* 0x000fc6000f8e00ff */
[----:B------:R0:W-:Y:S01]  /*0690*/  STL [R1+0x204], R7 ;  /* 0x0002040701007387 */ /* 0x0001e20000100800 */
[----:B------:R0:W2:Y:S01]  /*06a0*/  @!UP1 SYNCS.EXCH.64 URZ, [UR16+0x48], UR12 ;  /* 0x0000480c103f95b2 */ /* 0x0000a20008000100 */
[----:B------:R-:W-:Y:S01]  /*06b0*/  NOP ;  /* 0x0000000000007918 */ /* 0x000fe20000000000 */
[----:B--234-:R-:W-:Y:S06]  /*06c0*/  BAR.SYNC.DEFER_BLOCKING 0x0 ;  /* 0x0000000000007b1d */ /* 0x01cfec0000010000 */
[----:B------:R-:W-:Y:S05]  /*06d0*/  @!P1 BRA `(.L_x_3) ;  /* 0x0000026c00649947 */ /* 0x000fea0003800000 */
[----:B------:R-:W-:-:S06]  /*06e0*/  UISETP.GT.U32.AND UP0, UPT, UR18, 0x1, UPT ;  /* 0x000000011200788c */ /* 0x000fcc000bf04070 */
[----:B------:R-:W-:-:S13]  /*06f0*/  PLOP3.LUT P0, PT, PT, PT, UP0, 0x80, 0x0 ;  /* 0x000000000000781c */ /* 0x000fda0003f0f008 */
[----:B0-----:R-:W-:Y:S05]  /*0700*/  @P0 EXIT ;  /* 0x000000000000094d */ /* 0x001fea0003800000 */
[----:B------:R-:W-:Y:S01]  /*0710*/  ULDC.64 UR8, c[0x0][0x650] ;  /* 0x0001940000087ab9 */ /* 0x000fe20000000a00 */
[----:B------:R-:W-:Y:S01]  /*0720*/  UMOV UR45, 0xffffffff ;  /* 0xffffffff002d7882 */ /* 0x000fe20000000000 */
[----:B------:R-:W-:Y:S01]  /*0730*/  ISETP.GE.U32.AND P0, PT, R7, UR8, PT ;  /* 0x0000000807007c0c */ /* 0x000fe2000bf06070 */
[----:B------:R-:W-:Y:S01]  /*0740*/  UMOV UR42, 0xffffffff ;  /* 0xffffffff002a7882 */ /* 0x000fe20000000000 */
[----:B------:R-:W-:Y:S01]  /*0750*/  UMOV UR43, 0xffffffff ;  /* 0xffffffff002b7882 */ /* 0x000fe20000000000 */
[----:B------:R-:W-:Y:S02]  /*0760*/  PRMT R0, RZ, 0x7610, R0 ;  /* 0x00007610ff007816 */ /* 0x000fe40000000000 */
[----:B------:R-:W-:-:S13]  /*0770*/  ISETP.GE.U32.AND.EX P0, PT, R6, UR9, PT, P0 ;  /* 0x0000000906007c0c */ /* 0x000fda000bf06100 */
[----:B------:R-:W-:Y:S05]  /*0780*/  @P0 BRA `(.L_x_4) ;  /* 0x0000000400800947 */ /* 0x000fea0003800000 */
[----:B------:R-:W-:Y:S01]  /*0790*/  I2FP.F32.U32 R0, UR4 ;  /* 0x0000000400007c45 */ /* 0x000fe20008201000 */
[----:B------:R-:W-:Y:S01]  /*07a0*/  ULDC.64 UR16, c[0x0][0x628] ;  /* 0x00018a0000107ab9 */ /* 0x000fe20000000a00 */
[----:B------:R-:W-:Y:S01]  /*07b0*/  ULDC UR6, c[0x0][0x150] ;  /* 0x0000540000067ab9 */ /* 0x000fe20000000800 */
[----:B------:R-:W-:Y:S01]  /*07c0*/  ISETP.NE.U32.AND P0, PT, RZ, UR16, PT ;  /* 0x00000010ff007c0c */ /* 0x000fe2000bf05070 */
[----:B------:R-:W-:Y:S01]  /*07d0*/  ULDC UR15, c[0x0][0x630] ;  /* 0x00018c00000f7ab9 */ /* 0x000fe20000000800 */
[----:B------:R-:W-:Y:S01]  /*07e0*/  FMUL R0, R0, UR6 ;  /* 0x0000000600007c20 */ /* 0x000fe20008400000 */
[----:B------:R-:W-:Y:S01]  /*07f0*/  R2UR UR18, R7 ;  /* 0x00000000071272ca */ /* 0x000fe200000e0000 */
[----:B------:R-:W-:Y:S01]  /*0800*/  ULDC UR20, c[0x0][0x154] ;  /* 0x0000550000147ab9 */ /* 0x000fe20000000800 */
[----:B------:R-:W-:Y:S01]  /*0810*/  ISETP.NE.AND.EX P0, PT, RZ, UR17, PT, P0 ;  /* 0x00000011ff007c0c */ /* 0x000fe2000bf05300 */
[----:B------:R0:W1:Y:S01]  /*0820*/  F2I.U32.TRUNC.NTZ R2, R0 ;  /* 0x0000000000027305 */ /* 0x000062000020f000 */
[----:B------:R-:W-:-:S02]  /*0830*/  R2UR UR19, R6 ;  /* 0x00000000061372ca */ /* 0x000fc400000e0000 */
[----:B------:R-:W-:Y:S02]  /*0840*/  R2UR UR8, R7 ;  /* 0x00000000070872ca */ /* 0x000fe400000e0000 */
[----:B------:R-:W-:-:S07]  /*0850*/  R2UR UR9, R6 ;  /* 0x00000000060972ca */ /* 0x000fce00000e0000 */
[----:B0-----:R-:W-:Y:S08]  /*0860*/  @!P0 BRA `(.L_x_5) ;  /* 0x0000000000308947 */ /* 0x001ff00003800000 */
[----:B------:R-:W-:Y:S01]  /*0870*/  R2UR UR8, R7 ;  /* 0x00000000070872ca */ /* 0x000fe200000e0000 */
[----:B------:R-:W-:Y:S01]  /*0880*/  ULDC UR6, c[0x0][0x634] ;  /* 0x00018d0000067ab9 */ /* 0x000fe20000000800 */
[----:B------:R-:W-:-:S11]  /*0890*/  R2UR UR14, R6 ;  /* 0x00000000060e72ca */ /* 0x000fd600000e0000 */
[----:B------:R-:W-:-:S04]  /*08a0*/  UIADD3 UR6, UP0, UR8, UR6, URZ ;  /* 0x0000000608067290 */ /* 0x000fc8000ff1e03f */
[----:B------:R-:W-:-:S04]  /*08b0*/  UIADD3.X UR14, URZ, UR14, URZ, UP0, !UPT ;  /* 0x0000000e3f0e7290 */ /* 0x000fc800087fe43f */
[----:B------:R-:W-:-:S04]  /*08c0*/  UIMAD.WIDE.U32 UR8, UR14, UR16, URZ ;  /* 0x000000100e0872a5 */ /* 0x000fc8000f8e003f */
[----:B------:R-:W-:Y:S02]  /*08d0*/  UIMAD.WIDE.U32 UR10, UP0, UR6, UR17, UR8 ;  /* 0x00000011060a72a5 */ /* 0x000fe4000f800008 */
[----:B------:R-:W-:Y:S02]  /*08e0*/  UIMAD.WIDE.U32 UR8, UR6, UR16, URZ ;  /* 0x00000010060872a5 */ /* 0x000fe4000f8e003f */
[----:B------:R-:W-:Y:S02]  /*08f0*/  UIADD3.X UR13, URZ, URZ, URZ, UP0, !UPT ;  /* 0x0000003f3f0d7290 */ /* 0x000fe400087fe43f */
[----:B------:R-:W-:Y:S01]  /*0900*/  UIADD3 URZ, UP0, UR9, UR10, URZ ;  /* 0x0000000a093f7290 */ /* 0x000fe2000ff1e03f */
[----:B------:R-:W-:-:S03]  /*0910*/  UMOV UR12, UR11 ;  /* 0x0000000b000c7c82 */ /* 0x000fc60008000000 */
[----:B------:R-:W-:-:S12]  /*0920*/  UIMAD.WIDE.U32.X UR8, UR14, UR17, UR12, UP0 ;  /* 0x000000110e0872a5 */ /* 0x000fd800080e040c */
.L_x_5:
[----:B------:R-:W-:Y:S01]  /*0930*/  USHF.R.U64 UR43, UR8, UR15, UR9 ;  /* 0x0000000f082b7299 */ /* 0x000fe20008001209 */
[----:B------:R-:W-:Y:S01]  /*0940*/  I2FP.F32.U32 R0, UR7 ;  /* 0x0000000700007c45 */ /* 0x000fe20008201000 */
[----:B------:R-:W-:Y:S01]  /*0950*/  USHF.R.U32.HI UR5, URZ, UR15, UR9 ;  /* 0x0000000f3f057299 */ /* 0x000fe20008011609 */
[----:B-1----:R-:W-:Y:S01]  /*0960*/  R2UR UR12, R2 ;  /* 0x00000000020c72ca */ /* 0x002fe200000e0000 */
[----:B------:R-:W-:Y:S02]  /*0970*/  UIADD3 UR6, UP0, URZ, -UR43, URZ ;  /* 0x8000002b3f067290 */ /* 0x000fe4000ff1e03f */
[----:B------:R-:W-:Y:S01]  /*0980*/  FMUL R0, R0, UR20 ;  /* 0x0000001400007c20 */ /* 0x000fe20008400000 */
[----:B------:R-:W-:Y:S01]  /*0990*/  ULDC.64 UR8, c[0x0][0x620] ;  /* 0x0001880000087ab9 */ /* 0x000fe20000000a00 */
[----:B------:R-:W-:Y:S01]  /*09a0*/  UIADD3.X UR5, URZ, ~UR5, URZ, UP0, !UPT ;  /* 0x800000053f057290 */ /* 0x000fe200087fe43f */
[----:B------:R-:W-:Y:S01]  /*09b0*/  UMOV UR10, UR18 ;  /* 0x00000012000a7c82 */ /* 0x000fe20008000000 */
[----:B------:R-:W-:-:S02]  /*09c0*/  UMOV UR11, UR19 ;  /* 0x00000013000b7c82 */ /* 0x000fc40008000000 */
[----:B------:R-:W-:Y:S01]  /*09d0*/  UIMAD UR5, UR5, UR8, URZ ;  /* 0x00000008050572a4 */ /* 0x000fe2000f8e023f */
[----:B------:R-:W0:Y:S01]  /*09e0*/  F2I.U32.TRUNC.NTZ R0, R0 ;  /* 0x0000000000007305 */ /* 0x000e22000020f000 */
[----:B------:R-:W-:Y:S02]  /*09f0*/  UIMAD.WIDE.U32 UR10, UR6, UR8, UR10 ;  /* 0x00000008060a72a5 */ /* 0x000fe4000f8e000a */
[----:B------:R-:W-:Y:S01]  /*0a00*/  UIMAD UR6, UR6, UR9, UR5 ;  /* 0x00000009060672a4 */ /* 0x000fe2000f8e0205 */
[----:B------:R-:W-:Y:S01]  /*0a10*/  ULDC UR21, c[0x0][0x658] ;  /* 0x0001960000157ab9 */ /* 0x000fe20000000800 */
[----:B------:R-:W-:Y:S02]  /*0a20*/  UMOV UR19, 0xffffffff ;  /* 0xffffffff00137882 */ /* 0x000fe40000000000 */
[----:B------:R-:W-:Y:S01]  /*0a30*/  UIADD3 UR6, UR11, UR6, URZ ;  /* 0x000000060b067290 */ /* 0x000fe2000fffe03f */
[----:B------:R-:W-:Y:S01]  /*0a40*/  ULDC UR15, c[0x0][0x618] ;  /* 0x00018600000f7ab9 */ /* 0x000fe20000000800 */
[----:B------:R-:W-:Y:S01]  /*0a50*/  ULDC.64 UR8, c[0x0][0x640] ;  /* 0x0001900000087ab9 */ /* 0x000fe20000000a00 */
[----:B------:R-:W-:Y:S01]  /*0a60*/  USHF.L.U32 UR11, UR19, UR21, URZ ;  /* 0x00000015130b7299 */ /* 0x000fe2000800063f */
[----:B------:R-:W-:Y:S01]  /*0a70*/  ISETP.NE.U32.AND P0, PT, RZ, UR8, PT ;  /* 0x00000008ff007c0c */ /* 0x000fe2000bf05070 */
[----:B------:R-:W-:-:S02]  /*0a80*/  USHF.R.U64 UR19, UR10, UR15, UR6 ;  /* 0x0000000f0a137299 */ /* 0x000fc40008001206 */
[----:B------:R-:W-:Y:S01]  /*0a90*/  USHF.R.U32.HI UR10, URZ, UR15, UR6 ;  /* 0x0000000f3f0a7299 */ /* 0x000fe20008011606 */
[----:B0-----:R-:W-:Y:S01]  /*0aa0*/  R2UR UR14, R0 ;  /* 0x00000000000e72ca */ /* 0x001fe200000e0000 */
[----:B------:R-:W-:Y:S01]  /*0ab0*/  ULDC UR17, c[0x0][0x608] ;  /* 0x0001820000117ab9 */ /* 0x000fe20000000800 */
[----:B------:R-:W-:Y:S01]  /*0ac0*/  ISETP.NE.AND.EX P0, PT, RZ, UR9, PT, P0 ;  /* 0x00000009ff007c0c */ /* 0x000fe2000bf05300 */
[----:B------:R-:W-:Y:S02]  /*0ad0*/  USHF.R.U64 UR23, UR19, UR17, UR10 ;  /* 0x0000001113177299 */ /* 0x000fe4000800120a */
[----:B------:R-:W-:Y:S01]  /*0ae0*/  USHF.R.U32.HI UR10, URZ, UR17, UR10 ;  /* 0x000000113f0a7299 */ /* 0x000fe2000801160a */
[----:B------:R-:W-:Y:S01]  /*0af0*/  UMOV UR16, 0x1 ;  /* 0x0000000100107882 */ /* 0x000fe20000000000 */
[----:B------:R-:W-:Y:S02]  /*0b00*/  UIADD3 UR12, -UR12, URZ, URZ ;  /* 0x0000003f0c0c7290 */ /* 0x000fe4000fffe13f */
[----:B------:R-:W-:-:S02]  /*0b10*/  USHF.R.U64 UR24, UR23, UR21, UR10 ;  /* 0x0000001517187299 */ /* 0x000fc4000800120a */
[----:B------:R-:W-:Y:S01]  /*0b20*/  USHF.L.U32 UR6, UR16, UR21, URZ ;  /* 0x0000001510067299 */ /* 0x000fe2000800063f */
[----:B------:R-:W-:Y:S01]  /*0b30*/  ULDC UR13, c[0x0][0x144] ;  /* 0x00005100000d7ab9 */ /* 0x000fe20000000800 */
[----:B------:R-:W-:Y:S01]  /*0b40*/  ULDC UR5, c[0x0][0x600] ;  /* 0x0001800000057ab9 */ /* 0x000fe20000000800 */
[----:B------:R-:W-:Y:S02]  /*0b50*/  ULOP3.LUT UR16, URZ, UR11, URZ, 0x33, !UPT ;  /* 0x0000000b3f107292 */ /* 0x000fe4000f8e333f */
[----:B------:R-:W-:Y:S02]  /*0b60*/  USHF.R.U32.HI UR11, URZ, UR21, UR10 ;  /* 0x000000153f0b7299 */ /* 0x000fe4000801160a */
[----:B------:R-:W-:Y:S02]  /*0b70*/  UIADD3 UR18, UR5, -0x1, URZ ;  /* 0xffffffff05127890 */ /* 0x000fe4000fffe03f */
[----:B------:R-:W-:Y:S02]  /*0b80*/  UIADD3 UR20, -UR14, URZ, URZ ;  /* 0x0000003f0e147290 */ /* 0x000fe4000fffe13f */
[----:B------:R-:W-:Y:S01]  /*0b90*/  UIMAD UR4, UR13, UR12, UR4 ;  /* 0x0000000c0d0472a4 */ /* 0x000fe2000f8e0204 */
[----:B------:R-:W-:Y:S01]  /*0ba0*/  ULDC UR25, c[0x0][0x148] ;  /* 0x0000520000197ab9 */ /* 0x000fe20000000800 */
[----:B------:R-:W-:Y:S01]  /*0bb0*/  ULDC UR21, c[0x0][0x648] ;  /* 0x0001920000157ab9 */ /* 0x000fe20000000800 */
[----:B------:R-:W-:Y:S01]  /*0bc0*/  ULDC UR22, c[0x0][0x638] ;  /* 0x00018e0000167ab9 */ /* 0x000fe20000000800 */
[----:B------:R-:W-:Y:S01]  /*0bd0*/  UMOV UR10, UR24 ;  /* 0x00000018000a7c82 */ /* 0x000fe20008000000 */
[----:B------:R-:W-:Y:S07]  /*0be0*/  @!P0 BRA `(.L_x_6) ;  /* 0x0000000000308947 */ /* 0x000fee0003800000 */
[----:B------:R-:W-:Y:S02]  /*0bf0*/  ULDC UR14, c[0x0][0x64c] ;  /* 0x00019300000e7ab9 */ /* 0x000fe40000000800 */
        /* <DEDUP_REMOVED lines=8> */
[----:B------:R-:W-:-:S07]  /*0c80*/  UIMAD.WIDE.U32.X UR8, UR17, UR9, UR14, UP0 ;  /* 0x00000009110872a5 */ /* 0x000fce00080e040e */
[----:B------:R-:W-:Y:S01]  /*0c90*/  UMOV UR10, UR8 ;  /* 0x00000008000a7c82 */ /* 0x000fe20008000000 */
[----:B------:R-:W-:-:S05]  /*0ca0*/  UMOV UR11, UR9 ;  /* 0x00000009000b7c82 */ /* 0x000fca0008000000 */
.L_x_6:
[----:B------:R-:W-:Y:S01]  /*0cb0*/  UISETP.NE.AND UP0, UPT, UR44, URZ, UPT ;  /* 0x0000003f2c00728c */ /* 0x000fe2000bf05270 */
[----:B------:R-:W-:Y:S01]  /*0cc0*/  IMAD.MOV.U32 R0, RZ, RZ, 0x1 ;  /* 0x00000001ff007424 */ /* 0x000fe200078e00ff */
[----:B------:R-:W-:Y:S02]  /*0cd0*/  USHF.R.U64 UR8, UR10, UR21, UR11 ;  /* 0x000000150a087299 */ /* 0x000fe4000800120b */
[----:B------:R-:W-:Y:S02]  /*0ce0*/  ULOP3.LUT UR16, UR23, UR16, URZ, 0xc0, !UPT ;  /* 0x0000001017107292 */ /* 0x000fe4000f8ec03f */
[----:B------:R-:W-:Y:S02]  /*0cf0*/  ULOP3.LUT UR18, UR19, UR18, URZ, 0xc0, !UPT ;  /* 0x0000001213127292 */ /* 0x000fe4000f8ec03f */
[----:B------:R-:W-:-:S03]  /*0d00*/  UIMAD UR16, UR6, UR8, UR16 ;  /* 0x00000008061072a4 */ /* 0x000fc6000f8e0210 */
[----:B------:R-:W-:Y:S02]  /*0d10*/  @UP0 UIMAD UR4, UR25, UR20, UR7 ;  /* 0x00000014190402a4 */ /* 0x000fe4000f8e0207 */
[----:B------:R-:W-:-:S04]  /*0d20*/  UIADD3 UR7, -UR8, URZ, URZ ;  /* 0x0000003f08077290 */ /* 0x000fc8000fffe13f */
[----:B------:R-:W-:-:S03]  /*0d30*/  UIMAD UR6, UR7, UR22, UR24 ;  /* 0x00000016070672a4 */ /* 0x000fc6000f8e0218 */
[----:B------:R-:W-:Y:S01]  /*0d40*/  ULDC UR7, c[0x0][0x610] ;  /* 0x0001840000077ab9 */ /* 0x000fe20000000800 */
[----:B------:R-:W-:Y:S02]  /*0d50*/  UIMAD UR6, UR6, UR5, UR18 ;  /* 0x00000005060672a4 */ /* 0x000fe4000f8e0212 */
[----:B------:R-:W-:-:S04]  /*0d60*/  UIMAD UR4, UR16, UR7, UR4 ;  /* 0x00000007100472a4 */ /* 0x000fc8000f8e0204 */
[----:B------:R-:W-:Y:S02]  /*0d70*/  USEL UR42, UR6, UR4, !UP0 ;  /* 0x00000004062a7287 */ /* 0x000fe4000c000000 */
[----:B------:R-:W-:-:S12]  /*0d80*/  USEL UR45, UR4, UR6, !UP0 ;  /* 0x00000006042d7287 */ /* 0x000fd8000c000000 */
.L_x_4:
[----:B------:R-:W-:-:S08]  /*0d90*/  NOP ;  /* 0x0000000000007918 */ /* 0x000fd00000000000 */
[----:B------:R-:W0:Y:S02]  /*0da0*/  USETMAXREG.TRY_ALLOC.CTAPOOL UP0, 0xf0 ;  /* 0x000000f0000079c8 */ /* 0x000e240008000600 */
[----:B0-----:R-:W-:-:S13]  /*0db0*/  PLOP3.LUT P0, PT, PT, PT, UP0, 0x80, 0x0 ;  /* 0x000000000000781c */ /* 0x001fda0003f0f008 */
[----:B------:R-:W-:Y:S05]  /*0dc0*/  @!P0 BRA `(.L_x_4) ;  /* 0xfffffffc00f08947 */ /* 0x000fea000383ffff */
[----:B------:R-:W-:Y:S01]  /*0dd0*/  ULDC.64 UR4, c[0x0][0x598] ;  /* 0x0001660000047ab9 */ /* 0x000fe20000000a00 */
[----:B------:R-:W-:Y:S01]  /*0de0*/  ULDC.64 UR36, c[0x0][0x208] ;  /* 0x0000820000247ab9 */ /* 0x000fe20000000a00 */
[----:B------:R-:W-:-:S04]  /*0df0*/  ISETP.NE.U32.AND P0, PT, RZ, UR4, PT ;  /* 0x00000004ff007c0c */ /* 0x000fc8000bf05070 */
[----:B------:R-:W-:-:S13]  /*0e00*/  ISETP.NE.AND.EX P0, PT, RZ, UR5, PT, P0 ;  /* 0x00000005ff007c0c */ /* 0x000fda000bf05300 */
[----:B------:R-:W-:Y:S05]  /*0e10*/  @!P0 BRA `(.L_x_7) ;  /* 0x00000000001c8947 */ /* 0x000fea0003800000 */
[----:B------:R-:W0:Y:S02]  /*0e20*/  LDC.64 R2, c[0x0][0x598] ;  /* 0x00016600ff027b82 */ /* 0x000e240000000a00 */
[----:B0-----:R-:W2:Y:S02]  /*0e30*/  LDG.E.64 R2, desc[UR36][R2.64] ;  /* 0x0000002402027981 */ /* 0x001ea4000c1e1b00 */
[----:B--2---:R-:W-:-:S04]  /*0e40*/  ISETP.NE.U32.AND P0, PT, R2, RZ, PT ;  /* 0x000000ff0200720c */ /* 0x004fc80003f05070 */
[----:B------:R-:W-:-:S13]  /*0e50*/  ISETP.NE.AND.EX P0, PT, R3, RZ, PT, P0 ;  /* 0x000000ff0300720c */ /* 0x000fda0003f05300 */
[----:B------:R-:W-:Y:S05]  /*0e60*/  @!P0 BRA `(.L_x_7) ;  /* 0x0000000000088947 */ /* 0x000fea0003800000 */
[----:B------:R0:W5:Y:S01]  /*0e70*/  LD.E R163, desc[UR36][R2.64] ;  /* 0x0000002402a37980 */ /* 0x000162000c101900 */
[----:B------:R-:W-:Y:S05]  /*0e80*/  BRA `(.L_x_8) ;  /* 0x0000000000247947 */ /* 0x000fea0003800000 */
.L_x_7:
[----:B------:R-:W-:Y:S02]  /*0e90*/  ULDC.64 UR4, c[0x0][0x588] ;  /* 0x0001620000047ab9 */ /* 0x000fe40000000a00 */
[----:B------:R-:W-:-:S04]  /*0ea0*/  ISETP.NE.U32.AND P0, PT, RZ, UR4, PT ;  /* 0x00000004ff007c0c */ /* 0x000fc8000bf05070 */
[----:B------:R-:W-:-:S13]  /*0eb0*/  ISETP.NE.AND.EX P0, PT, RZ, UR5, PT, P0 ;  /* 0x00000005ff007c0c */ /* 0x000fda000bf05300 */
[----:B------:R-:W-:Y:S05]  /*0ec0*/  @!P0 BRA `(.L_x_9) ;  /* 0x00000000000c8947 */ /* 0x000fea0003800000 */
[----:B------:R-:W0:Y:S02]  /*0ed0*/  LDC.64 R2, c[0x0][0x588] ;  /* 0x00016200ff027b82 */ /* 0x000e240000000a00 */
[----:B0-----:R1:W5:Y:S01]  /*0ee0*/  LDG.E R163, desc[UR36][R2.64] ;  /* 0x0000002402a37981 */ /* 0x001362000c1e1900 */
[----:B------:R-:W-:Y:S05]  /*0ef0*/  BRA `(.L_x_8) ;  /* 0x0000000000087947 */ /* 0x000fea0003800000 */
.L_x_9:
[----:B------:R-:W-:Y:S02]  /*0f00*/  ULDC UR4, c[0x0][0x580] ;  /* 0x0001600000047ab9 */ /* 0x000fe40000000800 */
[----:B------:R-:W-:-:S07]  /*0f10*/  IMAD.U32 R163, RZ, RZ, UR4 ;  /* 0x00000004ffa37e24 */ /* 0x000fce000f8e00ff */
.L_x_8:
[----:B------:R-:W-:Y:S02]  /*0f20*/  ULDC.64 UR4, c[0x0][0x5a0] ;  /* 0x0001680000047ab9 */ /* 0x000fe40000000a00 */
[----:B------:R-:W-:-:S04]  /*0f30*/  ISETP.NE.U32.AND P0, PT, RZ, UR4, PT ;  /* 0x00000004ff007c0c */ /* 0x000fc8000bf05070 */
[----:B------:R-:W-:-:S13]  /*0f40*/  ISETP.NE.AND.EX P0, PT, RZ, UR5, PT, P0 ;  /* 0x00000005ff007c0c */ /* 0x000fda000bf05300 */
[----:B------:R-:W-:Y:S05]  /*0f50*/  @!P0 BRA `(.L_x_10) ;  /* 0x00000000001c8947 */ /* 0x000fea0003800000 */
[----:B01----:R-:W0:Y:S02]  /*0f60*/  LDC.64 R2, c[0x0][0x5a0] ;  /* 0x00016800ff027b82 */ /* 0x003e240000000a00 */
[----:B0-----:R-:W2:Y:S02]  /*0f70*/  LDG.E.64 R2, desc[UR36][R2.64] ;  /* 0x0000002402027981 */ /* 0x001ea4000c1e1b00 */
[----:B--2---:R-:W-:-:S04]  /*0f80*/  ISETP.NE.U32.AND P0, PT, R2, RZ, PT ;  /* 0x000000ff0200720c */ /* 0x004fc80003f05070 */
[----:B------:R-:W-:-:S13]  /*0f90*/  ISETP.NE.AND.EX P0, PT, R3, RZ, PT, P0 ;  /* 0x000000ff0300720c */ /* 0x000fda0003f05300 */
[----:B------:R-:W-:Y:S05]  /*0fa0*/  @!P0 BRA `(.L_x_10) ;  /* 0x0000000000088947 */ /* 0x000fea0003800000 */
[----:B------:R0:W5:Y:S01]  /*0fb0*/  LD.E R178, desc[UR36][R2.64] ;  /* 0x0000002402b27980 */ /* 0x000162000c101900 */
[----:B------:R-:W-:Y:S05]  /*0fc0*/  BRA `(.L_x_11) ;  /* 0x0000000000247947 */ /* 0x000fea0003800000 */
.L_x_10:
[----:B------:R-:W-:Y:S02]  /*0fd0*/  ULDC.64 UR4, c[0x0][0x590] ;  /* 0x0001640000047ab9 */ /* 0x000fe40000000a00 */
[----:B------:R-:W-:-:S04]  /*0fe0*/  ISETP.NE.U32.AND P0, PT, RZ, UR4, PT ;  /* 0x00000004ff007c0c */ /* 0x000fc8000bf05070 */
[----:B------:R-:W-:-:S13]  /*0ff0*/  ISETP.NE.AND.EX P0, PT, RZ, UR5, PT, P0 ;  /* 0x00000005ff007c0c */ /* 0x000fda000bf05300 */
[----:B------:R-:W-:Y:S05]  /*1000*/  @!P0 BRA `(.L_x_12) ;  /* 0x00000000000c8947 */ /* 0x000fea0003800000 */
[----:B------:R-:W2:Y:S02]  /*1010*/  LDC.64 R178, c[0x0][0x590] ;  /* 0x00016400ffb27b82 */ /* 0x000ea40000000a00 */
[----:B--2---:R2:W5:Y:S01]  /*1020*/  LDG.E R178, desc[UR36][R178.64] ;  /* 0x00000024b2b27981 */ /* 0x004562000c1e1900 */
[----:B------:R-:W-:Y:S05]  /*1030*/  BRA `(.L_x_11) ;  /* 0x0000000000087947 */ /* 0x000fea0003800000 */
.L_x_12:
[----:B------:R-:W-:Y:S02]  /*1040*/  ULDC UR4, c[0x0][0x584] ;  /* 0x0001610000047ab9 */ /* 0x000fe40000000800 */
[----:B------:R-:W-:-:S07]  /*1050*/  IMAD.U32 R178, RZ, RZ, UR4 ;  /* 0x00000004ffb27e24 */ /* 0x000fce000f8e00ff */
.L_x_11:
[----:B------:R-:W-:-:S13]  /*1060*/  LOP3.LUT P0, RZ, R0, 0xff, RZ, 0xc0, !PT ;  /* 0x000000ff00ff7812 */ /* 0x000fda000780c0ff */
[----:B------:R-:W-:Y:S05]  /*1070*/  @!P0 EXIT ;  /* 0x000000000000894d */ /* 0x000fea0003800000 */
[----:B01----:R-:W0:Y:S01]  /*1080*/  S2R R2, SR_TID.X ;  /* 0x0000000000027919 */ /* 0x003e220000002100 */
[----:B------:R-:W-:Y:S01]  /*1090*/  ULDC UR4, c[0x0][0x28c] ;  /* 0x0000a30000047ab9 */ /* 0x000fe20000000800 */
[----:B------:R-:W-:Y:S01]  /*10a0*/  UMOV UR38, URZ ;  /* 0x0000003f00267c82 */ /* 0x000fe20008000000 */
[----:B------:R-:W-:Y:S01]  /*10b0*/  UIADD3 UR4, UR4, 0x7f, URZ ;  /* 0x0000007f04047890 */ /* 0x000fe2000fffe03f */
[----:B------:R-:W-:-:S03]  /*10c0*/  UMOV UR39, URZ ;  /* 0x0000003f00277c82 */ /* 0x000fc60008000000 */
[----:B------:R-:W-:-:S04]  /*10d0*/  USHF.R.S32.HI UR5, URZ, 0x1f, UR4 ;  /* 0x0000001f3f057899 */ /* 0x000fc80008011404 */
[----:B------:R-:W-:-:S04]  /*10e0*/  ULEA.HI UR5, UR5, UR4, URZ, 0x7 ;  /* 0x0000000405057291 */ /* 0x000fc8000f8f383f */
[----:B------:R-:W-:Y:S01]  /*10f0*/  USHF.R.S32.HI UR41, URZ, 0x7, UR5 ;  /* 0x000000073f297899 */ /* 0x000fe20008011405 */
[C---:B0-----:R-:W-:Y:S02]  /*1100*/  LOP3.LUT R159, R2.reuse, 0x1f, RZ, 0xc0, !PT ;  /* 0x0000001f029f7812 */ /* 0x041fe400078ec0ff */
[----:B------:R-:W-:Y:S02]  /*1110*/  LOP3.LUT R160, R2, 0xf, RZ, 0xc0, !PT ;  /* 0x0000000f02a07812 */ /* 0x000fe400078ec0ff */
[----:B------:R-:W-:-:S07]  /*1120*/  SHF.R.U32.HI R159, RZ, 0x4, R159 ;  /* 0x00000004ff9f7819 */ /* 0x000fce000001169f */
.L_x_568:
[----:B------:R-:W0:Y:S01]  /*1130*/  S2UR UR4, SR_CgaCtaId ;  /* 0x00000000000479c3 */ /* 0x000e220000008800 */
[----:B-1-34-:R-:W1:Y:S01]  /*1140*/  S2R R17, SR_TID.X ;  /* 0x0000000000117919 */ /* 0x01ae620000002100 */
[----:B------:R-:W-:Y:S02]  /*1150*/  UMOV UR46, 0x400 ;  /* 0x00000400002e7882 */ /* 0x000fe40000000000 */
[----:B0-----:R-:W-:-:S04]  /*1160*/  ULEA UR46, UR4, UR46, 0x18 ;  /* 0x0000002e042e7291 */ /* 0x001fc8000f8ec03f */
[----:B------:R-:W-:-:S04]  /*1170*/  UIADD3 UR4, UR46, 0x800, URZ ;  /* 0x000008002e047890 */ /* 0x000fc8000fffe03f */
[----:B------:R-:W-:Y:S01]  /*1180*/  ULOP3.LUT UP0, URZ, UR4, 0x3ff, URZ, 0xc0, !UPT ;  /* 0x000003ff043f7892 */ /* 0x000fe2000f80c03f */
[----:B-1----:R-:W-:-:S05]  /*1190*/  SHF.R.U32.HI R16, RZ, 0x5, R17 ;  /* 0x00000005ff107819 */ /* 0x002fca0000011611 */
[----:B------:R-:W-:Y:S01]  /*11a0*/  PLOP3.LUT P0, PT, PT, PT, UP0, 0x80, 0x0 ;  /* 0x000000000000781c */ /* 0x000fe20003f0f008 */
[----:B------:R-:W0:-:S12]  /*11b0*/  SHFL.IDX PT, R16, R16, RZ, 0x1f ;  /* 0x00001fff10107589 */ /* 0x000e1800000e0000 */
[----:B------:R-:W-:Y:S05]  /*11c0*/  @!P0 BRA `(.L_x_13) ;  /* 0x0000000000408947 */ /* 0x000fea0003800000 */
[----:B------:R-:W-:Y:S01]  /*11d0*/  MOV R0, 0x0 ;  /* 0x0000000000007802 */ /* 0x000fe20000000f00 */
[----:B------:R-:W-:Y:S01]  /*11e0*/  ULDC.64 UR4, c[0x4][0x78] ;  /* 0x01001e0000047ab9 */ /* 0x000fe20000000a00 */
[----:B------:R-:W-:Y:S01]  /*11f0*/  ULDC.64 UR6, c[0x4][0x8] ;  /* 0x0100020000067ab9 */ /* 0x000fe20000000a00 */
[----:B------:R-:W-:Y:S01]  /*1200*/  IMAD.U32 R4, RZ, RZ, UR4 ;  /* 0x00000004ff047e24 */ /* 0x000fe2000f8e00ff */
[----:B------:R1:W3:Y:S01]  /*1210*/  LDC.64 R2, c[0x4][R0] ;  /* 0x0100000000027b82 */ /* 0x0002e20000000a00 */
[----:B------:R-:W-:Y:S01]  /*1220*/  IMAD.U32 R5, RZ, RZ, UR5 ;  /* 0x00000005ff057e24 */ /* 0x000fe2000f8e00ff */
[----:B------:R-:W-:Y:S01]  /*1230*/  ULDC.64 UR4, c[0x4][0x80] ;  /* 0x0100200000047ab9 */ /* 0x000fe20000000a00 */
[----:B------:R-:W-:Y:S02]  /*1240*/  IMAD.U32 R10, RZ, RZ, UR6 ;  /* 0x00000006ff0a7e24 */ /* 0x000fe4000f8e00ff */
[----:B------:R-:W-:Y:S02]  /*1250*/  IMAD.U32 R6, RZ, RZ, UR4 ;  /* 0x00000004ff067e24 */ /* 0x000fe4000f8e00ff */
[----:B------:R-:W-:-:S02]  /*1260*/  IMAD.U32 R7, RZ, RZ, UR5 ;  /* 0x00000005ff077e24 */ /* 0x000fc4000f8e00ff */
[----:B------:R-:W-:Y:S02]  /*1270*/  IMAD.U32 R11, RZ, RZ, UR7 ;  /* 0x00000007ff0b7e24 */ /* 0x000fe4000f8e00ff */
[----:B------:R-:W-:Y:S02]  /*1280*/  IMAD.MOV.U32 R8, RZ, RZ, 0x70 ;  /* 0x00000070ff087424 */ /* 0x000fe400078e00ff */
[----:B------:R-:W-:Y:S02]  /*1290*/  IMAD.MOV.U32 R12, RZ, RZ, 0x1 ;  /* 0x00000001ff0c7424 */ /* 0x000fe400078e00ff */
[----:B-1----:R-:W-:-:S07]  /*12a0*/  IMAD.MOV.U32 R13, RZ, RZ, RZ ;  /* 0x000000ffff0d7224 */ /* 0x002fce00078e00ff */
[----:B------:R-:W-:-:S07]  /*12b0*/  LEPC R20, `(.L_x_13) ;  /* 0x000000001014794e */ /* 0x000fce0000000000 */
[----:B0-23-5:R-:W-:Y:S05]  /*12c0*/  CALL.ABS.NOINC R2 ;  /* 0x0000000002007343 */ /* 0x02dfea0003c00000 */
.L_x_13:
[----:B------:R-:W-:-:S04]  /*12d0*/  UIADD3 UR4, UR46, 0x18800, URZ ;  /* 0x000188002e047890 */ /* 0x000fc8000fffe03f */
[----:B------:R-:W-:-:S06]  /*12e0*/  ULOP3.LUT UP0, URZ, UR4, 0x3ff, URZ, 0xc0, !UPT ;  /* 0x000003ff043f7892 */ /* 0x000fcc000f80c03f */
[----:B------:R-:W-:-:S13]  /*12f0*/  PLOP3.LUT P0, PT, PT, PT, UP0, 0x80, 0x0 ;  /* 0x000000000000781c */ /* 0x000fda0003f0f008 */
        /* <DEDUP_REMOVED lines=17> */
.L_x_15:
[----:B------:R-:W0:Y:S01]  /*1410*/  LDC.64 R2, c[0x4][R2] ;  /* 0x0100000002027b82 */ /* 0x000e220000000a00 */
[----:B------:R-:W-:Y:S01]  /*1420*/  ULDC.64 UR4, c[0x4][0x78] ;  /* 0x01001e0000047ab9 */ /* 0x000fe20000000a00 */
[----:B------:R-:W-:Y:S01]  /*1430*/  ULDC.64 UR6, c[0x4][0x80] ;  /* 0x0100200000067ab9 */ /* 0x000fe20000000a00 */
[----:B------:R-:W-:Y:S02]  /*1440*/  IMAD.U32 R4, RZ, RZ, UR4 ;  /* 0x00000004ff047e24 */ /* 0x000fe4000f8e00ff */
        /* <DEDUP_REMOVED lines=8> */
[----:B------:R-:W-:-:S07]  /*14d0*/  IMAD.MOV.U32 R13, RZ, RZ, RZ ;  /* 0x000000ffff0d7224 */ /* 0x000fce00078e00ff */
[----:B------:R-:W-:-:S07]  /*14e0*/  LEPC R20, `(.L_x_14) ;  /* 0x000000001014794e */ /* 0x000fce0000000000 */
[----:B0-----:R-:W-:Y:S05]  /*14f0*/  CALL.ABS.NOINC R2 ;  /* 0x0000000002007343 */ /* 0x001fea0003c00000 */
.L_x_14:
[----:B------:R-:W-:Y:S01]  /*1500*/  ULOP3.LUT UR4, UR40, 0x1, URZ, 0xfc, !UPT ;  /* 0x0000000128047892 */ /* 0x000fe2000f8efc3f */
[----:B------:R-:W-:-:S04]  /*1510*/  LOP3.LUT R13, R17, 0x80, RZ, 0xc0, !PT ;  /* 0x00000080110d7812 */ /* 0x000fc800078ec0ff */
[----:B------:R-:W-:Y:S01]  /*1520*/  SHF.R.U32.HI R13, RZ, 0x7, R13 ;  /* 0x00000007ff0d7819 */ /* 0x000fe2000001160d */
[----:B------:R-:W-:Y:S01]  /*1530*/  IMAD.U32 R0, RZ, RZ, UR4 ;  /* 0x00000004ff007e24 */ /* 0x000fe2000f8e00ff */
[----:B------:R-:W-:-:S04]  /*1540*/  UMOV UR4, 0xffffffff ;  /* 0xffffffff00047882 */ /* 0x000fc80000000000 */
[----:B------:R-:W-:Y:S01]  /*1550*/  ISETP.NE.AND P0, PT, R0, 0x3, PT ;  /* 0x000000030000780c */ /* 0x000fe20003f05270 */
[----:B------:R-:W-:-:S12]  /*1560*/  BRA.DIV UR4, `(.L_x_16) ;  /* 0x0000027a04b47947 */ /* 0x000fd8000b800000 */
.L_x_595:
[----:B------:R-:W-:Y:S05]  /*1570*/  @!P0 BRA `(.L_x_17) ;  /* 0x0000000000048947 */ /* 0x000fea0003800000 */
[----:B------:R-:W-:Y:S01]  /*1580*/  BPT.TRAP 0x1 ;  /* 0x000000040000795c */ /* 0x000fe20000300000 */
.L_x_17:
[----:B------:R-:W-:Y:S02]  /*1590*/  IMAD.U32 R3, RZ, RZ, UR39 ;  /* 0x00000027ff037e24 */ /* 0x000fe4000f8e00ff */
[----:B------:R-:W-:-:S03]  /*15a0*/  IMAD.U32 R0, RZ, RZ, UR38 ;  /* 0x00000026ff007e24 */ /* 0x000fc6000f8e00ff */
[----:B------:R-:W-:Y:S02]  /*15b0*/  LEA R3, R3, UR46, 0x3 ;  /* 0x0000002e03037c11 */ /* 0x000fe4000f8e18ff */
[----:B------:R-:W-:-:S04]  /*15c0*/  SHF.L.U32 R0, R0, 0x1f, RZ ;  /* 0x0000001f00007819 */ /* 0x000fc800000006ff */
[----:B------:R1:W3:Y:S01]  /*15d0*/  SYNCS.PHASECHK.TRANS64.TRYWAIT P1, [R3+URZ], R0 ;  /* 0x00000000030075a7 */ /* 0x0002e2000802017f */
[----:B------:R-:W-:Y:S05]  /*15e0*/  @!P0 BRA `(.L_x_18) ;  /* 0x0000000000048947 */ /* 0x000fea0003800000 */
[----:B------:R-:W-:Y:S01]  /*15f0*/  BPT.TRAP 0x1 ;  /* 0x000000040000795c */ /* 0x000fe20000300000 */
.L_x_18:
[----:B---3--:R-:W-:Y:S05]  /*1600*/  @P1 BRA `(.L_x_19) ;  /* 0x0000000000081947 */ /* 0x008fea0003800000 */
[----:B------:R-:W3:Y:S02]  /*1610*/  SYNCS.PHASECHK.TRANS64.TRYWAIT P1, [R3+URZ], R0 ;  /* 0x00000000030075a7 */ /* 0x000ee4000802017f */
[----:B---3--:R-:W-:Y:S05]  /*1620*/  @!P1 BRA `(.L_x_20) ;  /* 0x0000027800a09947 */ /* 0x008fea0003800000 */
.L_x_19:
[----:B------:R-:W-:-:S04]  /*1630*/  UIADD3 UR4, UR39, 0x1, URZ ;  /* 0x0000000127047890 */ /* 0x000fc8000fffe03f */
[----:B------:R-:W-:Y:S02]  /*1640*/  UISETP.NE.AND UP0, UPT, UR4, 0x3, UPT ;  /* 0x000000030400788c */ /* 0x000fe4000bf05270 */
[----:B------:R-:W-:Y:S02]  /*1650*/  IMAD.U32 R192, RZ, RZ, UR4 ;  /* 0x00000004ffc07e24 */ /* 0x000fe4000f8e00ff */
[----:B------:R-:W-:Y:S02]  /*1660*/  USEL UR4, URZ, 0x1, UP0 ;  /* 0x000000013f047887 */ /* 0x000fe40008000000 */
[----:B------:R-:W-:Y:S02]  /*1670*/  PLOP3.LUT P1, PT, PT, PT, UP0, 0x80, 0x0 ;  /* 0x000000000000781c */ /* 0x000fe40003f2f008 */
[----:B------:R-:W-:Y:S02]  /*1680*/  ULOP3.LUT UR4, UR38, UR4, URZ, 0x3c, !UPT ;  /* 0x0000000426047292 */ /* 0x000fe4000f8e3c3f */
[----:B------:R-:W-:-:S04]  /*1690*/  SEL R192, R192, RZ, P1 ;  /* 0x000000ffc0c07207 */ /* 0x000fc80000800000 */
[----:B------:R-:W-:Y:S01]  /*16a0*/  IMAD.U32 R193, RZ, RZ, UR4 ;  /* 0x00000004ffc17e24 */ /* 0x000fe2000f8e00ff */
[----:B------:R-:W-:Y:S06]  /*16b0*/  @!P0 BRA `(.L_x_21) ;  /* 0x0000000000048947 */ /* 0x000fec0003800000 */
[----:B------:R-:W-:Y:S01]  /*16c0*/  BPT.TRAP 0x1 ;  /* 0x000000040000795c */ /* 0x000fe20000300000 */
.L_x_21:
[----:B------:R-:W1:Y:S01]  /*16d0*/  S2R R7, SR_TID.X ;  /* 0x0000000000077919 */ /* 0x000e620000002100 */
[----:B------:R-:W-:Y:S01]  /*16e0*/  LEA R6, R192, UR46, 0x3 ;  /* 0x0000002ec0067c11 */ /* 0x000fe2000f8e18ff */
[----:B------:R-:W-:Y:S01]  /*16f0*/  IMAD.U32 R39, RZ, RZ, UR39 ;  /* 0x00000027ff277e24 */ /* 0x000fe2000f8e00ff */
[----:B------:R-:W-:Y:S01]  /*1700*/  SHF.L.U32 R23, R193, 0x1f, RZ ;  /* 0x0000001fc1177819 */ /* 0x000fe200000006ff */
[----:B------:R-:W-:Y:S01]  /*1710*/  IMAD.MOV.U32 R195, RZ, RZ, 0x90 ;  /* 0x00000090ffc37424 */ /* 0x000fe200078e00ff */
[----:B------:R-:W-:Y:S01]  /*1720*/  BSSY B0, `(.L_x_22) ;  /* 0x00000f3000007945 */ /* 0x000fe20003800000 */
[----:B------:R-:W-:Y:S01]  /*1730*/  IMAD.SHL.U32 R39, R39, 0x8000, RZ ;  /* 0x0000800027277824 */ /* 0x000fe200078e00ff */
[----:B------:R-:W4:Y:S01]  /*1740*/  SYNCS.PHASECHK.TRANS64.TRYWAIT P3, [R6+URZ], R23 ;  /* 0x00000017060075a7 */ /* 0x000f22000806017f */
[----:B--2---:R-:W-:Y:S02]  /*1750*/  IMAD.MOV.U32 R179, RZ, RZ, 0x120 ;  /* 0x00000120ffb37424 */ /* 0x004fe400078e00ff */
[----:B------:R-:W-:-:S02]  /*1760*/  IMAD.MOV.U32 R52, RZ, RZ, 0x8d10d10 ;  /* 0x08d10d10ff347424 */ /* 0x000fc400078e00ff */
[C---:B-1-3--:R-:W-:Y:S01]  /*1770*/  IMAD.SHL.U32 R0, R7.reuse, 0x200, RZ ;  /* 0x0000020007007824 */ /* 0x04afe200078e00ff */
[C---:B------:R-:W-:Y:S02]  /*1780*/  LOP3.LUT R3, R7.reuse, 0xe0, RZ, 0xc0, !PT ;  /* 0x000000e007037812 */ /* 0x040fe400078ec0ff */
[----:B------:R-:W-:Y:S02]  /*1790*/  SHF.R.U32.HI R2, RZ, 0x2, R7 ;  /* 0x00000002ff027819 */ /* 0x000fe40000011607 */
[----:B------:R-:W-:Y:S02]  /*17a0*/  LOP3.LUT R4, R0, 0x200, RZ, 0xc0, !PT ;  /* 0x0000020000047812 */ /* 0x000fe400078ec0ff */
[----:B------:R-:W-:Y:S02]  /*17b0*/  LOP3.LUT R0, R7, 0x2, RZ, 0xc0, !PT ;  /* 0x0000000207007812 */ /* 0x000fe400078ec0ff */
[----:B------:R-:W-:Y:S02]  /*17c0*/  LEA.HI R3, R3, R4, RZ, 0x1f ;  /* 0x0000000403037211 */ /* 0x000fe400078ff8ff */
[----:B------:R-:W-:Y:S01]  /*17d0*/  LOP3.LUT R2, R2, 0x7, RZ, 0xc0, !PT ;  /* 0x0000000702027812 */ /* 0x000fe200078ec0ff */
[----:B------:R-:W-:-:S02]  /*17e0*/  IMAD.SHL.U32 R5, R0, 0x200, RZ ;  /* 0x0000020000057824 */ /* 0x000fc400078e00ff */
[C---:B------:R-:W-:Y:S01]  /*17f0*/  IMAD.SHL.U32 R0, R7.reuse, 0x40, RZ ;  /* 0x0000004007007824 */ /* 0x040fe200078e00ff */
[----:B----4-:R-:W-:Y:S02]  /*1800*/  R2P PR, R7, 0x60 ;  /* 0x0000006007007804 */ /* 0x010fe40000000000 */
[----:B------:R-:W-:Y:S02]  /*1810*/  LOP3.LUT R2, R5, 0xfffffe00, R2, 0xe2, !PT ;  /* 0xfffffe0005027812 */ /* 0x000fe400078ee202 */
[----:B------:R-:W-:Y:S02]  /*1820*/  LOP3.LUT R3, R3, 0x40, R0, 0x78, !PT ;  /* 0x0000004003037812 */ /* 0x000fe400078e7800 */
[----:B0-----:R-:W-:Y:S02]  /*1830*/  SHF.R.S32.HI R5, RZ, 0x1f, R16 ;  /* 0x0000001fff057819 */ /* 0x001fe40000011410 */
[----:B------:R-:W-:Y:S02]  /*1840*/  LOP3.LUT R194, R2, R3, RZ, 0xfc, !PT ;  /* 0x0000000302c27212 */ /* 0x000fe400078efcff */
[----:B------:R-:W-:-:S02]  /*1850*/  LEA.HI R0, R5, R16, RZ, 0x2 ;  /* 0x0000001005007211 */ /* 0x000fc400078f10ff */
[----:B------:R-:W-:Y:S02]  /*1860*/  LOP3.LUT R2, R39, R194, RZ, 0xfc, !PT ;  /* 0x000000c227027212 */ /* 0x000fe400078efcff */
[----:B------:R-:W-:Y:S02]  /*1870*/  LOP3.LUT R3, R0, 0xfffffffc, RZ, 0xc0, !PT ;  /* 0xfffffffc00037812 */ /* 0x000fe400078ec0ff */
[----:B------:R-:W-:Y:S01]  /*1880*/  SEL R195, R195, 0x70, !P5 ;  /* 0x00000070c3c37807 */ /* 0x000fe20006800000 */
[----:B------:R-:W-:Y:S01]  /*1890*/  VIADD R0, R2, UR46 ;  /* 0x0000002e02007c36 */ /* 0x000fe20008000000 */
[----:B------:R-:W-:Y:S01]  /*18a0*/  SEL R179, R179, 0xe0, !P6 ;  /* 0x000000e0b3b37807 */ /* 0x000fe20007000000 */
[----:B------:R-:W-:Y:S01]  /*18b0*/  IMAD.IADD R157, R16, 0x1, -R3 ;  /* 0x00000001109d7824 */ /* 0x000fe200078e0a03 */
[----:B------:R-:W-:Y:S01]  /*18c0*/  LDS.U8 R7, [R2+UR46+0x800] ;  /* 0x0008002e02077984 */ /* 0x000fe20008000000 */
[C---:B------:R-:W-:Y:S01]  /*18d0*/  IMAD.IADD R4, R0.reuse, 0x1, R195 ;  /* 0x0000000100047824 */ /* 0x040fe200078e02c3 */
[----:B------:R-:W-:Y:S01]  /*18e0*/  LEA.HI R158, R5, R16, RZ, 0x3 ;  /* 0x00000010059e7211 */ /* 0x000fe200078f18ff */
[----:B------:R-:W-:Y:S01]  /*18f0*/  IMAD.IADD R3, R0, 0x1, R179 ;  /* 0x0000000100037824 */ /* 0x000fe200078e02b3 */
[----:B------:R-:W-:Y:S01]  /*1900*/  LDS.U8 R9, [R2+UR46+0x808] ;  /* 0x0008082e02097984 */ /* 0x000fe20008000000 */
[----:B------:R-:W-:Y:S01]  /*1910*/  IMAD.IADD R0, R179, 0x1, R4 ;  /* 0x00000001b3007824 */ /* 0x000fe200078e0204 */
[----:B------:R-:W-:Y:S01]  /*1920*/  SHF.R.S32.HI R158, RZ, 0x3, R158 ;  /* 0x00000003ff9e7819 */ /* 0x000fe2000001149e */
[----:B------:R-:W-:Y:S01]  /*1930*/  IMAD R5, R157, 0xc, RZ ;  /* 0x0000000c9d057824 */ /* 0x000fe200078e02ff */
[----:B------:R-:W-:Y:S01]  /*1940*/  LDS.U8 R11, [R2+UR46+0x1000] ;  /* 0x0010002e020b7984 */ /* 0x000fe20008000000 */
[----:B------:R-:W-:-:S02]  /*1950*/  IMAD.MOV.U32 R16, RZ, RZ, -0x650a62f0 ;  /* 0x9af59d10ff107424 */ /* 0x000fc400078e00ff */
[----:B------:R-:W-:Y:S01]  /*1960*/  IMAD R176, R158, 0x3, RZ ;  /* 0x000000039eb07824 */ /* 0x000fe200078e02ff */
[----:B------:R-:W-:Y:S01]  /*1970*/  LDS.U8 R13, [R2+UR46+0x1008] ;  /* 0x0010082e020d7984 */ /* 0x000fe20008000000 */
[----:B------:R-:W-:Y:S01]  /*1980*/  VIADD R157, R157, 0x4 ;  /* 0x000000049d9d7836 */ /* 0x000fe20000000000 */
[-C--:B------:R-:W-:Y:S02]  /*1990*/  SHF.R.U64 R177, R16, R5.reuse, 0xdd3f ;  /* 0x0000dd3f10b17419 */ /* 0x080fe40000001205 */
[----:B------:R-:W-:Y:S01]  /*19a0*/  LDS.U8 R15, [R2+UR46+0x4800] ;  /* 0x0048002e020f7984 */ /* 0x000fe20008000000 */
[----:B------:R-:W-:Y:S02]  /*19b0*/  SHF.R.U64 R5, R52, R5, 0xb08b ;  /* 0x0000b08b34057419 */ /* 0x000fe40000001205 */
[----:B------:R-:W-:Y:S01]  /*19c0*/  LOP3.LUT R177, R177, 0xfff, RZ, 0xc0, !PT ;  /* 0x00000fffb1b17812 */ /* 0x000fe200078ec0ff */
[----:B------:R-:W-:Y:S01]  /*19d0*/  LDS.U8 R17, [R2+UR46+0x4808] ;  /* 0x0048082e02117984 */ /* 0x000fe20008000000 */
[----:B------:R-:W-:-:S02]  /*19e0*/  LOP3.LUT R5, R5, 0xfff, RZ, 0xc0, !PT ;  /* 0x00000fff05057812 */ /* 0x000fc400078ec0ff */
[-C--:B------:R-:W-:Y:S01]  /*19f0*/  SHF.R.U32.HI R177, RZ, R176.reuse, R177 ;  /* 0x000000b0ffb17219 */ /* 0x080fe200000116b1 */
[----:B------:R-:W-:Y:S01]  /*1a00*/  LDS.U8 R19, [R2+UR46+0x5000] ;  /* 0x0050002e02137984 */ /* 0x000fe20008000000 */
[----:B------:R-:W-:Y:S01]  /*1a10*/  SHF.R.U32.HI R176, RZ, R176, R5 ;  /* 0x000000b0ffb07219 */ /* 0x000fe20000011605 */
[----:B------:R-:W-:Y:S02]  /*1a20*/  IMAD.MOV.U32 R5, RZ, RZ, RZ ;  /* 0x000000ffff057224 */ /* 0x000fe400078e00ff */
[----:B------:R-:W-:Y:S04]  /*1a30*/  LDS.U8 R21, [R2+UR46+0x5008] ;  /* 0x0050082e02157984 */ /* 0x000fe80008000000 */
[----:B------:R-:W0:Y:S04]  /*1a40*/  LDS.U8 R8, [R4+0x800] ;  /* 0x0008000004087984 */ /* 0x000e280000000000 */
[----:B------:R-:W1:Y:S04]  /*1a50*/  LDS.U8 R12, [R4+0x808] ;  /* 0x00080800040c7984 */ /* 0x000e680000000000 */
[----:B------:R-:W2:Y:S04]  /*1a60*/  LDS.U8 R18, [R4+0x1000] ;  /* 0x0010000004127984 */ /* 0x000ea80000000000 */
[----:B------:R-:W3:Y:S04]  /*1a70*/  LDS.U8 R22, [R4+0x1008] ;  /* 0x0010080004167984 */ /* 0x000ee80000000000 */
[----:B------:R-:W4:Y:S04]  /*1a80*/  LDS.U8 R32, [R4+0x4800] ;  /* 0x0048000004207984 */ /* 0x000f280000000000 */
[----:B------:R-:W4:Y:S04]  /*1a90*/  LDS.U8 R36, [R4+0x4808] ;  /* 0x0048080004247984 */ /* 0x000f280000000000 */
[----:B------:R-:W4:Y:S04]  /*1aa0*/  LDS.U8 R42, [R4+0x5000] ;  /* 0x00500000042a7984 */ /* 0x000f280000000000 */
[----:B------:R-:W4:Y:S04]  /*1ab0*/  LDS.U8 R46, [R4+0x5008] ;  /* 0x00500800042e7984 */ /* 0x000f280000000000 */
[----:B------:R-:W4:Y:S04]  /*1ac0*/  LDS.U8 R10, [R3+0x800] ;  /* 0x00080000030a7984 */ /* 0x000f280000000000 */
[----:B------:R-:W4:Y:S04]  /*1ad0*/  LDS.U8 R14, [R3+0x808] ;  /* 0x00080800030e7984 */ /* 0x000f280000000000 */
[----:B------:R-:W4:Y:S01]  /*1ae0*/  LDS.U8 R20, [R3+0x1000] ;  /* 0x0010000003147984 */ /* 0x000f220000000000 */
[----:B0-----:R-:W-:-:S03]  /*1af0*/  PRMT R7, R8, 0x7604, R7 ;  /* 0x0000760408077816 */ /* 0x001fc60000000007 */
[----:B------:R-:W0:Y:S01]  /*1b00*/  LDS.U8 R28, [R3+0x1008] ;  /* 0x00100800031c7984 */ /* 0x000e220000000000 */
[----:B-1----:R-:W-:-:S03]  /*1b10*/  PRMT R9, R12, 0x7604, R9 ;  /* 0x000076040c097816 */ /* 0x002fc60000000009 */
[----:B------:R-:W1:Y:S01]  /*1b20*/  LDS.U8 R34, [R3+0x4800] ;  /* 0x0048000003227984 */ /* 0x000e620000000000 */
[----:B--2---:R-:W-:-:S03]  /*1b30*/  PRMT R11, R18, 0x7604, R11 ;  /* 0x00007604120b7816 */ /* 0x004fc6000000000b */
[----:B------:R-:W2:Y:S01]  /*1b40*/  LDS.U8 R38, [R3+0x4808] ;  /* 0x0048080003267984 */ /* 0x000ea20000000000 */
[----:B---3--:R-:W-:-:S03]  /*1b50*/  PRMT R13, R22, 0x7604, R13 ;  /* 0x00007604160d7816 */ /* 0x008fc6000000000d */
[----:B------:R-:W3:Y:S01]  /*1b60*/  LDS.U8 R44, [R3+0x5000] ;  /* 0x00500000032c7984 */ /* 0x000ee20000000000 */
[----:B----4-:R-:W-:-:S03]  /*1b70*/  PRMT R15, R32, 0x7604, R15 ;  /* 0x00007604200f7816 */ /* 0x010fc6000000000f */
[----:B------:R-:W4:Y:S01]  /*1b80*/  LDS.U8 R48, [R3+0x5008] ;  /* 0x0050080003307984 */ /* 0x000f220000000000 */
[----:B------:R-:W-:-:S03]  /*1b90*/  PRMT R17, R36, 0x7604, R17 ;  /* 0x0000760424117816 */ /* 0x000fc60000000011 */
        /* <DEDUP_REMOVED lines=11> */
[----:B0-----:R-:W-:-:S03]  /*1c50*/  PRMT R13, R28, 0x7054, R13 ;  /* 0x000070541c0d7816 */ /* 0x001fc6000000000d */
[----:B------:R-:W0:Y:S01]  /*1c60*/  LDS.U8 R190, [R0+0x5000] ;  /* 0x0050000000be7984 */ /* 0x000e220000000000 */
[----:B-1----:R-:W-:-:S03]  /*1c70*/  PRMT R15, R34, 0x7054, R15 ;  /* 0x00007054220f7816 */ /* 0x002fc6000000000f */
[----:B------:R-:W1:Y:S01]  /*1c80*/  LDS.U8 R50, [R0+0x5008] ;  /* 0x0050080000327984 */ /* 0x000e620000000000 */
[----:B--2---:R-:W-:Y:S02]  /*1c90*/  PRMT R17, R38, 0x7054, R17 ;  /* 0x0000705426117816 */ /* 0x004fe40000000011 */
[----:B---3--:R-:W-:Y:S02]  /*1ca0*/  PRMT R19, R44, 0x7054, R19 ;  /* 0x000070542c137816 */ /* 0x008fe40000000013 */
[----:B----4-:R-:W-:Y:S02]  /*1cb0*/  PRMT R21, R48, 0x7054, R21 ;  /* 0x0000705430157816 */ /* 0x010fe40000000015 */
[----:B------:R-:W-:Y:S02]  /*1cc0*/  PRMT R24, R24, 0x654, R7 ;  /* 0x0000065418187816 */ /* 0x000fe40000000007 */
[----:B------:R-:W-:Y:S02]  /*1cd0*/  PRMT R25, R6, 0x654, R9 ;  /* 0x0000065406197816 */ /* 0x000fe40000000009 */
[----:B------:R-:W-:-:S02]  /*1ce0*/  PRMT R26, R26, 0x654, R11 ;  /* 0x000006541a1a7816 */ /* 0x000fc4000000000b */
[----:B------:R-:W-:Y:S02]  /*1cf0*/  PRMT R27, R30, 0x654, R13 ;  /* 0x000006541e1b7816 */ /* 0x000fe4000000000d */
[----:B------:R-:W-:Y:S02]  /*1d00*/  PRMT R188, R188, 0x654, R15 ;  /* 0x00000654bcbc7816 */ /* 0x000fe4000000000f */
[----:B------:R-:W-:Y:S02]  /*1d10*/  PRMT R189, R40, 0x654, R17 ;  /* 0x0000065428bd7816 */ /* 0x000fe40000000011 */
[----:B0-----:R-:W-:Y:S02]  /*1d20*/  PRMT R190, R190, 0x654, R19 ;  /* 0x00000654bebe7816 */ /* 0x001fe40000000013 */
[----:B-1----:R-:W-:-:S07]  /*1d30*/  PRMT R191, R50, 0x654, R21 ;  /* 0x0000065432bf7816 */ /* 0x002fce0000000015 */
.L_x_26:
[----:B------:R-:W-:Y:S01]  /*1d40*/  IMAD.MOV.U32 R41, RZ, RZ, R5 ;  /* 0x000000ffff297224 */ /* 0x000fe200078e0005 */
[----:B------:R-:W-:Y:S01]  /*1d50*/  BSSY B1, `(.L_x_23) ;  /* 0x000008e000017945 */ /* 0x000fe20003800000 */
[----:B------:R-:W-:Y:S02]  /*1d60*/  VIADD R5, R5, 0x1 ;  /* 0x0000000105057836 */ /* 0x000fe40000000000 */
[----:B------:R-:W-:Y:S02]  /*1d70*/  IMAD.MOV.U32 R7, RZ, RZ, RZ ;  /* 0x000000ffff077224 */ /* 0x000fe400078e00ff */
[----:B------:R-:W-:Y:S01]  /*1d80*/  IMAD.MOV.U32 R6, RZ, RZ, R176 ;  /* 0x000000ffff067224 */ /* 0x000fe200078e00b0 */
[----:B------:R-:W-:Y:S01]  /*1d90*/  ISETP.GE.U32.AND P4, PT, R5, 0x2, PT ;  /* 0x000000020500780c */ /* 0x000fe20003f86070 */
[----:B0-----:R-:W-:-:S12]  /*1da0*/  IMAD.MOV.U32 R8, RZ, RZ, R177 ;  /* 0x000000ffff087224 */ /* 0x001fd800078e00b1 */
.L_x_25:
[----:B0-----:R-:W-:Y:S01]  /*1db0*/  IMAD R9, R7, 0x2, R158 ;  /* 0x0000000207097824 */ /* 0x001fe200078e029e */
[----:B------:R-:W-:Y:S01]  /*1dc0*/  LOP3.LUT R10, R8, 0x7, RZ, 0xc0, !PT ;  /* 0x00000007080a7812 */ /* 0x000fe200078ec0ff */
[----:B------:R-:W-:Y:S01]  /*1dd0*/  IMAD.MOV.U32 R40, RZ, RZ, 0x90 ;  /* 0x00000090ff287424 */ /* 0x000fe200078e00ff */
[----:B------:R-:W-:Y:S01]  /*1de0*/  UMOV UR4, 0xffffffff ;  /* 0xffffffff00047882 */ /* 0x000fe20000000000 */
[----:B------:R-:W-:Y:S01]  /*1df0*/  IMAD.MOV.U32 R23, RZ, RZ, 0x240 ;  /* 0x00000240ff177424 */ /* 0x000fe200078e00ff */
[C---:B------:R-:W-:Y:S01]  /*1e00*/  ISETP.GE.AND P1, PT, R9.reuse, 0x4, PT ;  /* 0x000000040900780c */ /* 0x040fe20003f26270 */
[----:B------:R-:W-:Y:S01]  /*1e10*/  VIADD R9, R9, 0xfffffffc ;  /* 0xfffffffc09097836 */ /* 0x000fe20000000000 */
[----:B------:R-:W-:Y:S02]  /*1e20*/  SHF.R.S32.HI R8, RZ, 0x3, R8 ;  /* 0x00000003ff087819 */ /* 0x000fe40000011408 */
[----:B------:R-:W-:-:S05]  /*1e30*/  SEL R10, R10, R157, !P1 ;  /* 0x0000009d0a0a7207 */ /* 0x000fca0004800000 */
[----:B------:R-:W-:Y:S02]  /*1e40*/  IMAD R13, R41, 0x8, R10 ;  /* 0x00000008290d7824 */ /* 0x000fe400078e020a */
[----:B------:R-:W-:Y:S02]  /*1e50*/  VIADD R12, R10, 0x1 ;  /* 0x000000010a0c7836 */ /* 0x000fe40000000000 */
[----:B------:R-:W-:Y:S02]  /*1e60*/  @!P1 LOP3.LUT R9, R6, 0x7, RZ, 0xc0, !PT ;  /* 0x0000000706099812 */ /* 0x000fe400078ec0ff */
[----:B------:R-:W-:Y:S02]  /*1e70*/  SHF.R.S32.HI R14, RZ, 0x1f, R13 ;  /* 0x0000001fff0e7819 */ /* 0x000fe4000001140d */
[----:B------:R-:W-:Y:S01]  /*1e80*/  ISETP.NE.AND P1, PT, R10, R9, PT ;  /* 0x000000090a00720c */ /* 0x000fe20003f25270 */
[----:B------:R-:W-:Y:S01]  /*1e90*/  VIADD R11, R9, 0x1 ;  /* 0x00000001090b7836 */ /* 0x000fe20000000000 */
[----:B------:R-:W-:-:S02]  /*1ea0*/  LEA.HI R14, R14, R13, RZ, 0x3 ;  /* 0x0000000d0e0e7211 */ /* 0x000fc400078f18ff */
[----:B------:R-:W-:Y:S02]  /*1eb0*/  SEL R12, R12, R9, !P1 ;  /* 0x000000090c0c7207 */ /* 0x000fe40004800000 */
[C---:B------:R-:W-:Y:S01]  /*1ec0*/  LOP3.LUT R16, R14.reuse, 0xfffffff8, RZ, 0xc0, !PT ;  /* 0xfffffff80e107812 */ /* 0x040fe200078ec0ff */
[----:B------:R-:W-:Y:S01]  /*1ed0*/  IMAD.SHL.U32 R14, R14, 0x800, RZ ;  /* 0x000008000e0e7824 */ /* 0x000fe200078e00ff */
[----:B------:R-:W-:Y:S01]  /*1ee0*/  SEL R11, R11, R10, !P1 ;  /* 0x0000000a0b0b7207 */ /* 0x000fe20004800000 */
[----:B------:R-:W-:Y:S01]  /*1ef0*/  IMAD R12, R41, 0x8, R12 ;  /* 0x00000008290c7824 */ /* 0x000fe200078e020c */
[----:B------:R-:W-:Y:S01]  /*1f00*/  SHF.R.S32.HI R6, RZ, 0x3, R6 ;  /* 0x00000003ff067819 */ /* 0x000fe20000011406 */
[----:B------:R-:W-:Y:S01]  /*1f10*/  IMAD.IADD R16, R13, 0x1, -R16 ;  /* 0x000000010d107824 */ /* 0x000fe200078e0a10 */
[----:B------:R-:W-:Y:S02]  /*1f20*/  LOP3.LUT R14, R14, 0xffffc000, RZ, 0xc0, !PT ;  /* 0xffffc0000e0e7812 */ /* 0x000fe400078ec0ff */
[----:B------:R-:W-:-:S02]  /*1f30*/  SHF.R.S32.HI R15, RZ, 0x1f, R12 ;  /* 0x0000001fff0f7819 */ /* 0x000fc4000001140c */
[----:B------:R-:W-:Y:S02]  /*1f40*/  LOP3.LUT R18, R16, 0x1, RZ, 0xc0, !PT ;  /* 0x0000000110127812 */ /* 0x000fe400078ec0ff */
[----:B------:R-:W-:Y:S02]  /*1f50*/  LEA.HI R17, R15, R12, RZ, 0x3 ;  /* 0x0000000c0f117211 */ /* 0x000fe400078f18ff */
[----:B------:R-:W-:Y:S02]  /*1f60*/  ISETP.NE.U32.AND P5, PT, R18, 0x1, PT ;  /* 0x000000011200780c */ /* 0x000fe40003fa5070 */
[C---:B------:R-:W-:Y:S01]  /*1f70*/  LOP3.LUT R15, R17.reuse, 0xfffffff8, RZ, 0xc0, !PT ;  /* 0xfffffff8110f7812 */ /* 0x040fe200078ec0ff */
[----:B------:R-:W-:Y:S01]  /*1f80*/  IMAD.SHL.U32 R17, R17, 0x800, RZ ;  /* 0x0000080011117824 */ /* 0x000fe200078e00ff */
[C---:B------:R-:W-:Y:S01]  /*1f90*/  R2P PR, R16.reuse, 0x6 ;  /* 0x0000000610007804 */ /* 0x040fe20000000000 */
[----:B------:R-:W-:Y:S01]  /*1fa0*/  IMAD.SHL.U32 R16, R16, 0x10, RZ ;  /* 0x0000001010107824 */ /* 0x000fe200078e00ff */
[----:B------:R-:W-:Y:S01]  /*1fb0*/  SEL R10, R40, 0x70, P5 ;  /* 0x00000070280a7807 */ /* 0x000fe20002800000 */
[----:B------:R-:W-:-:S02]  /*1fc0*/  IMAD.IADD R18, R12, 0x1, -R15 ;  /* 0x000000010c127824 */ /* 0x000fc400078e0a0f */
[----:B------:R-:W-:Y:S01]  /*1fd0*/  IMAD R15, R9, 0x800, R14 ;  /* 0x00000800090f7824 */ /* 0x000fe200078e020e */
[----:B------:R-:W-:Y:S01]  /*1fe0*/  LOP3.LUT R16, R16, 0x70, RZ, 0xc0, !PT ;  /* 0x0000007010107812 */ /* 0x000fe200078ec0ff */
[----:B------:R-:W-:Y:S01]  /*1ff0*/  IMAD R10, R159, R10, R160 ;  /* 0x0000000a9f0a7224 */ /* 0x000fe200078e02a0 */
[----:B------:R-:W-:Y:S02]  /*2000*/  LOP3.LUT R14, R18, 0x1, RZ, 0xc0, !PT ;  /* 0x00000001120e7812 */ /* 0x000fe400078ec0ff */
[----:B------:R-:W-:Y:S02]  /*2010*/  IADD3 R15, R39, R15, R16 ;  /* 0x0000000f270f7210 */ /* 0x000fe40007ffe010 */
[----:B------:R-:W-:Y:S01]  /*2020*/  ISETP.NE.U32.AND P5, PT, R14, 0x1, PT ;  /* 0x000000010e00780c */ /* 0x000fe20003fa5070 */
[----:B------:R-:W-:Y:S01]  /*2030*/  IMAD.SHL.U32 R14, R18, 0x10, RZ ;  /* 0x00000010120e7824 */ /* 0x000fe200078e00ff */
[----:B------:R-:W-:Y:S02]  /*2040*/  LOP3.LUT R16, R17, 0xffffc000, RZ, 0xc0, !PT ;  /* 0xffffc00011107812 */ /* 0x000fe400078ec0ff */
[----:B------:R-:W-:-:S02]  /*2050*/  IADD3 R29, R15, UR46, R10 ;  /* 0x0000002e0f1d7c10 */ /* 0x000fc4000fffe00a */
[----:B------:R-:W-:Y:S01]  /*2060*/  LOP3.LUT R14, R14, 0x70, RZ, 0xc0, !PT ;  /* 0x000000700e0e7812 */ /* 0x000fe200078ec0ff */
[----:B------:R-:W-:Y:S01]  /*2070*/  IMAD R17, R11, 0x800, R16 ;  /* 0x000008000b117824 */ /* 0x000fe200078e0210 */
[----:B------:R-:W-:Y:S01]  /*2080*/  SEL R16, R40, 0x70, P5 ;  /* 0x0000007028107807 */ /* 0x000fe20002800000 */
[C---:B------:R-:W-:Y:S01]  /*2090*/  VIADD R10, R29.reuse, 0x18800 ;  /* 0x000188001d0a7836 */ /* 0x040fe20000000000 */
[----:B------:R0:W1:Y:S01]  /*20a0*/  LDS.U8 R19, [R29+0x18c00] ;  /* 0x018c00001d137984 */ /* 0x0000620000000000 */
[----:B------:R-:W-:Y:S01]  /*20b0*/  VIADD R15, R29, 0x18920 ;  /* 0x000189201d0f7836 */ /* 0x000fe20000000000 */
[----:B------:R-:W-:Y:S01]  /*20c0*/  IADD3 R14, R39, R17, R14 ;  /* 0x00000011270e7210 */ /* 0x000fe20007ffe00e */
[----:B------:R-:W-:Y:S01]  /*20d0*/  @P1 VIADD R15, R10, 0xe0 ;  /* 0x000000e00a0f1836 */ /* 0x000fe20000000000 */
[----:B------:R-:W-:Y:S01]  /*20e0*/  SEL R10, R23, 0x1c0, !P2 ;  /* 0x000001c0170a7807 */ /* 0x000fe20005000000 */
[----:B------:R-:W-:Y:S01]  /*20f0*/  IMAD R17, R159, R16, R160 ;  /* 0x000000109f117224 */ /* 0x000fe200078e02a0 */
[----:B------:R-:W-:-:S02]  /*2100*/  R2P PR, R18, 0x6 ;  /* 0x0000000612007804 */ /* 0x000fc40000000000 */
[----:B------:R0:W2:Y:S01]  /*2110*/  LDS.U8 R20, [R15+0x400] ;  /* 0x000400000f147984 */ /* 0x0000a20000000000 */
[----:B------:R-:W-:Y:S01]  /*2120*/  IMAD.IADD R32, R10, 0x1, R29 ;  /* 0x000000010a207824 */ /* 0x000fe200078e021d */
[----:B------:R-:W-:Y:S01]  /*2130*/  IADD3 R38, R14, UR46, R17 ;  /* 0x0000002e0e267c10 */ /* 0x000fe2000fffe011 */
[----:B------:R-:W-:Y:S01]  /*2140*/  IMAD.IADD R17, R10, 0x1, R15 ;  /* 0x000000010a117824 */ /* 0x000fe200078e020f */
[----:B------:R-:W-:Y:S01]  /*2150*/  SEL R23, R23, 0x1c0, !P2 ;  /* 0x000001c017177807 */ /* 0x000fe20005000000 */
[----:B------:R0:W3:Y:S02]  /*2160*/  LDS.U8 R14, [R29+0x18800] ;  /* 0x018800001d0e7984 */ /* 0x0000e40000000000 */
[C---:B------:R-:W-:Y:S02]  /*2170*/  VIADD R16, R38.reuse, 0x18800 ;  /* 0x0001880026107836 */ /* 0x040fe40000000000 */
[----:B------:R-:W-:Y:S01]  /*2180*/  VIADD R30, R38, 0x18920 ;  /* 0x00018920261e7836 */ /* 0x000fe20000000000 */
[----:B------:R0:W4:Y:S01]  /*2190*/  LDS.U8 R21, [R32+0x18c00] ;  /* 0x018c000020157984 */ /* 0x0001220000000000 */
[----:B------:R-:W-:-:S02]  /*21a0*/  @P1 VIADD R30, R16, 0xe0 ;  /* 0x000000e0101e1836 */ /* 0x000fc40000000000 */
[C---:B------:R-:W-:Y:S01]  /*21b0*/  IMAD.IADD R37, R23.reuse, 0x1, R38 ;  /* 0x0000000117257824 */ /* 0x040fe200078e0226 */
[----:B------:R0:W0:Y:S01]  /*21c0*/  LDS.U8 R16, [R32+0x18800] ;  /* 0x0188000020107984 */ /* 0x0000220000000000 */
[----:B------:R-:W-:-:S03]  /*21d0*/  IMAD.IADD R31, R23, 0x1, R30 ;  /* 0x00000001171f7824 */ /* 0x000fc600078e021e */
[----:B------:R0:W0:Y:S04]  /*21e0*/  LDS.U8 R10, [R15] ;  /* 0x000000000f0a7984 */ /* 0x0000280000000000 */
[----:B------:R0:W0:Y:S04]  /*21f0*/  LDS.U8 R28, [R38+0x18800] ;  /* 0x01880000261c7984 */ /* 0x0000280000000000 */
[----:B------:R0:W0:Y:S04]  /*2200*/  LDS.U8 R33, [R38+0x18c00] ;  /* 0x018c000026217984 */ /* 0x0000280000000000 */
[----:B------:R0:W0:Y:S04]  /*2210*/  LDS.U8 R18, [R17] ;  /* 0x0000000011127984 */ /* 0x0000280000000000 */
[----:B------:R0:W0:Y:S04]  /*2220*/  LDS.U8 R22, [R17+0x400] ;  /* 0x0004000011167984 */ /* 0x0000280000000000 */
[----:B------:R0:W0:Y:S04]  /*2230*/  LDS.U8 R23, [R30] ;  /* 0x000000001e177984 */ /* 0x0000280000000000 */
[----:B------:R0:W0:Y:S04]  /*2240*/  LDS.U8 R34, [R30+0x400] ;  /* 0x000400001e227984 */ /* 0x0000280000000000 */
[----:B------:R0:W0:Y:S04]  /*2250*/  LDS.U8 R29, [R37+0x18800] ;  /* 0x01880000251d7984 */ /* 0x0000280000000000 */
[----:B------:R0:W0:Y:S04]  /*2260*/  LDS.U8 R35, [R37+0x18c00] ;  /* 0x018c000025237984 */ /* 0x0000280000000000 */
[----:B------:R0:W0:Y:S04]  /*2270*/  LDS.U8 R32, [R31] ;  /* 0x000000001f207984 */ /* 0x0000280000000000 */
[----:B------:R0:W0:Y:S01]  /*2280*/  LDS.U8 R36, [R31+0x400] ;  /* 0x000400001f247984 */ /* 0x0000220000000000 */
[----:B-1234-:R-:W-:Y:S05]  /*2290*/  BRA.DIV UR4, `(.L_x_24) ;  /* 0x0000026e04987947 */ /* 0x01efea000b800000 */
[----:B------:R-:W-:Y:S01]  /*22a0*/  NOP ;  /* 0x0000000000007918 */ /* 0x000fe20000000000 */
.L_x_598:
[C---:B------:R-:W-:Y:S01]  /*22b0*/  R2P PR, R9.reuse, 0x6 ;  /* 0x0000000609007804 */ /* 0x040fe20000000000 */
[----:B0-----:R-:W-:Y:S01]  /*22c0*/  IMAD.MOV.U32 R38, RZ, RZ, 0x120 ;  /* 0x00000120ff267424 */ /* 0x001fe200078e00ff */
[C---:B------:R-:W-:Y:S01]  /*22d0*/  LOP3.LUT R15, R9.reuse, 0x1, RZ, 0xc0, !PT ;  /* 0x00000001090f7812 */ /* 0x040fe200078ec0ff */
[----:B------:R-:W-:Y:S02]  /*22e0*/  IMAD.SHL.U32 R9, R9, 0x10, RZ ;  /* 0x0000001009097824 */ /* 0x000fe400078e00ff */
[----:B------:R-:W-:Y:S01]  /*22f0*/  VIADD R7, R7, 0x1 ;  /* 0x0000000107077836 */ /* 0x000fe20000000000 */
[----:B------:R-:W-:Y:S02]  /*2300*/  SEL R30, R38, 0xe0, !P1 ;  /* 0x000000e0261e7807 */ /* 0x000fe40004800000 */
[----:B------:R-:W-:-:S03]  /*2310*/  ISETP.NE.U32.AND P5, PT, R15, 0x1, PT ;  /* 0x000000010f00780c */ /* 0x000fc60003fa5070 */
[----:B------:R-:W-:Y:S01]  /*2320*/  IMAD R17, R159, R30, RZ ;  /* 0x0000001e9f117224 */ /* 0x000fe200078e02ff */
[----:B------:R-:W-:Y:S02]  /*2330*/  SEL R15, R40, 0x70, P5 ;  /* 0x00000070280f7807 */ /* 0x000fe40002800000 */
[----:B------:R-:W-:-:S03]  /*2340*/  LOP3.LUT R30, R9, 0x70, RZ, 0xc0, !PT ;  /* 0x00000070091e7812 */ /* 0x000fc600078ec0ff */
[----:B------:R-:W-:Y:S02]  /*2350*/  IMAD R15, R160, R15, R17 ;  /* 0x0000000fa00f7224 */ /* 0x000fe400078e0211 */
[----:B------:R-:W-:-:S05]  /*2360*/  IMAD R30, R13, 0x800, R30 ;  /* 0x000008000d1e7824 */ /* 0x000fca00078e021e */
[----:B------:R-:W-:Y:S02]  /*2370*/  IADD3 R30, R15, R30, R39 ;  /* 0x0000001e0f1e7210 */ /* 0x000fe40007ffe027 */
[----:B------:R-:W-:-:S03]  /*2380*/  LOP3.LUT R15, R11, 0x1, RZ, 0xc0, !PT ;  /* 0x000000010b0f7812 */ /* 0x000fc600078ec0ff */
[----:B------:R-:W-:Y:S01]  /*2390*/  VIADD R13, R30, UR46 ;  /* 0x0000002e1e0d7c36 */ /* 0x000fe20008000000 */
[----:B------:R0:W-:Y:S03]  /*23a0*/  STS.U8 [R30+UR46+0x18800], R14 ;  /* 0x0188000e1e007988 */ /* 0x0001e6000800002e */
[C---:B------:R-:W-:Y:S02]  /*23b0*/  VIADD R9, R13.reuse, 0x240 ;  /* 0x000002400d097836 */ /* 0x040fe40000000000 */
[----:B------:R-:W-:Y:S01]  /*23c0*/  @P2 VIADD R9, R13, 0x1c0 ;  /* 0x000001c00d092836 */ /* 0x000fe20000000000 */
[C---:B------:R-:W-:Y:S01]  /*23d0*/  R2P PR, R11.reuse, 0x6 ;  /* 0x000000060b007804 */ /* 0x040fe20000000000 */
[----:B------:R-:W-:Y:S01]  /*23e0*/  IMAD.SHL.U32 R11, R11, 0x10, RZ ;  /* 0x000000100b0b7824 */ /* 0x000fe200078e00ff */
[----:B------:R-:W-:Y:S02]  /*23f0*/  ISETP.NE.U32.AND P5, PT, R15, 0x1, PT ;  /* 0x000000010f00780c */ /* 0x000fe40003fa5070 */
[----:B------:R0:W-:Y:S01]  /*2400*/  STS.U8 [R9+0x18800], R10 ;  /* 0x0188000a09007388 */ /* 0x0001e20000000000 */
[----:B------:R-:W-:-:S02]  /*2410*/  SEL R38, R38, 0xe0, !P1 ;  /* 0x000000e026267807 */ /* 0x000fc40004800000 */
[----:B------:R-:W-:Y:S01]  /*2420*/  SEL R13, R40, 0x70, P5 ;  /* 0x00000070280d7807 */ /* 0x000fe20002800000 */
[----:B------:R0:W-:Y:S01]  /*2430*/  STS.U8 [R30+UR46+0x18c00], R16 ;  /* 0x018c00101e007988 */ /* 0x0001e2000800002e */
[----:B------:R-:W-:Y:S01]  /*2440*/  LOP3.LUT R11, R11, 0x70, RZ, 0xc0, !PT ;  /* 0x000000700b0b7812 */ /* 0x000fe200078ec0ff */
[----:B------:R-:W-:Y:S01]  /*2450*/  IMAD R38, R159, R38, RZ ;  /* 0x000000269f267224 */ /* 0x000fe200078e02ff */
[----:B------:R-:W-:Y:S01]  /*2460*/  ISETP.NE.AND P1, PT, R7, 0x4, PT ;  /* 0x000000040700780c */ /* 0x000fe20003f25270 */
[----:B------:R0:W-:Y:S02]  /*2470*/  STS.U8 [R9+0x18c00], R18 ;  /* 0x018c001209007388 */ /* 0x0001e40000000000 */
[----:B------:R-:W-:Y:S02]  /*2480*/  IMAD R38, R160, R13, R38 ;  /* 0x0000000da0267224 */ /* 0x000fe400078e0226 */
[----:B------:R-:W-:Y:S01]  /*2490*/  IMAD R11, R12, 0x800, R11 ;  /* 0x000008000c0b7824 */ /* 0x000fe200078e020b */
[----:B------:R0:W-:Y:S04]  /*24a0*/  STS.U8 [R30+UR46+0x18801], R19 ;  /* 0x018801131e007988 */ /* 0x0001e8000800002e */
[----:B------:R-:W-:Y:S01]  /*24b0*/  IADD3 R38, R38, R11, R39 ;  /* 0x0000000b26267210 */ /* 0x000fe20007ffe027 */
[----:B------:R0:W-:Y:S04]  /*24c0*/  STS.U8 [R9+0x18801], R20 ;  /* 0x0188011409007388 */ /* 0x0001e80000000000 */
[----:B------:R0:W-:Y:S01]  /*24d0*/  STS.U8 [R30+UR46+0x18c01], R21 ;  /* 0x018c01151e007988 */ /* 0x0001e2000800002e */
[----:B------:R-:W-:-:S03]  /*24e0*/  VIADD R11, R38, UR46 ;  /* 0x0000002e260b7c36 */ /* 0x000fc60008000000 */
[----:B------:R0:W-:Y:S01]  /*24f0*/  STS.U8 [R9+0x18c01], R22 ;  /* 0x018c011609007388 */ /* 0x0001e20000000000 */
[C---:B------:R-:W-:Y:S02]  /*2500*/  VIADD R13, R11.reuse, 0x240 ;  /* 0x000002400b0d7836 */ /* 0x040fe40000000000 */
[----:B------:R-:W-:Y:S01]  /*2510*/  @P2 VIADD R13, R11, 0x1c0 ;  /* 0x000001c00b0d2836 */ /* 0x000fe20000000000 */
[----:B------:R0:W-:Y:S04]  /*2520*/  STS.U8 [R30+UR46+0x18804], R28 ;  /* 0x0188041c1e007988 */ /* 0x0001e8000800002e */
[----:B------:R0:W-:Y:S04]  /*2530*/  STS.U8 [R9+0x18804], R23 ;  /* 0x0188041709007388 */ /* 0x0001e80000000000 */
        /* <DEDUP_REMOVED lines=13> */
[----:B------:R0:W-:Y:S01]  /*2610*/  STS.U8 [R13+0x18c01], R36 ;  /* 0x018c01240d007388 */ /* 0x0001e20000000000 */
[----:B------:R-:W-:Y:S05]  /*2620*/  @P1 BRA `(.L_x_25) ;  /* 0xfffffff400e01947 */ /* 0x000fea000383ffff */
[----:B------:R-:W-:Y:S05]  /*2630*/  BSYNC B1 ;  /* 0x0000000000017941 */ /* 0x000fea0003800000 */
.L_x_23:
[----:B------:R-:W-:Y:S05]  /*2640*/  @!P4 BRA `(.L_x_26) ;  /* 0xfffffff400bcc947 */ /* 0x000fea000383ffff */
[----:B------:R-:W-:Y:S05]  /*2650*/  BSYNC B0 ;  /* 0x0000000000007941 */ /* 0x000fea0003800000 */
.L_x_22:
[----:B------:R-:W-:Y:S01]  /*2660*/  LDS.U8 R5, [R2+UR46+0x1800] ;  /* 0x0018002e02057984 */ /* 0x000fe20008000000 */
[----:B0-----:R-:W-:-:S03]  /*2670*/  IMAD.U32 R21, RZ, RZ, UR41 ;  /* 0x00000029ff157e24 */ /* 0x001fc6000f8e00ff */
[----:B------:R-:W0:Y:S02]  /*2680*/  LDS.U8 R6, [R4+0x1800] ;  /* 0x0018000004067984 */ /* 0x000e240000000000 */
[----:B------:R-:W-:Y:S02]  /*2690*/  ISETP.NE.AND P1, PT, R21, 0x1, PT ;  /* 0x000000011500780c */ /* 0x000fe40003f25270 */
[----:B------:R-:W1:Y:S04]  /*26a0*/  LDS.U8 R8, [R3+0x1800] ;  /* 0x0018000003087984 */ /* 0x000e680000000000 */
[----:B------:R-:W-:Y:S04]  /*26b0*/  LDS.U8 R19, [R2+UR46+0x6008] ;  /* 0x0060082e02137984 */ /* 0x000fe80008000000 */
[----:B------:R-:W2:Y:S04]  /*26c0*/  LDS.U8 R44, [R4+0x6008] ;  /* 0x00600800042c7984 */ /* 0x000ea80000000000 */
[----:B------:R-:W-:Y:S04]  /*26d0*/  LDS.U8 R7, [R2+UR46+0x1808] ;  /* 0x0018082e02077984 */ /* 0x000fe80008000000 */
[----:B------:R-:W3:Y:S04]  /*26e0*/  LDS.U8 R10, [R4+0x1808] ;  /* 0x00180800040a7984 */ /* 0x000ee80000000000 */
[----:B------:R-:W-:Y:S04]  /*26f0*/  LDS.U8 R9, [R2+UR46+0x2000] ;  /* 0x0020002e02097984 */ /* 0x000fe80008000000 */
[----:B------:R-:W4:Y:S04]  /*2700*/  LDS.U8 R16, [R4+0x2000] ;  /* 0x0020000004107984 */ /* 0x000f280000000000 */
[----:B------:R-:W-:Y:S04]  /*2710*/  LDS.U8 R11, [R2+UR46+0x2008] ;  /* 0x0020082e020b7984 */ /* 0x000fe80008000000 */
[----:B------:R-:W4:Y:S04]  /*2720*/  LDS.U8 R20, [R4+0x2008] ;  /* 0x0020080004147984 */ /* 0x000f280000000000 */
[----:B------:R-:W-:Y:S01]  /*2730*/  LDS.U8 R13, [R2+UR46+0x5800] ;  /* 0x0058002e020d7984 */ /* 0x000fe20008000000 */
[----:B0-----:R-:W-:-:S03]  /*2740*/  PRMT R5, R6, 0x7604, R5 ;  /* 0x0000760406057816 */ /* 0x001fc60000000005 */
[----:B------:R-:W0:Y:S01]  /*2750*/  LDS.U8 R30, [R4+0x5800] ;  /* 0x00580000041e7984 */ /* 0x000e220000000000 */
[----:B-1----:R-:W-:-:S03]  /*2760*/  PRMT R5, R8, 0x7054, R5 ;  /* 0x0000705408057816 */ /* 0x002fc60000000005 */
[----:B------:R-:W-:Y:S04]  /*2770*/  LDS.U8 R15, [R2+UR46+0x5808] ;  /* 0x0058082e020f7984 */ /* 0x000fe80008000000 */
[----:B------:R-:W1:Y:S01]  /*2780*/  LDS.U8 R34, [R4+0x5808] ;  /* 0x0058080004227984 */ /* 0x000e620000000000 */
[----:B--2---:R-:W-:-:S03]  /*2790*/  PRMT R19, R44, 0x7604, R19 ;  /* 0x000076042c137816 */ /* 0x004fc60000000013 */
[----:B------:R-:W-:Y:S04]  /*27a0*/  LDS.U8 R17, [R2+UR46+0x6000] ;  /* 0x0060002e02117984 */ /* 0x000fe80008000000 */
[----:B------:R-:W2:Y:S01]  /*27b0*/  LDS.U8 R40, [R4+0x6000] ;  /* 0x0060000004287984 */ /* 0x000ea20000000000 */
[----:B---3--:R-:W-:-:S03]  /*27c0*/  PRMT R7, R10, 0x7604, R7 ;  /* 0x000076040a077816 */ /* 0x008fc60000000007 */
[----:B------:R-:W3:Y:S04]  /*27d0*/  LDS.U8 R46, [R3+0x6008] ;  /* 0x00600800032e7984 */ /* 0x000ee80000000000 */
[----:B------:R-:W3:Y:S01]  /*27e0*/  LDS.U8 R172, [R0+0x1800] ;  /* 0x0018000000ac7984 */ /* 0x000ee20000000000 */
[----:B----4-:R-:W-:-:S03]  /*27f0*/  PRMT R9, R16, 0x7604, R9 ;  /* 0x0000760410097816 */ /* 0x010fc60000000009 */
[----:B------:R-:W4:Y:S04]  /*2800*/  LDS.U8 R12, [R3+0x1808] ;  /* 0x00180800030c7984 */ /* 0x000f280000000000 */
[----:B------:R-:W4:Y:S01]  /*2810*/  LDS.U8 R18, [R3+0x2000] ;  /* 0x0020000003127984 */ /* 0x000f220000000000 */
[----:B------:R-:W-:-:S03]  /*2820*/  PRMT R11, R20, 0x7604, R11 ;  /* 0x00007604140b7816 */ /* 0x000fc6000000000b */
[----:B------:R-:W4:Y:S04]  /*2830*/  LDS.U8 R22, [R3+0x2008] ;  /* 0x0020080003167984 */ /* 0x000f280000000000 */
[----:B------:R-:W4:Y:S01]  /*2840*/  LDS.U8 R32, [R3+0x5800] ;  /* 0x0058000003207984 */ /* 0x000f220000000000 */
[----:B0-----:R-:W-:-:S03]  /*2850*/  PRMT R13, R30, 0x7604, R13 ;  /* 0x000076041e0d7816 */ /* 0x001fc6000000000d */
[----:B------:R-:W0:Y:S04]  /*2860*/  LDS.U8 R36, [R3+0x5808] ;  /* 0x0058080003247984 */ /* 0x000e280000000000 */
[----:B------:R-:W0:Y:S01]  /*2870*/  LDS.U8 R42, [R3+0x6000] ;  /* 0x00600000032a7984 */ /* 0x000e220000000000 */
[----:B-1----:R-:W-:-:S03]  /*2880*/  PRMT R15, R34, 0x7604, R15 ;  /* 0x00007604220f7816 */ /* 0x002fc6000000000f */
[----:B------:R-:W1:Y:S04]  /*2890*/  LDS.U8 R48, [R0+0x6008] ;  /* 0x0060080000307984 */ /* 0x000e680000000000 */
[----:B------:R-:W1:Y:S01]  /*28a0*/  LDS.U8 R14, [R0+0x1808] ;  /* 0x00180800000e7984 */ /* 0x000e620000000000 */
[----:B--2---:R-:W-:-:S03]  /*28b0*/  PRMT R17, R40, 0x7604, R17 ;  /* 0x0000760428117816 */ /* 0x004fc60000000011 */
[----:B------:R-:W2:Y:S01]  /*28c0*/  LDS.U8 R174, [R0+0x2000] ;  /* 0x0020000000ae7984 */ /* 0x000ea20000000000 */
[----:B---3--:R-:W-:-:S03]  /*28d0*/  PRMT R19, R46, 0x7054, R19 ;  /* 0x000070542e137816 */ /* 0x008fc60000000013 */
[----:B------:R-:W3:Y:S01]  /*28e0*/  LDS.U8 R28, [R0+0x2008] ;  /* 0x00200800001c7984 */ /* 0x000ee20000000000 */
[----:B------:R-:W-:Y:S01]  /*28f0*/  PRMT R172, R172, 0x654, R5 ;  /* 0x00000654acac7816 */ /* 0x000fe20000000005 */
[----:B------:R-:W-:Y:S02]  /*2900*/  IMAD.U32 R5, RZ, RZ, UR46 ;  /* 0x0000002eff057e24 */ /* 0x000fe4000f8e00ff */
[----:B------:R-:W3:Y:S01]  /*2910*/  LDS.U8 R168, [R0+0x5800] ;  /* 0x0058000000a87984 */ /* 0x000ee20000000000 */
[----:B----4-:R-:W-:-:S03]  /*2920*/  PRMT R7, R12, 0x7054, R7 ;  /* 0x000070540c077816 */ /* 0x010fc60000000007 */
[----:B------:R-:W4:Y:S01]  /*2930*/  LDS.U8 R38, [R0+0x5808] ;  /* 0x0058080000267984 */ /* 0x000f220000000000 */
[----:B------:R-:W-:-:S03]  /*2940*/  PRMT R9, R18, 0x7054, R9 ;  /* 0x0000705412097816 */ /* 0x000fc60000000009 */
[----:B------:R-:W4:Y:S01]  /*2950*/  LDS.U8 R170, [R0+0x6000] ;  /* 0x0060000000aa7984 */ /* 0x000f220000000000 */
[----:B------:R-:W-:Y:S02]  /*2960*/  PRMT R11, R22, 0x7054, R11 ;  /* 0x00007054160b7816 */ /* 0x000fe4000000000b */
[----:B------:R-:W-:Y:S01]  /*2970*/  PRMT R13, R32, 0x7054, R13 ;  /* 0x00007054200d7816 */ /* 0x000fe2000000000d */
[----:B------:R-:W-:Y:S01]  /*2980*/  @!PT LDS RZ, [RZ] ;  /* 0x00000000fffff984 */ /* 0x000fe20000000800 */
[----:B------:R-:W-:Y:S01]  /*2990*/  @!PT LDS RZ, [RZ] ;  /* 0x00000000fffff984 */ /* 0x000fe20000000800 */
[----:B------:R-:W-:Y:S01]  /*29a0*/  @!PT LDS RZ, [RZ] ;  /* 0x00000000fffff984 */ /* 0x000fe20000000800 */
[----:B------:R-:W-:Y:S01]  /*29b0*/  @!PT LDS RZ, [RZ] ;  /* 0x00000000fffff984 */ /* 0x000fe20000000800 */
[----:B------:R0:W-:Y:S06]  /*29c0*/  MEMBAR.ALL.CTA ;  /* 0x0000000000007992 */ /* 0x0001ec0000008000 */
[----:B0-----:R-:W0:Y:S01]  /*29d0*/  FENCE.VIEW.ASYNC.S ;  /* 0x00000000000073c6 */ /* 0x001e220000000000 */
[----:B------:R-:W-:Y:S05]  /*29e0*/  WARPSYNC.ALL ;  /* 0x0000000000007948 */ /* 0x000fea0003800000 */
[----:B------:R-:W-:-:S02]  /*29f0*/  PRMT R15, R36, 0x7054, R15 ;  /* 0x00007054240f7816 */ /* 0x000fc4000000000f */
[----:B------:R-:W-:Y:S02]  /*2a00*/  PRMT R17, R42, 0x7054, R17 ;  /* 0x000070542a117816 */ /* 0x000fe40000000011 */
[----:B-1----:R-:W-:Y:S01]  /*2a10*/  PRMT R171, R48, 0x654, R19 ;  /* 0x0000065430ab7816 */ /* 0x002fe20000000013 */
[----:B------:R-:W-:Y:S01]  /*2a20*/  VIADD R19, R5, 0x18800 ;  /* 0x0001880005137836 */ /* 0x000fe20000000000 */
[----:B------:R-:W-:Y:S02]  /*2a30*/  PRMT R173, R14, 0x654, R7 ;  /* 0x000006540ead7816 */ /* 0x000fe40000000007 */
[----:B--2---:R-:W-:Y:S02]  /*2a40*/  PRMT R174, R174, 0x654, R9 ;  /* 0x00000654aeae7816 */ /* 0x004fe40000000009 */
[----:B---3--:R-:W-:Y:S02]  /*2a50*/  PRMT R175, R28, 0x654, R11 ;  /* 0x000006541caf7816 */ /* 0x008fe4000000000b */
[----:B------:R-:W-:-:S02]  /*2a60*/  PRMT R168, R168, 0x654, R13 ;  /* 0x00000654a8a87816 */ /* 0x000fc4000000000d */
[----:B----4-:R-:W-:Y:S02]  /*2a70*/  PRMT R169, R38, 0x654, R15 ;  /* 0x0000065426a97816 */ /* 0x010fe4000000000f */
[----:B------:R-:W-:Y:S01]  /*2a80*/  PRMT R170, R170, 0x654, R17 ;  /* 0x00000654aaaa7816 */ /* 0x000fe20000000011 */
[----:B0-----:R-:W-:Y:S01]  /*2a90*/  BAR.SYNC.DEFER_BLOCKING 0x2, 0x100 ;  /* 0x0084000000007b1d */ /* 0x001fe20000010000 */
[----:B------:R-:W-:-:S05]  /*2aa0*/  R2UR UR4, R19 ;  /* 0x00000000130472ca */ /* 0x000fca00000e0000 */
[----:B------:R-:W-:Y:S01]  /*2ab0*/  UMOV UR11, 0x40000040 ;  /* 0x40000040000b7882 */ /* 0x000fe20000000000 */
[----:B------:R-:W-:Y:S04]  /*2ac0*/  STL [R1+0x3cc], R195 ;  /* 0x0003ccc301007387 */ /* 0x000fe80000100800 */
[----:B------:R-:W-:Y:S03]  /*2ad0*/  STL [R1+0x3c8], R194 ;  /* 0x0003c8c201007387 */ /* 0x000fe60000100800 */
[----:B------:R-:W-:Y:S01]  /*2ae0*/  USHF.R.U32.HI UR4, URZ, 0x4, UR4 ;  /* 0x000000043f047899 */ /* 0x000fe20008011604 */
[----:B------:R-:W-:Y:S03]  /*2af0*/  STL [R1+0x3c4], R193 ;  /* 0x0003c4c101007387 */ /* 0x000fe60000100800 */
[----:B------:R-:W-:Y:S01]  /*2b00*/  ULOP3.LUT UR4, UR4, 0x3fff, URZ, 0xc0, !UPT ;  /* 0x00003fff04047892 */ /* 0x000fe2000f8ec03f */
[----:B------:R-:W-:Y:S03]  /*2b10*/  STL [R1+0x3c0], R192 ;  /* 0x0003c0c001007387 */ /* 0x000fe60000100800 */
[----:B------:R-:W-:Y:S01]  /*2b20*/  ULOP3.LUT UR6, UR4, 0x10000, URZ, 0xfc, !UPT ;  /* 0x0001000004067892 */ /* 0x000fe2000f8efc3f */
[----:B------:R-:W-:Y:S03]  /*2b30*/  LDS.U8 R13, [R2+UR46+0x6800] ;  /* 0x0068002e020d7984 */ /* 0x000fe60008000000 */
[----:B------:R-:W-:Y:S01]  /*2b40*/  ULEA UR4, UR39, UR6, 0xb ;  /* 0x0000000627047291 */ /* 0x000fe2000f8e583f */
[----:B------:R-:W0:Y:S04]  /*2b50*/  LDS.U8 R18, [R4+0x6800] ;  /* 0x0068000004127984 */ /* 0x000e280000000000 */
[----:B------:R-:W1:Y:S02]  /*2b60*/  LDS.U8 R152, [R3+0x6800] ;  /* 0x0068000003987984 */ /* 0x000e640000000000 */
[----:B------:R-:W-:-:S02]  /*2b70*/  UMOV UR10, UR4 ;  /* 0x00000004000a7c82 */ /* 0x000fc40008000000 */
[----:B------:R-:W-:Y:S04]  /*2b80*/  LDS.U8 R154, [R0+0x7000] ;  /* 0x00700000009a7984 */ /* 0x000fe80000000000 */
[----:B------:R-:W-:Y:S04]  /*2b90*/  LDS.U8 R155, [R0+0x7008] ;  /* 0x00700800009b7984 */ /* 0x000fe80000000000 */
[----:B------:R-:W-:Y:S04]  /*2ba0*/  LDS.U8 R153, [R0+0x6808] ;  /* 0x0068080000997984 */ /* 0x000fe80000000000 */
[----:B------:R-:W-:Y:S04]  /*2bb0*/  LDS.U8 R50, [R3+0x8008] ;  /* 0x0080080003327984 */ /* 0x000fe80000000000 */
[----:B------:R-:W-:Y:S04]  /*2bc0*/  LDS.U8 R48, [R4+0x8008] ;  /* 0x0080080004307984 */ /* 0x000fe80000000000 */
[----:B------:R-:W-:Y:S04]  /*2bd0*/  LDS.U8 R46, [R3+0x8000] ;  /* 0x00800000032e7984 */ /* 0x000fe80000000000 */
[----:B------:R-:W-:Y:S04]  /*2be0*/  LDS.U8 R44, [R4+0x8000] ;  /* 0x00800000042c7984 */ /* 0x000fe80000000000 */
[----:B------:R-:W-:Y:S04]  /*2bf0*/  LDS.U8 R11, [R2+UR46+0x3008] ;  /* 0x0030082e020b7984 */ /* 0x000fe80008000000 */
[----:B------:R-:W2:Y:S01]  /*2c00*/  LDS.U8 R14, [R4+0x3008] ;  /* 0x00300800040e7984 */ /* 0x000ea20000000000 */
[----:B0-----:R-:W-:-:S03]  /*2c10*/  PRMT R13, R18, 0x7604, R13 ;  /* 0x00007604120d7816 */ /* 0x001fc6000000000d */
[----:B------:R-:W-:Y:S01]  /*2c20*/  LDS.U8 R42, [R3+0x7808] ;  /* 0x00780800032a7984 */ /* 0x000fe20000000000 */
[----:B-1----:R-:W-:-:S03]  /*2c30*/  PRMT R152, R152, 0x7054, R13 ;  /* 0x0000705498987816 */ /* 0x002fc6000000000d */
[----:B------:R-:W-:Y:S04]  /*2c40*/  LDS.U8 R5, [R2+UR46+0x2800] ;  /* 0x0028002e02057984 */ /* 0x000fe80008000000 */
[----:B------:R-:W0:Y:S04]  /*2c50*/  LDS.U8 R6, [R4+0x2800] ;  /* 0x0028000004067984 */ /* 0x000e280000000000 */
[----:B------:R-:W-:Y:S04]  /*2c60*/  LDS.U8 R7, [R2+UR46+0x2808] ;  /* 0x0028082e02077984 */ /* 0x000fe80008000000 */
[----:B------:R-:W1:Y:S04]  /*2c70*/  LDS.U8 R8, [R4+0x2808] ;  /* 0x0028080004087984 */ /* 0x000e680000000000 */
[----:B------:R-:W-:Y:S04]  /*2c80*/  LDS.U8 R9, [R2+UR46+0x3000] ;  /* 0x0030002e02097984 */ /* 0x000fe80008000000 */
[----:B------:R-:W3:Y:S04]  /*2c90*/  LDS.U8 R12, [R4+0x3000] ;  /* 0x00300000040c7984 */ /* 0x000ee80000000000 */
[----:B------:R-:W-:Y:S04]  /*2ca0*/  LDS.U8 R40, [R4+0x7808] ;  /* 0x0078080004287984 */ /* 0x000fe80000000000 */
[----:B------:R-:W-:Y:S04]  /*2cb0*/  LDS.U8 R38, [R3+0x7800] ;  /* 0x0078000003267984 */ /* 0x000fe80000000000 */
[----:B------:R-:W-:Y:S01]  /*2cc0*/  LDS.U8 R36, [R4+0x7800] ;  /* 0x0078000004247984 */ /* 0x000fe20000000000 */
[----:B--2---:R-:W-:-:S03]  /*2cd0*/  PRMT R11, R14, 0x7604, R11 ;  /* 0x000076040e0b7816 */ /* 0x004fc6000000000b */
[----:B------:R-:W-:Y:S04]  /*2ce0*/  LDS.U8 R35, [R2+UR46+0x8008] ;  /* 0x0080082e02237984 */ /* 0x000fe80008000000 */
[----:B------:R-:W-:Y:S04]  /*2cf0*/  LDS.U8 R34, [R3+0x4008] ;  /* 0x0040080003227984 */ /* 0x000fe80000000000 */
[----:B------:R-:W2:Y:S01]  /*2d00*/  LDS.U8 R16, [R3+0x3008] ;  /* 0x0030080003107984 */ /* 0x000ea20000000000 */
[----:B0-----:R-:W-:-:S03]  /*2d10*/  PRMT R5, R6, 0x7604, R5 ;  /* 0x0000760406057816 */ /* 0x001fc60000000005 */
[----:B------:R-:W-:Y:S04]  /*2d20*/  LDS.U8 R33, [R2+UR46+0x8000] ;  /* 0x0080002e02217984 */ /* 0x000fe80008000000 */
[----:B------:R-:W0:Y:S01]  /*2d30*/  LDS.U8 R164, [R3+0x2800] ;  /* 0x0028000003a47984 */ /* 0x000e220000000000 */
[----:B-1----:R-:W-:-:S03]  /*2d40*/  PRMT R7, R8, 0x7604, R7 ;  /* 0x0000760408077816 */ /* 0x002fc60000000007 */
[----:B------:R-:W1:Y:S04]  /*2d50*/  LDS.U8 R10, [R3+0x2808] ;  /* 0x00280800030a7984 */ /* 0x000e680000000000 */
[----:B------:R-:W4:Y:S01]  /*2d60*/  LDS.U8 R166, [R3+0x3000] ;  /* 0x0030000003a67984 */ /* 0x000f220000000000 */
[----:B---3--:R-:W-:-:S03]  /*2d70*/  PRMT R9, R12, 0x7604, R9 ;  /* 0x000076040c097816 */ /* 0x008fc60000000009 */
[----:B------:R-:W-:Y:S04]  /*2d80*/  LDS.U8 R15, [R2+UR46+0x6808] ;  /* 0x0068082e020f7984 */ /* 0x000fe80008000000 */
[----:B------:R-:W3:Y:S04]  /*2d90*/  LDS.U8 R20, [R4+0x6808] ;  /* 0x0068080004147984 */ /* 0x000ee80000000000 */
[----:B------:R-:W-:Y:S04]  /*2da0*/  LDS.U8 R17, [R2+UR46+0x7000] ;  /* 0x0070002e02117984 */ /* 0x000fe80008000000 */
[----:B------:R-:W3:Y:S04]  /*2db0*/  LDS.U8 R22, [R4+0x7000] ;  /* 0x0070000004167984 */ /* 0x000ee80000000000 */
[----:B------:R-:W-:Y:S04]  /*2dc0*/  LDS.U8 R31, [R2+UR46+0x7808] ;  /* 0x0078082e021f7984 */ /* 0x000fe80008000000 */
[----:B------:R-:W-:Y:S01]  /*2dd0*/  LDS.U8 R30, [R3+0x4000] ;  /* 0x00400000031e7984 */ /* 0x000fe20000000000 */
[----:B--2---:R-:W-:-:S03]  /*2de0*/  PRMT R167, R16, 0x7054, R11 ;  /* 0x0000705410a77816 */ /* 0x004fc6000000000b */
[----:B------:R-:W-:Y:S04]  /*2df0*/  LDS.U8 R21, [R2+UR46+0x4000] ;  /* 0x0040002e02157984 */ /* 0x000fe80008000000 */
[----:B------:R-:W2:Y:S01]  /*2e00*/  LDS.U8 R28, [R4+0x4000] ;  /* 0x00400000041c7984 */ /* 0x000ea20000000000 */
[----:B0-----:R-:W-:-:S03]  /*2e10*/  PRMT R164, R164, 0x7054, R5 ;  /* 0x00007054a4a47816 */ /* 0x001fc60000000005 */
[----:B------:R-:W-:Y:S01]  /*2e20*/  LDS.U8 R23, [R2+UR46+0x4008] ;  /* 0x0040082e02177984 */ /* 0x000fe20008000000 */
[----:B-1----:R-:W-:-:S03]  /*2e30*/  PRMT R165, R10, 0x7054, R7 ;  /* 0x000070540aa57816 */ /* 0x002fc60000000007 */
[----:B------:R-:W0:Y:S01]  /*2e40*/  LDS.U8 R32, [R4+0x4008] ;  /* 0x0040080004207984 */ /* 0x000e220000000000 */
[----:B----4-:R-:W-:-:S03]  /*2e50*/  PRMT R166, R166, 0x7054, R9 ;  /* 0x00007054a6a67816 */ /* 0x010fc60000000009 */
[----:B------:R-:W-:Y:S04]  /*2e60*/  LDS.U8 R29, [R2+UR46+0x7800] ;  /* 0x0078002e021d7984 */ /* 0x000fe80008000000 */
[----:B------:R-:W-:Y:S01]  /*2e70*/  STL.64 [R1+0x820], R154 ;  /* 0x0008209a01007387 */ /* 0x000fe20000100a00 */
[----:B---3--:R-:W-:-:S03]  /*2e80*/  PRMT R15, R20, 0x7604, R15 ;  /* 0x00007604140f7816 */ /* 0x008fc6000000000f */
[----:B------:R-:W-:Y:S04]  /*2e90*/  STL.64 [R1+0x818], R152 ;  /* 0x0008189801007387 */ /* 0x000fe80000100a00 */
[----:B------:R-:W-:Y:S01]  /*2ea0*/  STL [R1+0x814], R50 ;  /* 0x0008143201007387 */ /* 0x000fe20000100800 */
[----:B------:R-:W-:-:S03]  /*2eb0*/  PRMT R17, R22, 0x7604, R17 ;  /* 0x0000760416117816 */ /* 0x000fc60000000011 */
[----:B------:R-:W-:Y:S04]  /*2ec0*/  STL [R1+0x810], R48 ;  /* 0x0008103001007387 */ /* 0x000fe80000100800 */
[----:B------:R-:W-:Y:S04]  /*2ed0*/  STL [R1+0x80c], R46 ;  /* 0x00080c2e01007387 */ /* 0x000fe80000100800 */
[----:B------:R-:W-:Y:S04]  /*2ee0*/  STL [R1+0x808], R44 ;  /* 0x0008082c01007387 */ /* 0x000fe80000100800 */
[----:B------:R-:W-:Y:S01]  /*2ef0*/  STL [R1+0x804], R42 ;  /* 0x0008042a01007387 */ /* 0x000fe20000100800 */
[----:B--2---:R-:W-:-:S03]  /*2f00*/  PRMT R21, R28, 0x7604, R21 ;  /* 0x000076041c157816 */ /* 0x004fc60000000015 */
[----:B------:R-:W-:Y:S04]  /*2f10*/  STL [R1+0x800], R40 ;  /* 0x0008002801007387 */ /* 0x000fe80000100800 */
[----:B------:R-:W-:Y:S01]  /*2f20*/  STL [R1+0x7fc], R38 ;  /* 0x0007fc2601007387 */ /* 0x000fe20000100800 */
[----:B0-----:R-:W-:-:S03]  /*2f30*/  PRMT R23, R32, 0x7604, R23 ;  /* 0x0000760420177816 */ /* 0x001fc60000000017 */
[----:B------:R-:W-:Y:S04]  /*2f40*/  STL [R1+0x7f8], R36 ;  /* 0x0007f82401007387 */ /* 0x000fe80000100800 */
[----:B------:R-:W-:Y:S04]  /*2f50*/  STL.64 [R1+0x7f0], R34 ;  /* 0x0007f02201007387 */ /* 0x000fe80000100a00 */
[----:B------:R-:W-:Y:S04]  /*2f60*/  STL [R1+0x7e8], R33 ;  /* 0x0007e82101007387 */ /* 0x000fe80000100800 */
[----:B------:R-:W-:Y:S04]  /*2f70*/  LDS.U8 R11, [R2+UR46+0x7008] ;  /* 0x0070082e020b7984 */ /* 0x000fe80008000000 */
[----:B------:R-:W-:Y:S04]  /*2f80*/  LDS.U8 R13, [R2+UR46+0x3800] ;  /* 0x0038002e020d7984 */ /* 0x000fe80008000000 */
[----:B------:R-:W-:Y:S04]  /*2f90*/  LDS.U8 R19, [R2+UR46+0x3808] ;  /* 0x0038082e02137984 */ /* 0x000fe80008000000 */
[----:B------:R-:W-:Y:S04]  /*2fa0*/  STL.64 [R1+0x7e0], R30 ;  /* 0x0007e01e01007387 */ /* 0x000fe80000100a00 */
        /* <DEDUP_REMOVED lines=8> */
[----:B------:R-:W-:Y:S04]  /*3030*/  LDS.U8 R5, [R0+0x2800] ;  /* 0x0028000000057984 */ /* 0x000fe80000000000 */
[----:B------:R-:W-:Y:S04]  /*3040*/  LDS.U8 R2, [R0+0x2808] ;  /* 0x0028080000027984 */ /* 0x000fe80000000000 */
[----:B------:R-:W-:Y:S01]  /*3050*/  LDS.U8 R7, [R0+0x3000] ;  /* 0x0030000000077984 */ /* 0x000fe20000000000 */
[----:B0-----:R-:W-:-:S03]  /*3060*/  PRMT R8, R8, 0x7054, R15 ;  /* 0x0000705408087816 */ /* 0x001fc6000000000f */
[----:B------:R-:W-:Y:S01]  /*3070*/  LDS.U8 R6, [R0+0x3008] ;  /* 0x0030080000067984 */ /* 0x000fe20000000000 */
[----:B-1----:R-:W-:-:S03]  /*3080*/  PRMT R17, R10, 0x7054, R17 ;  /* 0x000070540a117816 */ /* 0x002fc60000000011 */
[----:B------:R-:W-:Y:S01]  /*3090*/  LDS.U8 R9, [R0+0x6800] ;  /* 0x0068000000097984 */ /* 0x000fe20000000000 */
[----:B--2---:R-:W-:-:S03]  /*30a0*/  PRMT R11, R12, 0x7604, R11 ;  /* 0x000076040c0b7816 */ /* 0x004fc6000000000b */
[----:B------:R-:W0:Y:S01]  /*30b0*/  LDS.U8 R184, [R0+0x3800] ;  /* 0x0038000000b87984 */ /* 0x000e220000000000 */
[----:B---3--:R-:W-:-:S03]  /*30c0*/  PRMT R14, R14, 0x7054, R11 ;  /* 0x000070540e0e7816 */ /* 0x008fc6000000000b */
[----:B------:R-:W1:Y:S01]  /*30d0*/  LDS.U8 R185, [R0+0x3808] ;  /* 0x0038080000b97984 */ /* 0x000e620000000000 */
[----:B----4-:R-:W-:-:S03]  /*30e0*/  PRMT R13, R16, 0x7604, R13 ;  /* 0x00007604100d7816 */ /* 0x010fc6000000000d */
[----:B------:R-:W-:Y:S01]  /*30f0*/  LDS.U8 R186, [R0+0x4000] ;  /* 0x0040000000ba7984 */ /* 0x000fe20000000000 */
[----:B------:R-:W-:-:S03]  /*3100*/  PRMT R13, R18, 0x7054, R13 ;  /* 0x00007054120d7816 */ /* 0x000fc6000000000d */
[----:B------:R-:W2:Y:S01]  /*3110*/  LDS.U8 R187, [R0+0x4008] ;  /* 0x0040080000bb7984 */ /* 0x000ea20000000000 */
[----:B------:R-:W-:-:S03]  /*3120*/  PRMT R19, R20, 0x7604, R19 ;  /* 0x0000760414137816 */ /* 0x000fc60000000013 */
[----:B------:R-:W3:Y:S01]  /*3130*/  LDS.U8 R180, [R0+0x7800] ;  /* 0x0078000000b47984 */ /* 0x000ee20000000000 */
[----:B------:R-:W-:-:S03]  /*3140*/  PRMT R22, R22, 0x7054, R19 ;  /* 0x0000705416167816 */ /* 0x000fc60000000013 */
[----:B------:R-:W4:Y:S04]  /*3150*/  LDS.U8 R181, [R0+0x7808] ;  /* 0x0078080000b57984 */ /* 0x000f280000000000 */
[----:B------:R-:W4:Y:S04]  /*3160*/  LDS.U8 R182, [R0+0x8000] ;  /* 0x0080000000b67984 */ /* 0x000f280000000000 */
[----:B------:R-:W4:Y:S04]  /*3170*/  LDS.U8 R183, [R0+0x8008] ;  /* 0x0080080000b77984 */ /* 0x000f280000000000 */
[----:B------:R0:W-:Y:S02]  /*3180*/  STL [R1+0x7d8], R29 ;  /* 0x0007d81d01007387 */ /* 0x0001e40000100800 */
[----:B0-----:R-:W-:-:S06]  /*3190*/  WARPGROUP.ARRIVE ;  /* 0x00000000000079c5 */ /* 0x001fcc0000000000 */
[----:B------:R-:W-:Y:S03]  /*31a0*/  QGMMA.64x256x32.F32.E4M3.E5M2 R24, R24, gdesc[UR8], RZ, !UPT, gsb0 ;  /* 0x03e0000818187df3 */ /* 0x000fe6000c0028ff */
[----:B------:R-:W-:Y:S02]  /*31b0*/  WARPGROUP.DEPBAR.LE gsb0, 0x0 ;  /* 0x00008000000079c5 */ /* 0x000fe40000010000 */
[----:B------:R-:W-:Y:S01]  /*31c0*/  STL.64 [R1], R24 ;  /* 0x0000001801007387 */ /* 0x000fe20000100a00 */
[----:B------:R-:W-:Y:S02]  /*31d0*/  IMAD.MOV.U32 R235, RZ, RZ, R94 ;  /* 0x000000ffffeb7224 */ /* 0x000fe400078e005e */
[----:B------:R-:W-:Y:S01]  /*31e0*/  IMAD.MOV.U32 R234, RZ, RZ, R95 ;  /* 0x000000ffffea7224 */ /* 0x000fe200078e005f */
[----:B------:R-:W-:Y:S01]  /*31f0*/  STL.64 [R1+0x8], R26 ;  /* 0x0000081a01007387 */ /* 0x000fe20000100a00 */
[----:B------:R-:W-:-:S02]  /*3200*/  IMAD.MOV.U32 R233, RZ, RZ, R96 ;  /* 0x000000ffffe97224 */ /* 0x000fc400078e0060 */
[----:B------:R-:W-:Y:S01]  /*3210*/  IMAD.MOV.U32 R232, RZ, RZ, R97 ;  /* 0x000000ffffe87224 */ /* 0x000fe200078e0061 */
[----:B------:R-:W-:Y:S01]  /*3220*/  STL.64 [R1+0x10], R28 ;  /* 0x0000101c01007387 */ /* 0x000fe20000100a00 */
[----:B------:R-:W-:Y:S02]  /*3230*/  IMAD.MOV.U32 R231, RZ, RZ, R98 ;  /* 0x000000ffffe77224 */ /* 0x000fe400078e0062 */
[----:B------:R-:W-:Y:S01]  /*3240*/  IMAD.MOV.U32 R230, RZ, RZ, R99 ;  /* 0x000000ffffe67224 */ /* 0x000fe200078e0063 */
[----:B------:R-:W-:Y:S01]  /*3250*/  STL.64 [R1+0x18], R30 ;  /* 0x0000181e01007387 */ /* 0x000fe20000100a00 */
        /* <DEDUP_REMOVED lines=29> */
[----:B------:R0:W-:Y:S01]  /*3430*/  STL.64 [R1+0x68], R50 ;  /* 0x0000683201007387 */ /* 0x0001e20000100a00 */
        /* <DEDUP_REMOVED lines=47> */
[----:B------:R-:W-:Y:S04]  /*3730*/  STL.64 [R1+0xe8], R82 ;  /* 0x0000e85201007387 */ /* 0x000fe80000100a00 */
[----:B------:R-:W-:Y:S04]  /*3740*/  STL.64 [R1+0xf0], R84 ;  /* 0x0000f05401007387 */ /* 0x000fe80000100a00 */
[----:B------:R-:W-:Y:S04]  /*3750*/  STL.64 [R1+0xf8], R86 ;  /* 0x0000f85601007387 */ /* 0x000fe80000100a00 */
[----:B------:R-:W-:Y:S04]  /*3760*/  STL.64 [R1+0x100], R88 ;  /* 0x0001005801007387 */ /* 0x000fe80000100a00 */
[----:B------:R-:W-:Y:S04]  /*3770*/  STL.64 [R1+0x108], R90 ;  /* 0x0001085a01007387 */ /* 0x000fe80000100a00 */
[----:B------:R4:W-:Y:S04]  /*3780*/  STL.64 [R1+0x110], R92 ;  /* 0x0001105c01007387 */ /* 0x0009e80000100a00 */
[----:B------:R-:W2:Y:S04]  /*3790*/  LDL.LU.64 R154, [R1+0x820] ;  /* 0x00082000019a7983 */ /* 0x000ea80000300a00 */
[----:B------:R-:W3:Y:S04]  /*37a0*/  LDL.LU.64 R152, [R1+0x818] ;  /* 0x0008180001987983 */ /* 0x000ee80000300a00 */
[----:B0-----:R-:W4:Y:S04]  /*37b0*/  LDL.LU R50, [R1+0x814] ;  /* 0x0008140001327983 */ /* 0x001f280000300800 */
[----:B------:R-:W4:Y:S04]  /*37c0*/  LDL.LU R48, [R1+0x810] ;  /* 0x0008100001307983 */ /* 0x000f280000300800 */
[----:B------:R-:W4:Y:S04]  /*37d0*/  LDL.LU R46, [R1+0x80c] ;  /* 0x00080c00012e7983 */ /* 0x000f280000300800 */
[----:B------:R-:W4:Y:S04]  /*37e0*/  LDL.LU R44, [R1+0x808] ;  /* 0x00080800012c7983 */ /* 0x000f280000300800 */
[----:B------:R-:W4:Y:S04]  /*37f0*/  LDL.LU R42, [R1+0x804] ;  /* 0x00080400012a7983 */ /* 0x000f280000300800 */
[----:B------:R-:W4:Y:S04]  /*3800*/  LDL.LU R40, [R1+0x800] ;  /* 0x0008000001287983 */ /* 0x000f280000300800 */
[----:B------:R-:W4:Y:S04]  /*3810*/  LDL.LU R38, [R1+0x7fc] ;  /* 0x0007fc0001267983 */ /* 0x000f280000300800 */
[----:B------:R-:W4:Y:S04]  /*3820*/  LDL.LU R36, [R1+0x7f8] ;  /* 0x0007f80001247983 */ /* 0x000f280000300800 */
[----:B------:R-:W4:Y:S04]  /*3830*/  LDL.LU.64 R34, [R1+0x7f0] ;  /* 0x0007f00001227983 */ /* 0x000f280000300a00 */
[----:B------:R-:W4:Y:S04]  /*3840*/  LDL.LU R33, [R1+0x7e8] ;  /* 0x0007e80001217983 */ /* 0x000f280000300800 */
[----:B------:R-:W4:Y:S04]  /*3850*/  LDL.LU.64 R30, [R1+0x7e0] ;  /* 0x0007e000011e7983 */ /* 0x000f280000300a00 */
[----:B------:R-:W4:Y:S01]  /*3860*/  LDL.LU R29, [R1+0x7d8] ;  /* 0x0007d800011d7983 */ /* 0x000f220000300800 */
[----:B------:R-:W-:-:S02]  /*3870*/  PRMT R184, R184, 0x654, R13 ;  /* 0x00000654b8b87816 */ /* 0x000fc4000000000d */
[----:B-1----:R-:W-:Y:S02]  /*3880*/  PRMT R185, R185, 0x654, R22 ;  /* 0x00000654b9b97816 */ /* 0x002fe40000000016 */
[----:B------:R-:W-:Y:S01]  /*3890*/  PRMT R166, R7, 0x654, R166 ;  /* 0x0000065407a67816 */ /* 0x000fe200000000a6 */
[----:B------:R-:W-:Y:S01]  /*38a0*/  STL [R1+0x3d0], R184 ;  /* 0x0003d0b801007387 */ /* 0x000fe20000100800 */
[----:B------:R-:W-:Y:S02]  /*38b0*/  PRMT R167, R6, 0x654, R167 ;  /* 0x0000065406a77816 */ /* 0x000fe400000000a7 */
[----:B------:R-:W-:Y:S01]  /*38c0*/  PRMT R164, R5, 0x654, R164 ;  /* 0x0000065405a47816 */ /* 0x000fe200000000a4 */
[----:B------:R-:W-:Y:S01]  /*38d0*/  STL [R1+0x3d4], R185 ;  /* 0x0003d4b901007387 */ /* 0x000fe20000100800 */
[----:B------:R-:W-:Y:S02]  /*38e0*/  PRMT R165, R2, 0x654, R165 ;  /* 0x0000065402a57816 */ /* 0x000fe400000000a5 */
[----:B--2---:R-:W-:-:S02]  /*38f0*/  PRMT R154, R154, 0x654, R17 ;  /* 0x000006549a9a7816 */ /* 0x004fc40000000011 */
[----:B------:R-:W-:Y:S02]  /*3900*/  PRMT R155, R155, 0x654, R14 ;  /* 0x000006549b9b7816 */ /* 0x000fe4000000000e */
[----:B---3--:R-:W-:Y:S02]  /*3910*/  PRMT R152, R9, 0x654, R152 ;  /* 0x0000065409987816 */ /* 0x008fe40000000098 */
[----:B------:R-:W-:Y:S02]  /*3920*/  PRMT R153, R153, 0x654, R8 ;  /* 0x0000065499997816 */ /* 0x000fe40000000008 */
[----:B----4-:R-:W-:Y:S02]  /*3930*/  PRMT R35, R48, 0x7604, R35 ;  /* 0x0000760430237816 */ /* 0x010fe40000000023 */
[----:B------:R-:W-:Y:S02]  /*3940*/  PRMT R34, R34, 0x7054, R23 ;  /* 0x0000705422227816 */ /* 0x000fe40000000017 */
[----:B------:R-:W-:-:S02]  /*3950*/  PRMT R33, R44, 0x7604, R33 ;  /* 0x000076042c217816 */ /* 0x000fc40000000021 */
[----:B------:R-:W-:Y:S02]  /*3960*/  PRMT R50, R50, 0x7054, R35 ;  /* 0x0000705432327816 */ /* 0x000fe40000000023 */
[----:B------:R-:W-:Y:S02]  /*3970*/  PRMT R31, R40, 0x7604, R31 ;  /* 0x00007604281f7816 */ /* 0x000fe4000000001f */
[----:B------:R-:W-:Y:S02]  /*3980*/  PRMT R33, R46, 0x7054, R33 ;  /* 0x000070542e217816 */ /* 0x000fe40000000021 */
[----:B------:R-:W-:Y:S02]  /*3990*/  PRMT R29, R36, 0x7604, R29 ;  /* 0x00007604241d7816 */ /* 0x000fe4000000001d */
        /* <DEDUP_REMOVED lines=8> */
[----:B------:R-:W-:Y:S01]  /*3a20*/  WARPGROUP.ARRIVE ;  /* 0x00000000000079c5 */ /* 0x000fe20000000000 */
[----:B------:R-:W-:-:S05]  /*3a30*/  PRMT R186, R186, 0x654, R21 ;  /* 0x00000654baba7816 */ /* 0x000fca0000000015 */
[----:B------:R-:W-:Y:S01]  /*3a40*/  QGMMA.64x256x32.F32.E4M3.E5M2 R24, R188, gdesc[UR8], RZ, !UPT, gsb0 ;  /* 0x03e00008bc187df3 */ /* 0x000fe2000c0028ff */
[----:B------:R-:W-:Y:S04]  /*3a50*/  STL [R1+0x3d8], R186 ;  /* 0x0003d8ba01007387 */ /* 0x000fe80000100800 */
[----:B------:R-:W-:Y:S04]  /*3a60*/  STL [R1+0x3dc], R187 ;  /* 0x0003dcbb01007387 */ /* 0x000fe80000100800 */
[----:B------:R-:W-:Y:S04]  /*3a70*/  STL.64 [R1+0x7d0], R170 ;  /* 0x0007d0aa01007387 */ /* 0x000fe80000100a00 */
[----:B------:R-:W-:Y:S04]  /*3a80*/  STL.64 [R1+0x7c8], R168 ;  /* 0x0007c8a801007387 */ /* 0x000fe80000100a00 */
[----:B------:R-:W-:Y:S04]  /*3a90*/  STL.64 [R1+0x7c0], R166 ;  /* 0x0007c0a601007387 */ /* 0x000fe80000100a00 */
[----:B------:R-:W-:Y:S04]  /*3aa0*/  STL.64 [R1+0x7b8], R164 ;  /* 0x0007b8a401007387 */ /* 0x000fe80000100a00 */
[----:B-----5:R-:W-:Y:S04]  /*3ab0*/  STL [R1+0x7b4], R163 ;  /* 0x0007b4a301007387 */ /* 0x020fe80000100800 */
[----:B------:R-:W-:Y:S04]  /*3ac0*/  STL [R1+0x7b0], R160 ;  /* 0x0007b0a001007387 */ /* 0x000fe80000100800 */
[----:B------:R-:W-:Y:S04]  /*3ad0*/  STL.64 [R1+0x7a8], R158 ;  /* 0x0007a89e01007387 */ /* 0x000fe80000100a00 */
[----:B------:R-:W-:Y:S04]  /*3ae0*/  STL [R1+0x7a0], R157 ;  /* 0x0007a09d01007387 */ /* 0x000fe80000100800 */
[----:B------:R-:W-:Y:S04]  /*3af0*/  STL.64 [R1+0x798], R154 ;  /* 0x0007989a01007387 */ /* 0x000fe80000100a00 */
[----:B------:R-:W-:Y:S01]  /*3b00*/  STL.64 [R1+0x790], R152 ;  /* 0x0007909801007387 */ /* 0x000fe20000100a00 */
[----:B------:R-:W-:-:S03]  /*3b10*/  WARPGROUP.DEPBAR.LE gsb0, 0x0 ;  /* 0x00008000000079c5 */ /* 0x000fc60000010000 */
[----:B------:R-:W-:Y:S04]  /*3b20*/  STL.64 [R1+0x788], R150 ;  /* 0x0007889601007387 */ /* 0x000fe80000100a00 */
        /* <DEDUP_REMOVED lines=52> */
[----:B------:R0:W-:Y:S04]  /*3e70*/  STL.64 [R1+0x5e0], R44 ;  /* 0x0005e02c01007387 */ /* 0x0001e80000100a00 */
[----:B0-----:R-:W2:Y:S04]  /*3e80*/  LDL.LU R44, [R1] ;  /* 0x00000000012c7983 */ /* 0x001ea80000300800 */
[----:B------:R-:W2:Y:S04]  /*3e90*/  LDL.LU R45, [R1+0x4] ;  /* 0x00000400012d7983 */ /* 0x000ea80000300800 */
        /* <DEDUP_REMOVED lines=67> */
[----:B------:R-:W2:Y:S01]  /*42d0*/  LDL.LU R113, [R1+0x114] ;  /* 0x0001140001717983 */ /* 0x000ea20000300800 */
[----:B------:R-:W-:Y:S01]  /*42e0*/  IMAD.MOV.U32 R159, RZ, RZ, R162 ;  /* 0x000000ffff9f7224 */ /* 0x000fe200078e00a2 */
[----:B------:R-:W-:Y:S01]  /*42f0*/  UIADD3 UR8, UR4, 0x2, URZ ;  /* 0x0000000204087890 */ /* 0x000fe2000fffe03f */
[----:B------:R-:W-:Y:S01]  /*4300*/  IMAD.MOV.U32 R160, RZ, RZ, R161 ;  /* 0x000000ffffa07224 */ /* 0x000fe200078e00a1 */
[----:B------:R-:W-:Y:S01]  /*4310*/  UMOV UR11, 0x40000040 ;  /* 0x40000040000b7882 */ /* 0x000fe20000000000 */
[----:B------:R-:W-:-:S02]  /*4320*/  IMAD.MOV.U32 R114, RZ, RZ, R235 ;  /* 0x000000ffff727224 */ /* 0x000fc400078e00eb */
[----:B------:R-:W-:Y:S02]  /*4330*/  IMAD.MOV.U32 R115, RZ, RZ, R234 ;  /* 0x000000ffff737224 */ /* 0x000fe400078e00ea */
[----:B------:R-:W-:Y:S01]  /*4340*/  IMAD.MOV.U32 R116, RZ, RZ, R233 ;  /* 0x000000ffff747224 */ /* 0x000fe200078e00e9 */
[----:B------:R-:W-:Y:S01]  /*4350*/  UMOV UR10, UR8 ;  /* 0x00000008000a7c82 */ /* 0x000fe20008000000 */
[----:B------:R-:W-:Y:S02]  /*4360*/  IMAD.MOV.U32 R117, RZ, RZ, R232 ;  /* 0x000000ffff757224 */ /* 0x000fe400078e00e8 */
[----:B------:R-:W-:Y:S02]  /*4370*/  IMAD.MOV.U32 R118, RZ, RZ, R231 ;  /* 0x000000ffff767224 */ /* 0x000fe400078e00e7 */
[----:B------:R-:W-:Y:S02]  /*4380*/  IMAD.MOV.U32 R119, RZ, RZ, R230 ;  /* 0x000000ffff777224 */ /* 0x000fe400078e00e6 */
[----:B------:R-:W-:-:S02]  /*4390*/  IMAD.MOV.U32 R120, RZ, RZ, R229 ;  /* 0x000000ffff787224 */ /* 0x000fc400078e00e5 */
[----:B------:R-:W-:Y:S02]  /*43a0*/  IMAD.MOV.U32 R121, RZ, RZ, R228 ;  /* 0x000000ffff797224 */ /* 0x000fe400078e00e4 */
[----:B------:R-:W-:Y:S02]  /*43b0*/  IMAD.MOV.U32 R122, RZ, RZ, R227 ;  /* 0x000000ffff7a7224 */ /* 0x000fe400078e00e3 */
        /* <DEDUP_REMOVED lines=45> */
[----:B------:R-:W-:-:S06]  /*4690*/  IMAD.MOV.U32 R171, RZ, RZ, R0 ;  /* 0x000000ffffab7224 */ /* 0x000fcc00078e0000 */
[----:B--2---:R-:W-:-:S06]  /*46a0*/  WARPGROUP.ARRIVE ;  /* 0x00000000000079c5 */ /* 0x004fcc0000000000 */
[----:B------:R-:W-:Y:S03]  /*46b0*/  QGMMA.64x256x32.F32.E4M3.E5M2 R44, R172, gdesc[UR8], R44, gsb0 ;  /* 0x03e00008ac2c7df3 */ /* 0x000fe6000800282c */
[----:B------:R-:W-:Y:S02]  /*46c0*/  WARPGROUP.DEPBAR.LE gsb0, 0x0 ;  /* 0x00008000000079c5 */ /* 0x000fe40000010000 */
[----:B------:R-:W-:Y:S04]  /*46d0*/  STL.64 [R1], R44 ;  /* 0x0000002c01007387 */ /* 0x000fe80000100a00 */
        /* <DEDUP_REMOVED lines=63> */
[----:B0-----:R-:W2:Y:S04]  /*4ad0*/  LDL.LU.64 R170, [R1+0x7d0] ;  /* 0x0007d00001aa7983 */ /* 0x001ea80000300a00 */
[----:B------:R-:W2:Y:S04]  /*4ae0*/  LDL.LU.64 R168, [R1+0x7c8] ;  /* 0x0007c80001a87983 */ /* 0x000ea80000300a00 */
[----:B------:R-:W3:Y:S04]  /*4af0*/  LDL.LU.64 R166, [R1+0x7c0] ;  /* 0x0007c00001a67983 */ /* 0x000ee80000300a00 */
[----:B------:R-:W3:Y:S04]  /*4b00*/  LDL.LU.64 R164, [R1+0x7b8] ;  /* 0x0007b80001a47983 */ /* 0x000ee80000300a00 */
[----:B------:R-:W4:Y:S04]  /*4b10*/  LDL.LU R163, [R1+0x7b4] ;  /* 0x0007b40001a37983 */ /* 0x000f280000300800 */
[----:B------:R-:W4:Y:S04]  /*4b20*/  LDL.LU R160, [R1+0x7b0] ;  /* 0x0007b00001a07983 */ /* 0x000f280000300800 */
[----:B------:R-:W4:Y:S04]  /*4b30*/  LDL.LU.64 R158, [R1+0x7a8] ;  /* 0x0007a800019e7983 */ /* 0x000f280000300a00 */
[----:B------:R-:W4:Y:S04]  /*4b40*/  LDL.LU R157, [R1+0x7a0] ;  /* 0x0007a000019d7983 */ /* 0x000f280000300800 */
[----:B------:R-:W2:Y:S04]  /*4b50*/  LDL.LU.64 R154, [R1+0x798] ;  /* 0x00079800019a7983 */ /* 0x000ea80000300a00 */
[----:B------:R-:W3:Y:S04]  /*4b60*/  LDL.LU.64 R152, [R1+0x790] ;  /* 0x0007900001987983 */ /* 0x000ee80000300a00 */
[----:B------:R-:W4:Y:S04]  /*4b70*/  LDL.LU.64 R150, [R1+0x788] ;  /* 0x0007880001967983 */ /* 0x000f280000300a00 */
        /* <DEDUP_REMOVED lines=53> */
[----:B--2---:R-:W-:Y:S04]  /*4ed0*/  STL.64 [R1+0x5d8], R154 ;  /* 0x0005d89a01007387 */ /* 0x004fe80000100a00 */
[----:B---3--:R-:W-:Y:S01]  /*4ee0*/  STL.64 [R1+0x5d0], R152 ;  /* 0x0005d09801007387 */ /* 0x008fe20000100a00 */
[----:B----4-:R-:W-:-:S06]  /*4ef0*/  WARPGROUP.ARRIVE ;  /* 0x00000000000079c5 */ /* 0x010fcc0000000000 */
[----:B------:R-:W-:Y:S03]  /*4f00*/  QGMMA.64x256x32.F32.E4M3.E5M2 R24, R168, gdesc[UR8], R24, gsb0 ;  /* 0x03e00008a8187df3 */ /* 0x000fe60008002818 */
[----:B------:R-:W-:Y:S02]  /*4f10*/  WARPGROUP.DEPBAR.LE gsb0, 0x0 ;  /* 0x00008000000079c5 */ /* 0x000fe40000010000 */
        /* <DEDUP_REMOVED lines=62> */
[----:B0-----:R-:W2:Y:S04]  /*5300*/  LDL.LU.64 R28, [R1] ;  /* 0x00000000011c7983 */ /* 0x001ea80000300a00 */
[----:B------:R-:W2:Y:S04]  /*5310*/  LDL.LU.64 R30, [R1+0x8] ;  /* 0x00000800011e7983 */ /* 0x000ea80000300a00 */
        /* <DEDUP_REMOVED lines=61> */
[----:B------:R-:W2:Y:S01]  /*56f0*/  LDL.LU.64 R154, [R1+0x1f8] ;  /* 0x0001f800019a7983 */ /* 0x000ea20000300a00 */
[----:B------:R-:W-:Y:S01]  /*5700*/  UIADD3 UR8, UR4, 0x4, URZ ;  /* 0x0000000404087890 */ /* 0x000fe2000fffe03f */
[----:B------:R-:W-:-:S06]  /*5710*/  UMOV UR11, 0x40000040 ;  /* 0x40000040000b7882 */ /* 0x000fcc0000000000 */
[----:B------:R-:W-:Y:S01]  /*5720*/  UMOV UR10, UR8 ;  /* 0x00000008000a7c82 */ /* 0x000fe20008000000 */
[----:B--2---:R-:W-:-:S06]  /*5730*/  WARPGROUP.ARRIVE ;  /* 0x00000000000079c5 */ /* 0x004fcc0000000000 */
[----:B------:R-:W-:Y:S03]  /*5740*/  QGMMA.64x256x32.F32.E4M3.E5M2 R28, R164, gdesc[UR8], R28, gsb0 ;  /* 0x03e00008a41c7df3 */ /* 0x000fe6000800281c */
        /* <DEDUP_REMOVED lines=55> */
[----:B------:R0:W-:Y:S01]  /*5ac0*/  STL.64 [R1+0x90], R64 ;  /* 0x0000904001007387 */ /* 0x0001e20000100a00 */
[----:B------:R-:W-:Y:S02]  /*5ad0*/  IMAD.MOV.U32 R175, RZ, RZ, R118 ;  /* 0x000000ffffaf7224 */ /* 0x000fe400078e0076 */
[----:B------:R-:W-:Y:S01]  /*5ae0*/  IMAD.MOV.U32 R174, RZ, RZ, R119 ;  /* 0x000000ffffae7224 */ /* 0x000fe200078e0077 */
[----:B------:R-:W2:Y:S01]  /*5af0*/  LDL.LU.64 R154, [R1+0x5d8] ;  /* 0x0005d800019a7983 */ /* 0x000ea20000300a00 */
[----:B------:R-:W-:-:S02]  /*5b00*/  IMAD.MOV.U32 R189, RZ, RZ, R116 ;  /* 0x000000ffffbd7224 */ /* 0x000fc400078e0074 */
[----:B------:R-:W-:Y:S01]  /*5b10*/  IMAD.MOV.U32 R188, RZ, RZ, R117 ;  /* 0x000000ffffbc7224 */ /* 0x000fe200078e0075 */
[----:B------:R-:W2:Y:S01]  /*5b20*/  LDL.LU.64 R152, [R1+0x5d0] ;  /* 0x0005d00001987983 */ /* 0x000ea20000300a00 */
[----:B------:R-:W-:Y:S02]  /*5b30*/  IMAD.MOV.U32 R191, RZ, RZ, R114 ;  /* 0x000000ffffbf7224 */ /* 0x000fe400078e0072 */
[----:B------:R-:W-:Y:S01]  /*5b40*/  IMAD.MOV.U32 R190, RZ, RZ, R115 ;  /* 0x000000ffffbe7224 */ /* 0x000fe200078e0073 */
[----:B------:R-:W2:Y:S01]  /*5b50*/  LDL.LU.64 R150, [R1+0x5c8] ;  /* 0x0005c80001967983 */ /* 0x000ea20000300a00 */
        /* <DEDUP_REMOVED lines=90> */
[----:B0-----:R-:W2:Y:S04]  /*6100*/  LDL.LU.64 R64, [R1+0x470] ;  /* 0x0004700001407983 */ /* 0x001ea80000300a00 */
        /* <DEDUP_REMOVED lines=18> */
[----:B------:R-:W-:Y:S04]  /*6230*/  STL.64 [R1+0x3b8], R182 ;  /* 0x0003b8b601007387 */ /* 0x000fe80000100a00 */
[----:B------:R-:W-:Y:S04]  /*6240*/  STL.64 [R1+0x3b0], R180 ;  /* 0x0003b0b401007387 */ /* 0x000fe80000100a00 */
[----:B------:R-:W-:Y:S04]  /*6250*/  STL.64 [R1+0x3a8], R178 ;  /* 0x0003a8b201007387 */ /* 0x000fe80000100a00 */
[----:B------:R-:W-:Y:S04]  /*6260*/  STL.64 [R1+0x3a0], R176 ;  /* 0x0003a0b001007387 */ /* 0x000fe80000100a00 */
[----:B------:R-:W-:Y:S04]  /*6270*/  STL [R1+0x39c], R163 ;  /* 0x00039ca301007387 */ /* 0x000fe80000100800 */
[----:B------:R-:W-:Y:S04]  /*6280*/  STL [R1+0x398], R160 ;  /* 0x000398a001007387 */ /* 0x000fe80000100800 */
[----:B------:R-:W-:Y:S04]  /*6290*/  STL.64 [R1+0x390], R158 ;  /* 0x0003909e01007387 */ /* 0x000fe80000100a00 */
[----:B------:R-:W-:Y:S01]  /*62a0*/  STL [R1+0x388], R157 ;  /* 0x0003889d01007387 */ /* 0x000fe20000100800 */
[----:B--2---:R-:W-:-:S06]  /*62b0*/  WARPGROUP.ARRIVE ;  /* 0x00000000000079c5 */ /* 0x004fcc0000000000 */
        /* <DEDUP_REMOVED lines=84> */
[----:B------:R-:W-:-:S03]  /*6800*/  IMAD.MOV.U32 R94, RZ, RZ, R187 ;  /* 0x000000ffff5e7224 */ /* 0x000fc600078e00bb */
[----:B------:R-:W2:Y:S01]  /*6810*/  LDL.LU R90, [R1+0x88] ;  /* 0x00008800015a7983 */ /* 0x000ea20000300800 */
[----:B------:R-:W-:-:S03]  /*6820*/  IMAD.MOV.U32 R95, RZ, RZ, R186 ;  /* 0x000000ffff5f7224 */ /* 0x000fc600078e00ba */
[----:B------:R-:W2:Y:S01]  /*6830*/  LDL.LU R91, [R1+0x8c] ;  /* 0x00008c00015b7983 */ /* 0x000ea20000300800 */
[----:B------:R-:W-:-:S03]  /*6840*/  IMAD.MOV.U32 R96, RZ, RZ, R185 ;  /* 0x000000ffff607224 */ /* 0x000fc600078e00b9 */
[----:B------:R-:W2:Y:S01]  /*6850*/  LDL.LU R92, [R1+0x90] ;  /* 0x00009000015c7983 */ /* 0x000ea20000300800 */
[----:B------:R-:W-:-:S03]  /*6860*/  IMAD.MOV.U32 R97, RZ, RZ, R184 ;  /* 0x000000ffff617224 */ /* 0x000fc600078e00b8 */
[----:B------:R-:W2:Y:S04]  /*6870*/  LDL.LU R93, [R1+0x94] ;  /* 0x00009400015d7983 */ /* 0x000ea80000300800 */
[----:B------:R-:W2:Y:S04]  /*6880*/  LDL.LU R187, [R1+0x3dc] ;  /* 0x0003dc0001bb7983 */ /* 0x000ea80000300800 */
[----:B------:R-:W2:Y:S04]  /*6890*/  LDL.LU R186, [R1+0x3d8] ;  /* 0x0003d80001ba7983 */ /* 0x000ea80000300800 */
[----:B------:R-:W2:Y:S04]  /*68a0*/  LDL.LU R185, [R1+0x3d4] ;  /* 0x0003d40001b97983 */ /* 0x000ea80000300800 */
[----:B------:R-:W2:Y:S01]  /*68b0*/  LDL.LU R184, [R1+0x3d0] ;  /* 0x0003d00001b87983 */ /* 0x000ea20000300800 */
        /* <DEDUP_REMOVED lines=24> */
[----:B------:R-:W-:Y:S01]  /*6a40*/  IMAD.MOV.U32 R183, RZ, RZ, R0 ;  /* 0x000000ffffb77224 */ /* 0x000fe200078e0000 */
[----:B------:R-:W-:Y:S01]  /*6a50*/  UIADD3 UR4, UR4, 0x6, URZ ;  /* 0x0000000604047890 */ /* 0x000fe2000fffe03f */
[----:B------:R-:W-:Y:S01]  /*6a60*/  IMAD.MOV.U32 R100, RZ, RZ, R193 ;  /* 0x000000ffff647224 */ /* 0x000fe200078e00c1 */
[----:B------:R-:W-:Y:S01]  /*6a70*/  UMOV UR11, 0x40000040 ;  /* 0x40000040000b7882 */ /* 0x000fe20000000000 */
[----:B------:R-:W-:Y:S01]  /*6a80*/  IMAD.MOV.U32 R101, RZ, RZ, R192 ;  /* 0x000000ffff657224 */ /* 0x000fe200078e00c0 */
[----:B------:R0:W5:Y:S01]  /*6a90*/  LDL.LU R195, [R1+0x3cc] ;  /* 0x0003cc0001c37983 */ /* 0x0001620000300800 */
        /* <DEDUP_REMOVED lines=57> */
[----:B------:R-:W-:Y:S01]  /*6e30*/  IMAD.MOV.U32 R175, RZ, RZ, R9 ;  /* 0x000000ffffaf7224 */ /* 0x000fe200078e0009 */
[----:B------:R-:W-:Y:S01]  /*6e40*/  UMOV UR10, UR4 ;  /* 0x00000004000a7c82 */ /* 0x000fe20008000000 */
[----:B------:R0:W5:Y:S04]  /*6e50*/  LDL.LU R194, [R1+0x3c8] ;  /* 0x0003c80001c27983 */ /* 0x0001680000300800 */
[----:B------:R0:W5:Y:S04]  /*6e60*/  LDL.LU R193, [R1+0x3c4] ;  /* 0x0003c40001c17983 */ /* 0x0001680000300800 */
[----:B------:R0:W5:Y:S01]  /*6e70*/  LDL.LU R192, [R1+0x3c0] ;  /* 0x0003c00001c07983 */ /* 0x0001620000300800 */
        /* <DEDUP_REMOVED lines=67> */
[----:B-1----:R-:W2:Y:S04]  /*72b0*/  LDL.LU.64 R182, [R1+0x3b8] ;  /* 0x0003b80001b67983 */ /* 0x002ea80000300a00 */
[----:B------:R-:W2:Y:S04]  /*72c0*/  LDL.LU.64 R180, [R1+0x3b0] ;  /* 0x0003b00001b47983 */ /* 0x000ea80000300a00 */
[----:B------:R0:W5:Y:S04]  /*72d0*/  LDL.LU.64 R178, [R1+0x3a8] ;  /* 0x0003a80001b27983 */ /* 0x0001680000300a00 */
[----:B------:R0:W5:Y:S04]  /*72e0*/  LDL.LU.64 R176, [R1+0x3a0] ;  /* 0x0003a00001b07983 */ /* 0x0001680000300a00 */
[----:B------:R0:W5:Y:S04]  /*72f0*/  LDL.LU R163, [R1+0x39c] ;  /* 0x00039c0001a37983 */ /* 0x0001680000300800 */
[----:B------:R0:W5:Y:S04]  /*7300*/  LDL.LU R160, [R1+0x398] ;  /* 0x0003980001a07983 */ /* 0x0001680000300800 */
[----:B------:R0:W5:Y:S04]  /*7310*/  LDL.LU.64 R158, [R1+0x390] ;  /* 0x00039000019e7983 */ /* 0x0001680000300a00 */
[----:B------:R0:W5:Y:S04]  /*7320*/  LDL.LU R157, [R1+0x388] ;  /* 0x00038800019d7983 */ /* 0x0001680000300800 */
        /* <DEDUP_REMOVED lines=47> */
[----:B------:R-:W2:Y:S02]  /*7620*/  LDL.LU.64 R56, [R1+0x208] ;  /* 0x0002080001387983 */ /* 0x000ea40000300a00 */
[----:B--2---:R-:W-:-:S06]  /*7630*/  WARPGROUP.ARRIVE ;  /* 0x00000000000079c5 */ /* 0x004fcc0000000000 */
[----:B------:R-:W-:Y:S03]  /*7640*/  QGMMA.64x256x32.F32.E4M3.E5M2 R24, R180, gdesc[UR8], R24, gsb0 ;  /* 0x03e00008b4187df3 */ /* 0x000fe60008002818 */
[----:B------:R-:W-:Y:S02]  /*7650*/  WARPGROUP.DEPBAR.LE gsb0, 0x0 ;  /* 0x00008000000079c5 */ /* 0x000fe40000010000 */
[----:B0-----:R-:W-:Y:S05]  /*7660*/  @!P1 BRA `(.L_x_27) ;  /* 0x000000cc00949947 */ /* 0x001fea0003800000 */
[----:B------:R-:W-:Y:S05]  /*7670*/  @!P0 BRA `(.L_x_28) ;  /* 0x0000000000048947 */ /* 0x000fea0003800000 */
[----:B------:R-:W-:Y:S01]  /*7680*/  BPT.TRAP 0x1 ;  /* 0x000000040000795c */ /* 0x000fe20000300000 */
.L_x_28:
[----:B-----5:R-:W-:-:S05]  /*7690*/  IMAD.SHL.U32 R9, R192, 0x8000, RZ ;  /* 0x00008000c0097824 */ /* 0x020fca00078e00ff */
[----:B------:R-:W-:-:S05]  /*76a0*/  LOP3.LUT R2, R9, R194, RZ, 0xfc, !PT ;  /* 0x000000c209027212 */ /* 0x000fca00078efcff */
[----:B------:R-:W-:-:S04]  /*76b0*/  VIADD R4, R2, UR46 ;  /* 0x0000002e02047c36 */ /* 0x000fc80008000000 */
[----:B------:R-:W-:Y:S01]  /*76c0*/  IMAD.IADD R0, R195, 0x1, R4 ;  /* 0x00000001c3007824 */ /* 0x000fe200078e0204 */
[----:B------:R-:W-:Y:S06]  /*76d0*/  @P3 BRA `(.L_x_29) ;  /* 0x00000000001c3947 */ /* 0x000fec0003800000 */
[----:B------:R-:W-:Y:S01]  /*76e0*/  UIADD3 UR4, UR39, 0x1, URZ ;  /* 0x0000000127047890 */ /* 0x000fe2000fffe03f */
[----:B------:R-:W-:-:S03]  /*76f0*/  SHF.L.U32 R3, R193, 0x1f, RZ ;  /* 0x0000001fc1037819 */ /* 0x000fc600000006ff */
[----:B------:R-:W-:-:S04]  /*7700*/  UISETP.NE.AND UP0, UPT, UR4, 0x3, UPT ;  /* 0x000000030400788c */ /* 0x000fc8000bf05270 */
[----:B------:R-:W-:-:S04]  /*7710*/  USEL UR4, UR4, URZ, UP0 ;  /* 0x0000003f04047287 */ /* 0x000fc80008000000 */
[----:B------:R-:W-:-:S09]  /*7720*/  ULEA UR4, UR4, UR46, 0x3 ;  /* 0x0000002e04047291 */ /* 0x000fd2000f8e183f */
[----:B------:R-:W0:Y:S02]  /*7730*/  SYNCS.PHASECHK.TRANS64.TRYWAIT P1, [UR4], R3 ;  /* 0x00000003ff0075a7 */ /* 0x000e240008020144 */
[----:B0-----:R-:W-:Y:S05]  /*7740*/  @!P1 BRA `(.L_x_30) ;  /* 0x0000021800889947 */ /* 0x001fea0003800000 */
.L_x_29:
[----:B------:R-:W-:Y:S01]  /*7750*/  LDS.U8 R7, [R2+UR46+0x800] ;  /* 0x0008002e02077984 */ /* 0x000fe20008000000 */
[----:B------:R-:W-:Y:S01]  /*7760*/  IMAD.IADD R4, R179, 0x1, R4 ;  /* 0x00000001b3047824 */ /* 0x000fe200078e0204 */
[----:B------:R-:W-:Y:S02]  /*7770*/  UMOV UR4, URZ ;  /* 0x0000003f00047c82 */ /* 0x000fe40008000000 */
[----:B0-----:R-:W0:Y:S04]  /*7780*/  LDS.U8 R6, [R0+0x800] ;  /* 0x0008000000067984 */ /* 0x001e280000000000 */
[----:B------:R-:W-:Y:S04]  /*7790*/  LDS.U8 R5, [R2+UR46+0x808] ;  /* 0x0008082e02057984 */ /* 0x000fe80008000000 */
[----:B------:R-:W1:Y:S01]  /*77a0*/  LDS.U8 R3, [R0+0x808] ;  /* 0x0008080000037984 */ /* 0x000e620000000000 */
[----:B0-----:R-:W-:-:S03]  /*77b0*/  PRMT R10, R6, 0x7604, R7 ;  /* 0x00007604060a7816 */ /* 0x001fc60000000007 */
[----:B------:R-:W0:Y:S04]  /*77c0*/  LDS.U8 R6, [R4+0x800] ;  /* 0x0008000004067984 */ /* 0x000e280000000000 */
[----:B------:R-:W2:Y:S01]  /*77d0*/  LDS.U8 R7, [R4+0x808] ;  /* 0x0008080004077984 */ /* 0x000ea20000000000 */
[----:B-1----:R-:W-:-:S03]  /*77e0*/  PRMT R8, R3, 0x7604, R5 ;  /* 0x0000760403087816 */ /* 0x002fc60000000005 */
[----:B------:R-:W-:Y:S04]  /*77f0*/  LDS.U8 R5, [R2+UR46+0x1000] ;  /* 0x0010002e02057984 */ /* 0x000fe80008000000 */
[----:B------:R-:W1:Y:S01]  /*7800*/  LDS.U8 R3, [R0+0x1000] ;  /* 0x0010000000037984 */ /* 0x000e620000000000 */
[----:B0-----:R-:W-:Y:S02]  /*7810*/  PRMT R10, R6, 0x7054, R10 ;  /* 0x00007054060a7816 */ /* 0x001fe4000000000a */
[----:B--2---:R-:W-:Y:S02]  /*7820*/  PRMT R7, R7, 0x7054, R8 ;  /* 0x0000705407077816 */ /* 0x004fe40000000008 */
[----:B-1----:R-:W-:Y:S01]  /*7830*/  PRMT R6, R3, 0x7604, R5 ;  /* 0x0000760403067816 */ /* 0x002fe20000000005 */
[----:B------:R-:W-:Y:S01]  /*7840*/  IMAD.IADD R3, R179, 0x1, R0 ;  /* 0x00000001b3037824 */ /* 0x000fe200078e0200 */
[----:B------:R-:W0:Y:S04]  /*7850*/  LDS.U8 R5, [R4+0x1000] ;  /* 0x0010000004057984 */ /* 0x000e280000000000 */
[----:B------:R-:W1:Y:S04]  /*7860*/  LDS.U8 R190, [R3+0x1000] ;  /* 0x0010000003be7984 */ /* 0x000e680000000000 */
[----:B------:R-:W-:Y:S04]  /*7870*/  LDS.U8 R191, [R3+0x1008] ;  /* 0x0010080003bf7984 */ /* 0x000fe80000000000 */
[----:B------:R-:W-:Y:S04]  /*7880*/  LDS.U8 R164, [R3+0x4800] ;  /* 0x0048000003a47984 */ /* 0x000fe80000000000 */
[----:B------:R-:W-:Y:S04]  /*7890*/  LDS.U8 R165, [R3+0x4808] ;  /* 0x0048080003a57984 */ /* 0x000fe80000000000 */
[----:B------:R-:W2:Y:S04]  /*78a0*/  LDS.U8 R188, [R3+0x800] ;  /* 0x0008000003bc7984 */ /* 0x000ea80000000000 */
[----:B------:R-:W3:Y:S04]  /*78b0*/  LDS.U8 R189, [R3+0x808] ;  /* 0x0008080003bd7984 */ /* 0x000ee80000000000 */
[----:B------:R-:W-:Y:S04]  /*78c0*/  LDS.U8 R166, [R3+0x5000] ;  /* 0x0050000003a67984 */ /* 0x000fe80000000000 */
[----:B------:R-:W-:Y:S01]  /*78d0*/  LDS.U8 R3, [R3+0x5008] ;  /* 0x0050080003037984 */ /* 0x000fe20000000000 */
[----:B0-----:R-:W-:-:S03]  /*78e0*/  PRMT R5, R5, 0x7054, R6 ;  /* 0x0000705405057816 */ /* 0x001fc60000000006 */
[----:B------:R-:W-:Y:S01]  /*78f0*/  LDS.U8 R6, [R2+UR46+0x1008] ;  /* 0x0010082e02067984 */ /* 0x000fe20008000000 */
[----:B-1----:R-:W-:-:S03]  /*7900*/  PRMT R190, R190, 0x654, R5 ;  /* 0x00000654bebe7816 */ /* 0x002fc60000000005 */
[----:B------:R-:W0:Y:S01]  /*7910*/  LDS.U8 R5, [R0+0x1008] ;  /* 0x0010080000057984 */ /* 0x000e220000000000 */
[----:B--2---:R-:W-:Y:S02]  /*7920*/  PRMT R188, R188, 0x654, R10 ;  /* 0x00000654bcbc7816 */ /* 0x004fe4000000000a */
[----:B---3--:R-:W-:Y:S02]  /*7930*/  PRMT R189, R189, 0x654, R7 ;  /* 0x00000654bdbd7816 */ /* 0x008fe40000000007 */
[----:B0-----:R-:W-:Y:S02]  /*7940*/  PRMT R6, R5, 0x7604, R6 ;  /* 0x0000760405067816 */ /* 0x001fe40000000006 */
[----:B------:R-:W0:Y:S02]  /*7950*/  LDS.U8 R5, [R4+0x1008] ;  /* 0x0010080004057984 */ /* 0x000e240000000000 */
[----:B0-----:R-:W-:Y:S02]  /*7960*/  PRMT R5, R5, 0x7054, R6 ;  /* 0x0000705405057816 */ /* 0x001fe40000000006 */
[----:B------:R-:W-:Y:S02]  /*7970*/  LDS.U8 R6, [R2+UR46+0x4800] ;  /* 0x0048002e02067984 */ /* 0x000fe40008000000 */
[----:B------:R-:W-:-:S02]  /*7980*/  PRMT R191, R191, 0x654, R5 ;  /* 0x00000654bfbf7816 */ /* 0x000fc40000000005 */
[----:B------:R-:W0:Y:S02]  /*7990*/  LDS.U8 R5, [R0+0x4800] ;  /* 0x0048000000057984 */ /* 0x000e240000000000 */
        /* <DEDUP_REMOVED lines=11> */
[----:B------:R-:W0:Y:S04]  /*7a50*/  LDS.U8 R5, [R0+0x5000] ;  /* 0x0050000000057984 */ /* 0x000e280000000000 */
[----:B------:R-:W-:Y:S04]  /*7a60*/  LDS.U8 R2, [R2+UR46+0x5008] ;  /* 0x0050082e02027984 */ /* 0x000fe80008000000 */
[----:B------:R-:W1:Y:S01]  /*7a70*/  LDS.U8 R0, [R0+0x5008] ;  /* 0x0050080000007984 */ /* 0x000e620000000000 */
[----:B0-----:R-:W-:-:S03]  /*7a80*/  PRMT R6, R5, 0x7604, R6 ;  /* 0x0000760405067816 */ /* 0x001fc60000000006 */
[----:B------:R-:W0:Y:S04]  /*7a90*/  LDS.U8 R5, [R4+0x5000] ;  /* 0x0050000004057984 */ /* 0x000e280000000000 */
[----:B------:R-:W2:Y:S01]  /*7aa0*/  LDS.U8 R4, [R4+0x5008] ;  /* 0x0050080004047984 */ /* 0x000ea20000000000 */
[----:B-1----:R-:W-:Y:S02]  /*7ab0*/  PRMT R0, R0, 0x7604, R2 ;  /* 0x0000760400007816 */ /* 0x002fe40000000002 */
[----:B0-----:R-:W-:Y:S02]  /*7ac0*/  PRMT R5, R5, 0x7054, R6 ;  /* 0x0000705405057816 */ /* 0x001fe40000000006 */
[----:B--2---:R-:W-:Y:S02]  /*7ad0*/  PRMT R4, R4, 0x7054, R0 ;  /* 0x0000705404047816 */ /* 0x004fe40000000000 */
[----:B------:R-:W-:-:S02]  /*7ae0*/  PRMT R166, R166, 0x654, R5 ;  /* 0x00000654a6a67816 */ /* 0x000fc40000000005 */
[----:B------:R-:W-:-:S07]  /*7af0*/  PRMT R167, R3, 0x654, R4 ;  /* 0x0000065403a77816 */ /* 0x000fce0000000004 */
.L_x_32:
[----:B------:R-:W-:Y:S01]  /*7b00*/  R2UR UR17, R176 ;  /* 0x00000000b01172ca */ /* 0x000fe200000e0000 */
[----:B------:R-:W-:Y:S01]  /*7b10*/  UMOV UR7, UR4 ;  /* 0x0000000400077c82 */ /* 0x000fe20008000000 */
[----:B------:R-:W-:Y:S01]  /*7b20*/  R2UR UR16, R177 ;  /* 0x00000000b11072ca */ /* 0x000fe200000e0000 */
[----:B------:R-:W-:Y:S01]  /*7b30*/  UIADD3 UR4, UR4, 0x1, URZ ;  /* 0x0000000104047890 */ /* 0x000fe2000fffe03f */
[----:B------:R-:W-:-:S03]  /*7b40*/  UMOV UR5, URZ ;  /* 0x0000003f00057c82 */ /* 0x000fc60008000000 */
[----:B0-----:R-:W-:-:S11]  /*7b50*/  UISETP.GE.U32.AND UP0, UPT, UR4, 0x2, UPT ;  /* 0x000000020400788c */ /* 0x001fd6000bf06070 */
.L_x_31:
[----:B------:R-:W-:Y:S01]  /*7b60*/  R2UR UR8, R158 ;  /* 0x000000009e0872ca */ /* 0x000fe200000e0000 */
[----:B------:R-:W-:Y:S01]  /*7b70*/  ULOP3.LUT UR9, UR16, 0x7, URZ, 0xc0, !UPT ;  /* 0x0000000710097892 */ /* 0x000fe2000f8ec03f */
[----:B------:R-:W-:Y:S01]  /*7b80*/  R2UR UR10, R157 ;  /* 0x000000009d0a72ca */ /* 0x000fe200000e0000 */
[----:B------:R-:W-:Y:S01]  /*7b90*/  UMOV UR15, 0x90 ;  /* 0x00000090000f7882 */ /* 0x000fe20000000000 */
[----:B------:R-:W-:Y:S01]  /*7ba0*/  IMAD.MOV.U32 R23, RZ, RZ, 0x120 ;  /* 0x00000120ff177424 */ /* 0x000fe200078e00ff */
[----:B------:R-:W-:-:S08]  /*7bb0*/  USHF.R.S32.HI UR16, URZ, 0x3, UR16 ;  /* 0x000000033f107899 */ /* 0x000fd00008011410 */
[----:B------:R-:W-:Y:S02]  /*7bc0*/  ULEA UR8, UR5, UR8, 0x1 ;  /* 0x0000000805087291 */ /* 0x000fe4000f8e083f */
[----:B------:R-:W-:Y:S02]  /*7bd0*/  UIADD3 UR5, UR5, 0x1, URZ ;  /* 0x0000000105057890 */ /* 0x000fe4000fffe03f */
[----:B------:R-:W-:Y:S02]  /*7be0*/  UISETP.GE.AND UP1, UPT, UR8, 0x4, UPT ;  /* 0x000000040800788c */ /* 0x000fe4000bf26270 */
[----:B------:R-:W-:Y:S02]  /*7bf0*/  UIADD3 UR8, UR8, -0x4, URZ ;  /* 0xfffffffc08087890 */ /* 0x000fe4000fffe03f */
[----:B------:R-:W-:-:S04]  /*7c00*/  USEL UR9, UR9, UR10, !UP1 ;  /* 0x0000000a09097287 */ /* 0x000fc8000c800000 */
[----:B------:R-:W-:-:S03]  /*7c10*/  ULEA UR11, UR7, UR9, 0x3 ;  /* 0x00000009070b7291 */ /* 0x000fc6000f8e183f */
[----:B------:R-:W-:Y:S02]  /*7c20*/  @!UP1 ULOP3.LUT UR8, UR17, 0x7, URZ, 0xc0, !UPT ;  /* 0x0000000711089892 */ /* 0x000fe4000f8ec03f */
[----:B------:R-:W-:Y:S02]  /*7c30*/  USHF.R.S32.HI UR10, URZ, 0x1f, UR11 ;  /* 0x0000001f3f0a7899 */ /* 0x000fe4000801140b */
[----:B------:R-:W-:Y:S02]  /*7c40*/  UISETP.NE.AND UP1, UPT, UR9, UR8, UPT ;  /* 0x000000080900728c */ /* 0x000fe4000bf25270 */
[----:B------:R-:W-:Y:S02]  /*7c50*/  ULEA.HI UR12, UR10, UR11, URZ, 0x3 ;  /* 0x0000000b0a0c7291 */ /* 0x000fe4000f8f183f */
[----:B------:R-:W-:Y:S02]  /*7c60*/  USHF.R.S32.HI UR17, URZ, 0x3, UR17 ;  /* 0x000000033f117899 */ /* 0x000fe40008011411 */
[----:B------:R-:W-:-:S02]  /*7c70*/  ULOP3.LUT UR10, UR12, 0xfffffff8, URZ, 0xc0, !UPT ;  /* 0xfffffff80c0a7892 */ /* 0x000fc4000f8ec03f */
[----:B------:R-:W-:Y:S02]  /*7c80*/  USHF.L.U32 UR14, UR12, 0xb, URZ ;  /* 0x0000000b0c0e7899 */ /* 0x000fe4000800063f */
[----:B------:R-:W-:Y:S02]  /*7c90*/  UIADD3 UR13, UR11, -UR10, URZ ;  /* 0x8000000a0b0d7290 */ /* 0x000fe4000fffe03f */
[----:B------:R-:W-:Y:S02]  /*7ca0*/  UIADD3 UR10, UR9, 0x1, URZ ;  /* 0x00000001090a7890 */ /* 0x000fe4000fffe03f */
[----:B------:R-:W-:Y:S02]  /*7cb0*/  USHF.L.U32 UR12, UR13, 0x4, URZ ;  /* 0x000000040d0c7899 */ /* 0x000fe4000800063f */
[----:B0-----:R-:W-:Y:S01]  /*7cc0*/  IMAD.U32 R0, RZ, RZ, UR13 ;  /* 0x0000000dff007e24 */ /* 0x001fe2000f8e00ff */
[----:B------:R-:W-:Y:S02]  /*7cd0*/  ULOP3.LUT UR13, UR13, 0x1, URZ, 0xc0, !UPT ;  /* 0x000000010d0d7892 */ /* 0x000fe4000f8ec03f */
[----:B------:R-:W-:-:S02]  /*7ce0*/  ULOP3.LUT UR12, UR12, 0x70, URZ, 0xc0, !UPT ;  /* 0x000000700c0c7892 */ /* 0x000fc4000f8ec03f */
[----:B------:R-:W-:Y:S01]  /*7cf0*/  UISETP.NE.U32.AND UP2, UPT, UR13, 0x1, UPT ;  /* 0x000000010d00788c */ /* 0x000fe2000bf45070 */
[----:B------:R-:W-:Y:S01]  /*7d00*/  R2P PR, R0, 0x6 ;  /* 0x0000000600007804 */ /* 0x000fe20000000000 */
[----:B------:R-:W-:Y:S02]  /*7d10*/  USEL UR10, UR10, UR8, !UP1 ;  /* 0x000000080a0a7287 */ /* 0x000fe4000c800000 */
[----:B------:R-:W-:Y:S01]  /*7d20*/  USEL UR13, UR15, 0x70, UP2 ;  /* 0x000000700f0d7887 */ /* 0x000fe20009000000 */
[----:B------:R-:W-:Y:S01]  /*7d30*/  IMAD.U32 R0, RZ, RZ, UR12 ;  /* 0x0000000cff007e24 */ /* 0x000fe2000f8e00ff */
[----:B------:R-:W-:Y:S02]  /*7d40*/  ULOP3.LUT UR14, UR14, 0xffffc000, URZ, 0xc0, !UPT ;  /* 0xffffc0000e0e7892 */ /* 0x000fe4000f8ec03f */
[----:B------:R-:W-:Y:S02]  /*7d50*/  ULEA UR12, UR7, UR10, 0x3 ;  /* 0x0000000a070c7291 */ /* 0x000fe4000f8e183f */
[----:B------:R-:W-:Y:S01]  /*7d60*/  IMAD R2, R159, UR13, R160 ;  /* 0x0000000d9f027c24 */ /* 0x000fe2000f8e02a0 */
[----:B------:R-:W-:-:S02]  /*7d70*/  ULEA UR14, UR8, UR14, 0xb ;  /* 0x0000000e080e7291 */ /* 0x000fc4000f8e583f */
[----:B------:R-:W-:Y:S02]  /*7d80*/  USHF.R.S32.HI UR13, URZ, 0x1f, UR12 ;  /* 0x0000001f3f0d7899 */ /* 0x000fe4000801140c */
[----:B------:R-:W-:Y:S02]  /*7d90*/  UIADD3 UR10, UR8, 0x1, URZ ;  /* 0x00000001080a7890 */ /* 0x000fe4000fffe03f */
[----:B------:R-:W-:Y:S01]  /*7da0*/  ULEA.HI UR13, UR13, UR12, URZ, 0x3 ;  /* 0x0000000c0d0d7291 */ /* 0x000fe2000f8f183f */
[----:B------:R-:W-:Y:S01]  /*7db0*/  IADD3 R0, R9, UR14, R0 ;  /* 0x0000000e09007c10 */ /* 0x000fe2000fffe000 */
[----:B------:R-:W-:Y:S02]  /*7dc0*/  USEL UR10, UR10, UR9, !UP1 ;  /* 0x000000090a0a7287 */ /* 0x000fe4000c800000 */
[----:B------:R-:W-:Y:S01]  /*7dd0*/  ULOP3.LUT UR14, UR13, 0xfffffff8, URZ, 0xc0, !UPT ;  /* 0xfffffff80d0e7892 */ /* 0x000fe2000f8ec03f */
[----:B------:R-:W-:Y:S01]  /*7de0*/  IADD3 R2, R0, UR46, R2 ;  /* 0x0000002e00027c10 */ /* 0x000fe2000fffe002 */
[----:B------:R-:W-:-:S02]  /*7df0*/  USHF.L.U32 UR13, UR13, 0xb, URZ ;  /* 0x0000000b0d0d7899 */ /* 0x000fc4000800063f */
[----:B------:R-:W-:Y:S02]  /*7e00*/  UIADD3 UR14, UR12, -UR14, URZ ;  /* 0x8000000e0c0e7290 */ /* 0x000fe4000fffe03f */
[C---:B------:R-:W-:Y:S01]  /*7e10*/  VIADD R0, R2.reuse, 0x18800 ;  /* 0x0001880002007836 */ /* 0x040fe20000000000 */
[----:B------:R-:W-:Y:S01]  /*7e20*/  ULOP3.LUT UR13, UR13, 0xffffc000, URZ, 0xc0, !UPT ;  /* 0xffffc0000d0d7892 */ /* 0x000fe2000f8ec03f */
[----:B------:R-:W-:Y:S01]  /*7e30*/  VIADD R4, R2, 0x18920 ;  /* 0x0001892002047836 */ /* 0x000fe20000000000 */
[----:B------:R-:W-:Y:S01]  /*7e40*/  USHF.L.U32 UR9, UR14, 0x4, URZ ;  /* 0x000000040e097899 */ /* 0x000fe2000800063f */
[----:B------:R-:W-:Y:S01]  /*7e50*/  @P1 VIADD R4, R0, 0xe0 ;  /* 0x000000e000041836 */ /* 0x000fe20000000000 */
[----:B------:R-:W-:Y:S02]  /*7e60*/  ULOP3.LUT UR18, UR14, 0x1, URZ, 0xc0, !UPT ;  /* 0x000000010e127892 */ /* 0x000fe4000f8ec03f */
[----:B------:R-:W-:Y:S01]  /*7e70*/  IMAD.U32 R0, RZ, RZ, UR14 ;  /* 0x0000000eff007e24 */ /* 0x000fe2000f8e00ff */
[----:B------:R-:W-:Y:S01]  /*7e80*/  ULOP3.LUT UR9, UR9, 0x70, URZ, 0xc0, !UPT ;  /* 0x0000007009097892 */ /* 0x000fe2000f8ec03f */
[----:B------:R-:W0:Y:S01]  /*7e90*/  LDS.U8 R15, [R2+0x18800] ;  /* 0x01880000020f7984 */ /* 0x000e220000000000 */
[----:B------:R-:W-:Y:S01]  /*7ea0*/  UISETP.NE.U32.AND UP1, UPT, UR18, 0x1, UPT ;  /* 0x000000011200788c */ /* 0x000fe2000bf25070 */
[----:B------:R-:W-:Y:S01]  /*7eb0*/  VOTEU.ANY UP2, P2 ;  /* 0x00000000003f7886 */ /* 0x000fe20001040100 */
[----:B------:R-:W-:Y:S01]  /*7ec0*/  R2P PR, R0, 0x6 ;  /* 0x0000000600007804 */ /* 0x000fe20000000000 */
[----:B------:R-:W-:Y:S01]  /*7ed0*/  ULEA UR13, UR10, UR13, 0xb ;  /* 0x0000000d0a0d7291 */ /* 0x000fe2000f8e583f */
[----:B------:R-:W-:Y:S01]  /*7ee0*/  IMAD.U32 R0, RZ, RZ, UR9 ;  /* 0x00000009ff007e24 */ /* 0x000fe2000f8e00ff */
[----:B------:R-:W-:Y:S01]  /*7ef0*/  USEL UR14, UR15, 0x70, UP1 ;  /* 0x000000700f0e7887 */ /* 0x000fe20008800000 */
[----:B------:R-:W-:Y:S01]  /*7f00*/  LDS.U8 R16, [R2+0x18c00] ;  /* 0x018c000002107984 */ /* 0x000fe20000000000 */
[----:B------:R-:W-:-:S02]  /*7f10*/  USHF.L.U32 UR9, UR8, 0x4, URZ ;  /* 0x0000000408097899 */ /* 0x000fc4000800063f */
[----:B------:R-:W-:Y:S01]  /*7f20*/  IADD3 R3, R9, UR13, R0 ;  /* 0x0000000d09037c10 */ /* 0x000fe2000fffe000 */
[----:B------:R-:W-:Y:S01]  /*7f30*/  UMOV UR13, 0x240 ;  /* 0x00000240000d7882 */ /* 0x000fe20000000000 */
[----:B------:R-:W-:Y:S01]  /*7f40*/  IMAD R0, R159, UR14, R160 ;  /* 0x0000000e9f007c24 */ /* 0x000fe2000f8e02a0 */
[----:B------:R-:W-:Y:S01]  /*7f50*/  USEL UR14, UR13, 0x1c0, !UP2 ;  /* 0x000001c00d0e7887 */ /* 0x000fe2000d000000 */
[----:B------:R-:W1:Y:S01]  /*7f60*/  LDS.U8 R19, [R4] ;  /* 0x0000000004137984 */ /* 0x000e620000000000 */
[----:B------:R-:W-:Y:S02]  /*7f70*/  ULOP3.LUT UR18, UR8, 0x1, URZ, 0xc0, !UPT ;  /* 0x0000000108127892 */ /* 0x000fe4000f8ec03f */
[----:B------:R-:W-:Y:S01]  /*7f80*/  IADD3 R0, R3, UR46, R0 ;  /* 0x0000002e03007c10 */ /* 0x000fe2000fffe000 */
[----:B------:R-:W-:Y:S01]  /*7f90*/  VOTEU.ANY UP2, P2 ;  /* 0x00000000003f7886 */ /* 0x000fe20001040100 */
[----:B------:R-:W-:Y:S01]  /*7fa0*/  ULOP3.LUT UR9, UR9, 0x70, URZ, 0xc0, !UPT ;  /* 0x0000007009097892 */ /* 0x000fe2000f8ec03f */
[----:B------:R-:W-:Y:S01]  /*7fb0*/  LDS.U8 R22, [R4+0x400] ;  /* 0x0004000004167984 */ /* 0x000fe20000000000 */
[----:B------:R-:W-:Y:S01]  /*7fc0*/  UISETP.NE.U32.AND UP1, UPT, UR18, 0x1, UPT ;  /* 0x000000011200788c */ /* 0x000fe2000bf25070 */
[C---:B------:R-:W-:Y:S01]  /*7fd0*/  VIADD R5, R0.reuse, 0x18800 ;  /* 0x0001880000057836 */ /* 0x040fe20000000000 */
[----:B------:R-:W-:Y:S01]  /*7fe0*/  ULEA UR9, UR11, UR9, 0xb ;  /* 0x000000090b097291 */ /* 0x000fe2000f8e583f */
[----:B------:R-:W-:Y:S01]  /*7ff0*/  VIADD R3, R0, 0x18920 ;  /* 0x0001892000037836 */ /* 0x000fe20000000000 */
[----:B------:R-:W-:Y:S01]  /*8000*/  USEL UR11, UR15, 0x70, UP1 ;  /* 0x000000700f0b7887 */ /* 0x000fe20008800000 */
[----:B------:R-:W-:Y:S01]  /*8010*/  @P1 VIADD R3, R5, 0xe0 ;  /* 0x000000e005031836 */ /* 0x000fe20000000000 */
[----:B------:R-:W2:Y:S01]  /*8020*/  LDS.U8 R18, [R2+UR14+0x18800] ;  /* 0x0188000e02127984 */ /* 0x000ea20008000000 */
[----:B------:R-:W-:Y:S01]  /*8030*/  IMAD.U32 R5, RZ, RZ, UR8 ;  /* 0x00000008ff057e24 */ /* 0x000fe2000f8e00ff */
[----:B------:R-:W-:-:S02]  /*8040*/  USEL UR8, UR13, 0x1c0, !UP2 ;  /* 0x000001c00d087887 */ /* 0x000fc4000d000000 */
[----:B------:R3:W-:Y:S02]  /*8050*/  LDS.U8 R21, [R2+UR14+0x18c00] ;  /* 0x018c000e02157984 */ /* 0x0007e40008000000 */
[----:B------:R-:W-:Y:S02]  /*8060*/  R2P PR, R5, 0x6 ;  /* 0x0000000605007804 */ /* 0x000fe40000000000 */
[----:B------:R-:W-:Y:S03]  /*8070*/  LDS.U8 R14, [R0+0x18800] ;  /* 0x01880000000e7984 */ /* 0x000fe60000000000 */
[----:B------:R-:W-:Y:S01]  /*8080*/  SEL R5, R23, 0xe0, !P1 ;  /* 0x000000e017057807 */ /* 0x000fe20004800000 */
[----:B------:R-:W-:Y:S04]  /*8090*/  LDS.U8 R12, [R0+0x18c00] ;  /* 0x018c0000000c7984 */ /* 0x000fe80000000000 */
[----:B---3--:R-:W-:Y:S01]  /*80a0*/  IMAD R2, R159, R5, RZ ;  /* 0x000000059f027224 */ /* 0x008fe200078e02ff */
[----:B------:R-:W-:Y:S04]  /*80b0*/  LDS.U8 R13, [R0+UR8+0x18800] ;  /* 0x01880008000d7984 */ /* 0x000fe80008000000 */
[----:B------:R3:W-:Y:S04]  /*80c0*/  LDS.U8 R7, [R0+UR8+0x18c00] ;  /* 0x018c000800077984 */ /* 0x0007e80008000000 */
[----:B------:R-:W4:Y:S01]  /*80d0*/  LDS.U8 R17, [R4+UR14] ;  /* 0x0000000e04117984 */ /* 0x000f220008000000 */
[----:B---3--:R-:W-:-:S03]  /*80e0*/  IMAD R0, R160, UR11, R2 ;  /* 0x0000000ba0007c24 */ /* 0x008fc6000f8e0202 */
[----:B------:R-:W3:Y:S02]  /*80f0*/  LDS.U8 R20, [R4+UR14+0x400] ;  /* 0x0004000e04147984 */ /* 0x000ee40008000000 */
[----:B------:R-:W-:Y:S02]  /*8100*/  IADD3 R0, R0, UR9, R9 ;  /* 0x0000000900007c10 */ /* 0x000fe4000fffe009 */
[----:B------:R-:W5:Y:S04]  /*8110*/  LDS.U8 R11, [R3] ;  /* 0x00000000030b7984 */ /* 0x000f680000000000 */
[----:B------:R-:W-:Y:S04]  /*8120*/  LDS.U8 R8, [R3+0x400] ;  /* 0x0004000003087984 */ /* 0x000fe80000000000 */
[----:B------:R-:W5:Y:S04]  /*8130*/  LDS.U8 R10, [R3+UR8] ;  /* 0x00000008030a7984 */ /* 0x000f680008000000 */
[----:B------:R0:W5:Y:S01]  /*8140*/  LDS.U8 R6, [R3+UR8+0x400] ;  /* 0x0004000803067984 */ /* 0x0001620008000000 */
[----:B------:R-:W-:Y:S01]  /*8150*/  ULOP3.LUT UR8, UR10, 0x1, URZ, 0xc0, !UPT ;  /* 0x000000010a087892 */ /* 0x000fe2000f8ec03f */
[----:B------:R-:W-:Y:S01]  /*8160*/  NOP ;  /* 0x0000000000007918 */ /* 0x000fe20000000000 */
[----:B0-----:R-:W-:-:S02]  /*8170*/  VIADD R3, R0, UR46 ;  /* 0x0000002e00037c36 */ /* 0x001fc40008000000 */
[----:B------:R-:W-:Y:S01]  /*8180*/  UISETP.NE.U32.AND UP1, UPT, UR8, 0x1, UPT ;  /* 0x000000010800788c */ /* 0x000fe2000bf25070 */
[----:B------:R0:W-:Y:S01]  /*8190*/  STS.U8 [R0+UR46+0x18800], R15 ;  /* 0x0188000f00007988 */ /* 0x0001e2000800002e */
[C---:B------:R-:W-:Y:S02]  /*81a0*/  VIADD R2, R3.reuse, 0x240 ;  /* 0x0000024003027836 */ /* 0x040fe40000000000 */
[----:B------:R-:W-:Y:S01]  /*81b0*/  USEL UR8, UR15, 0x70, UP1 ;  /* 0x000000700f087887 */ /* 0x000fe20008800000 */
[----:B------:R-:W-:Y:S01]  /*81c0*/  @P2 VIADD R2, R3, 0x1c0 ;  /* 0x000001c003022836 */ /* 0x000fe20000000000 */
[----:B------:R-:W-:Y:S01]  /*81d0*/  UISETP.NE.AND UP1, UPT, UR5, 0x4, UPT ;  /* 0x000000040500788c */ /* 0x000fe2000bf25270 */
[----:B------:R-:W-:Y:S01]  /*81e0*/  IMAD.U32 R3, RZ, RZ, UR10 ;  /* 0x0000000aff037e24 */ /* 0x000fe2000f8e00ff */
[----:B------:R-:W-:Y:S02]  /*81f0*/  USHF.L.U32 UR10, UR10, 0x4, URZ ;  /* 0x000000040a0a7899 */ /* 0x000fe4000800063f */
[----:B-1----:R0:W-:Y:S02]  /*8200*/  STS.U8 [R2+0x18800], R19 ;  /* 0x0188001302007388 */ /* 0x0021e40000000000 */
[----:B------:R-:W-:Y:S01]  /*8210*/  R2P PR, R3, 0x6 ;  /* 0x0000000603007804 */ /* 0x000fe20000000000 */
[----:B------:R-:W-:Y:S01]  /*8220*/  ULOP3.LUT UR10, UR10, 0x70, URZ, 0xc0, !UPT ;  /* 0x000000700a0a7892 */ /* 0x000fe2000f8ec03f */
[----:B--2---:R0:W-:Y:S03]  /*8230*/  STS.U8 [R0+UR46+0x18c00], R18 ;  /* 0x018c001200007988 */ /* 0x0041e6000800002e */
[----:B------:R-:W-:Y:S01]  /*8240*/  SEL R3, R23, 0xe0, !P1 ;  /* 0x000000e017037807 */ /* 0x000fe20004800000 */
[----:B------:R-:W-:Y:S01]  /*8250*/  ULEA UR10, UR12, UR10, 0xb ;  /* 0x0000000a0c0a7291 */ /* 0x000fe2000f8e583f */
[----:B----4-:R0:W-:Y:S01]  /*8260*/  STS.U8 [R2+0x18c00], R17 ;  /* 0x018c001102007388 */ /* 0x0101e20000000000 */
[----:B------:R-:W-:-:S02]  /*8270*/  PLOP3.LUT P1, PT, PT, PT, UP1, 0x80, 0x0 ;  /* 0x000000000000781c */ /* 0x000fc40003f2f018 */
[----:B------:R-:W-:Y:S01]  /*8280*/  IMAD R3, R159, R3, RZ ;  /* 0x000000039f037224 */ /* 0x000fe200078e02ff */
[----:B------:R0:W-:Y:S03]  /*8290*/  STS.U8 [R0+UR46+0x18801], R16 ;  /* 0x0188011000007988 */ /* 0x0001e6000800002e */
[----:B------:R-:W-:Y:S01]  /*82a0*/  IMAD R3, R160, UR8, R3 ;  /* 0x00000008a0037c24 */ /* 0x000fe2000f8e0203 */
[----:B------:R0:W-:Y:S04]  /*82b0*/  STS.U8 [R2+0x18801], R22 ;  /* 0x0188011602007388 */ /* 0x0001e80000000000 */
[----:B------:R-:W-:Y:S01]  /*82c0*/  IADD3 R4, R3, UR10, R9 ;  /* 0x0000000a03047c10 */ /* 0x000fe2000fffe009 */
[----:B------:R0:W-:Y:S04]  /*82d0*/  STS.U8 [R0+UR46+0x18c01], R21 ;  /* 0x018c011500007988 */ /* 0x0001e8000800002e */
[----:B---3--:R0:W-:Y:S01]  /*82e0*/  STS.U8 [R2+0x18c01], R20 ;  /* 0x018c011402007388 */ /* 0x0081e20000000000 */
[----:B------:R-:W-:-:S03]  /*82f0*/  VIADD R5, R4, UR46 ;  /* 0x0000002e04057c36 */ /* 0x000fc60008000000 */
[----:B------:R0:W-:Y:S01]  /*8300*/  STS.U8 [R0+UR46+0x18804], R14 ;  /* 0x0188040e00007988 */ /* 0x0001e2000800002e */
[C---:B------:R-:W-:Y:S02]  /*8310*/  VIADD R3, R5.reuse, 0x240 ;  /* 0x0000024005037836 */ /* 0x040fe40000000000 */
[----:B------:R-:W-:Y:S01]  /*8320*/  @P2 VIADD R3, R5, 0x1c0 ;  /* 0x000001c005032836 */ /* 0x000fe20000000000 */
[----:B-----5:R0:W-:Y:S04]  /*8330*/  STS.U8 [R2+0x18804], R11 ;  /* 0x0188040b02007388 */ /* 0x0201e80000000000 */
        /* <DEDUP_REMOVED lines=15> */
[----:B------:R-:W-:-:S13]  /*8430*/  PLOP3.LUT P1, PT, PT, PT, UP0, 0x80, 0x0 ;  /* 0x000000000000781c */ /* 0x000fda0003f2f008 */
[----:B------:R-:W-:Y:S05]  /*8440*/  @!P1 BRA `(.L_x_32) ;  /* 0xfffffff400ac9947 */ /* 0x000fea000383ffff */
[----:B0-----:R-:W0:Y:S01]  /*8450*/  LDC R0, c[0x0][0x28c] ;  /* 0x0000a300ff007b82 */ /* 0x001e220000000800 */
[----:B------:R-:W-:Y:S01]  /*8460*/  UMOV UR4, UR39 ;  /* 0x0000002700047c82 */ /* 0x000fe20008000000 */
[----:B0-----:R-:W-:-:S13]  /*8470*/  ISETP.GE.AND P1, PT, R0, 0x101, PT ;  /* 0x000001010000780c */ /* 0x001fda0003f26270 */
[----:B------:R-:W-:Y:S05]  /*8480*/  @!P1 BRA `(.L_x_33) ;  /* 0x0000006400809947 */ /* 0x000fea0003800000 */
[----:B------:R-:W-:Y:S01]  /*8490*/  R2UR UR7, R192 ;  /* 0x00000000c00772ca */ /* 0x000fe200000e0000 */
[----:B------:R-:W-:Y:S01]  /*84a0*/  UIADD3 UR5, UR41, -0x1, URZ ;  /* 0xffffffff29057890 */ /* 0x000fe2000fffe03f */
[----:B------:R-:W-:-:S13]  /*84b0*/  UMOV UR4, UR39 ;  /* 0x0000002700047c82 */ /* 0x000fda0008000000 */
.L_x_45:
[----:B------:R-:W-:-:S04]  /*84c0*/  UIADD3 UR8, UR7, 0x1, URZ ;  /* 0x0000000107087890 */ /* 0x000fc8000fffe03f */
[----:B------:R-:W-:-:S04]  /*84d0*/  UISETP.NE.AND UP0, UPT, UR8, 0x3, UPT ;  /* 0x000000030800788c */ /* 0x000fc8000bf05270 */
[----:B------:R-:W-:Y:S02]  /*84e0*/  USEL UR9, URZ, 0x1, UP0 ;  /* 0x000000013f097887 */ /* 0x000fe40008000000 */
[----:B------:R-:W-:-:S04]  /*84f0*/  USEL UR8, UR8, URZ, UP0 ;  /* 0x0000003f08087287 */ /* 0x000fc80008000000 */
[----:B------:R-:W-:Y:S02]  /*8500*/  LOP3.LUT R193, R193, UR9, RZ, 0x3c, !PT ;  /* 0x00000009c1c17c12 */ /* 0x000fe4000f8e3cff */
[----:B------:R-:W-:Y:S01]  /*8510*/  IMAD.U32 R192, RZ, RZ, UR8 ;  /* 0x00000008ffc07e24 */ /* 0x000fe2000f8e00ff */
[----:B-----5:R-:W-:Y:S06]  /*8520*/  @!P0 BRA `(.L_x_34) ;  /* 0x0000000000048947 */ /* 0x020fec0003800000 */
[----:B------:R-:W-:Y:S01]  /*8530*/  BPT.TRAP 0x1 ;  /* 0x000000040000795c */ /* 0x000fe20000300000 */
.L_x_34:
[----:B------:R-:W-:Y:S01]  /*8540*/  USHF.L.U32 UR8, UR7, 0xf, URZ ;  /* 0x0000000f07087899 */ /* 0x000fe2000800063f */
[----:B------:R-:W-:Y:S01]  /*8550*/  STL.64 [R1+0x5d8], R150 ;  /* 0x0005d89601007387 */ /* 0x000fe20000100a00 */
[----:B------:R-:W-:Y:S02]  /*8560*/  LEA R18, R192, UR46, 0x3 ;  /* 0x0000002ec0127c11 */ /* 0x000fe4000f8e18ff */
[----:B------:R-:W-:Y:S01]  /*8570*/  SHF.L.U32 R17, R193, 0x1f, RZ ;  /* 0x0000001fc1117819 */ /* 0x000fe200000006ff */
[----:B------:R-:W-:Y:S01]  /*8580*/  STL.64 [R1+0x5d0], R148 ;  /* 0x0005d09401007387 */ /* 0x000fe20000100a00 */
[----:B------:R-:W-:Y:S02]  /*8590*/  LOP3.LUT R0, R194, UR8, RZ, 0xfc, !PT ;  /* 0x00000008c2007c12 */ /* 0x000fe4000f8efcff */
[----:B------:R0:W1:Y:S01]  /*85a0*/  SYNCS.PHASECHK.TRANS64.TRYWAIT P1, [R18+URZ], R17 ;  /* 0x00000011120075a7 */ /* 0x000062000802017f */
[----:B------:R-:W-:Y:S02]  /*85b0*/  STL.64 [R1+0x5c8], R146 ;  /* 0x0005c89201007387 */ /* 0x000fe40000100a00 */
[----:B------:R-:W-:-:S02]  /*85c0*/  VIADD R4, R0, UR46 ;  /* 0x0000002e00047c36 */ /* 0x000fc40008000000 */
[----:B------:R-:W-:Y:S02]  /*85d0*/  LDS.U8 R5, [R0+UR46+0x1808] ;  /* 0x0018082e00057984 */ /* 0x000fe40008000000 */
[--C-:B------:R-:W-:Y:S02]  /*85e0*/  IMAD.IADD R2, R195, 0x1, R4.reuse ;  /* 0x00000001c3027824 */ /* 0x100fe400078e0204 */
[----:B------:R-:W-:Y:S04]  /*85f0*/  LDS.U8 R7, [R0+UR46+0x1800] ;  /* 0x0018002e00077984 */ /* 0x000fe80008000000 */
[----:B------:R-:W2:Y:S04]  /*8600*/  LDS.U8 R3, [R2+0x1808] ;  /* 0x0018080002037984 */ /* 0x000ea80000000000 */
[----:B------:R-:W3:Y:S01]  /*8610*/  LDS.U8 R6, [R2+0x1800] ;  /* 0x0018000002067984 */ /* 0x000ee20000000000 */
[----:B------:R-:W-:-:S03]  /*8620*/  IMAD.IADD R4, R179, 0x1, R4 ;  /* 0x00000001b3047824 */ /* 0x000fc600078e0204 */
[----:B------:R-:W-:Y:S04]  /*8630*/  STL.64 [R1+0x5c0], R144 ;  /* 0x0005c09001007387 */ /* 0x000fe80000100a00 */
[----:B------:R-:W-:Y:S04]  /*8640*/  STL.64 [R1+0x5b8], R142 ;  /* 0x0005b88e01007387 */ /* 0x000fe80000100a00 */
[----:B------:R-:W-:Y:S04]  /*8650*/  STL.64 [R1+0x5b0], R140 ;  /* 0x0005b08c01007387 */ /* 0x000fe80000100a00 */
[----:B------:R-:W-:Y:S04]  /*8660*/  STL.64 [R1+0x5a8], R138 ;  /* 0x0005a88a01007387 */ /* 0x000fe80000100a00 */
[----:B------:R-:W-:Y:S04]  /*8670*/  STL.64 [R1+0x5a0], R136 ;  /* 0x0005a08801007387 */ /* 0x000fe80000100a00 */
[----:B------:R-:W-:Y:S04]  /*8680*/  STL.64 [R1+0x598], R134 ;  /* 0x0005988601007387 */ /* 0x000fe80000100a00 */
[----:B------:R-:W-:Y:S04]  /*8690*/  STL.64 [R1+0x590], R132 ;  /* 0x0005908401007387 */ /* 0x000fe80000100a00 */
[----:B------:R-:W-:Y:S01]  /*86a0*/  STL.64 [R1+0x588], R130 ;  /* 0x0005888201007387 */ /* 0x000fe20000100a00 */
[----:B--2---:R-:W-:-:S03]  /*86b0*/  PRMT R9, R3, 0x7604, R5 ;  /* 0x0000760403097816 */ /* 0x004fc60000000005 */
[----:B------:R-:W-:Y:S04]  /*86c0*/  STL.64 [R1+0x580], R128 ;  /* 0x0005808001007387 */ /* 0x000fe80000100a00 */
[----:B------:R-:W-:Y:S01]  /*86d0*/  LDS.U8 R5, [R0+UR46+0x2000] ;  /* 0x0020002e00057984 */ /* 0x000fe20008000000 */
[----:B---3--:R-:W-:-:S03]  /*86e0*/  PRMT R10, R6, 0x7604, R7 ;  /* 0x00007604060a7816 */ /* 0x008fc60000000007 */
[----:B------:R-:W2:Y:S04]  /*86f0*/  LDS.U8 R3, [R2+0x2000] ;  /* 0x0020000002037984 */ /* 0x000ea80000000000 */
[----:B------:R-:W3:Y:S04]  /*8700*/  LDS.U8 R7, [R4+0x1808] ;  /* 0x0018080004077984 */ /* 0x000ee80000000000 */
[----:B------:R-:W4:Y:S04]  /*8710*/  LDS.U8 R6, [R4+0x2000] ;  /* 0x0020000004067984 */ /* 0x000f280000000000 */
        /* <DEDUP_REMOVED lines=8> */
[----:B------:R-:W-:Y:S01]  /*87a0*/  STL.64 [R1+0x540], R112 ;  /* 0x0005407001007387 */ /* 0x000fe20000100a00 */
[----:B---3--:R-:W-:-:S03]  /*87b0*/  PRMT R7, R7, 0x7054, R9 ;  /* 0x0000705407077816 */ /* 0x008fc60000000009 */
[----:B------:R-:W-:Y:S01]  /*87c0*/  LDS.U8 R5, [R2+0x2008] ;  /* 0x0020080002057984 */ /* 0x000fe20000000000 */
[----:B----4-:R-:W-:-:S03]  /*87d0*/  PRMT R9, R6, 0x7054, R3 ;  /* 0x0000705406097816 */ /* 0x010fc60000000003 */
[----:B------:R-:W-:Y:S04]  /*87e0*/  STL.64 [R1+0x538], R110 ;  /* 0x0005386e01007387 */ /* 0x000fe80000100a00 */
[----:B------:R-:W2:Y:S04]  /*87f0*/  LDS.U8 R6, [R0+UR46+0x2008] ;  /* 0x0020082e00067984 */ /* 0x000ea80008000000 */
[----:B------:R-:W-:Y:S04]  /*8800*/  STL.64 [R1+0x530], R108 ;  /* 0x0005306c01007387 */ /* 0x000fe80000100a00 */
[----:B------:R-:W-:Y:S04]  /*8810*/  STL.64 [R1+0x528], R106 ;  /* 0x0005286a01007387 */ /* 0x000fe80000100a00 */
[----:B------:R-:W-:Y:S04]  /*8820*/  STL.64 [R1+0x520], R104 ;  /* 0x0005206801007387 */ /* 0x000fe80000100a00 */
[----:B------:R-:W-:Y:S04]  /*8830*/  STL.64 [R1+0x518], R102 ;  /* 0x0005186601007387 */ /* 0x000fe80000100a00 */
[----:B------:R-:W-:Y:S04]  /*8840*/  STL.64 [R1+0x510], R100 ;  /* 0x0005106401007387 */ /* 0x000fe80000100a00 */
[----:B------:R-:W-:Y:S01]  /*8850*/  STL.64 [R1+0x508], R98 ;  /* 0x0005086201007387 */ /* 0x000fe20000100a00 */
[----:B------:R-:W-:-:S03]  /*8860*/  IMAD.IADD R3, R179, 0x1, R2 ;  /* 0x00000001b3037824 */ /* 0x000fc600078e0202 */
[----:B------:R-:W-:Y:S04]  /*8870*/  STL.64 [R1+0x500], R96 ;  /* 0x0005006001007387 */ /* 0x000fe80000100a00 */
[----:B------:R-:W-:Y:S04]  /*8880*/  STL.64 [R1+0x4f8], R94 ;  /* 0x0004f85e01007387 */ /* 0x000fe80000100a00 */
[----:B------:R-:W-:Y:S01]  /*8890*/  STL.64 [R1+0x4f0], R92 ;  /* 0x0004f05c01007387 */ /* 0x000fe20000100a00 */
[----:B--2---:R-:W-:-:S03]  /*88a0*/  PRMT R6, R5, 0x7604, R6 ;  /* 0x0000760405067816 */ /* 0x004fc60000000006 */
[----:B------:R-:W-:Y:S04]  /*88b0*/  STL.64 [R1+0x4e8], R90 ;  /* 0x0004e85a01007387 */ /* 0x000fe80000100a00 */
[----:B------:R-:W2:Y:S04]  /*88c0*/  LDS.U8 R5, [R4+0x2008] ;  /* 0x0020080004057984 */ /* 0x000ea80000000000 */
[----:B------:R-:W-:Y:S04]  /*88d0*/  STL.64 [R1+0x4e0], R88 ;  /* 0x0004e05801007387 */ /* 0x000fe80000100a00 */
[----:B------:R-:W-:Y:S04]  /*88e0*/  STL.64 [R1+0x4d8], R86 ;  /* 0x0004d85601007387 */ /* 0x000fe80000100a00 */
[----:B------:R-:W-:Y:S04]  /*88f0*/  STL.64 [R1+0x4d0], R84 ;  /* 0x0004d05401007387 */ /* 0x000fe80000100a00 */
[----:B------:R-:W-:Y:S04]  /*8900*/  STL.64 [R1+0x4c8], R82 ;  /* 0x0004c85201007387 */ /* 0x000fe80000100a00 */
[----:B------:R-:W-:Y:S04]  /*8910*/  STL.64 [R1+0x4c0], R80 ;  /* 0x0004c05001007387 */ /* 0x000fe80000100a00 */
[----:B------:R-:W3:Y:S04]  /*8920*/  LDS.U8 R175, [R3+0x2008] ;  /* 0x0020080003af7984 */ /* 0x000ee80000000000 */
        /* <DEDUP_REMOVED lines=27> */
[----:B------:R4:W-:Y:S01]  /*8ae0*/  STL.64 [R1+0x3e0], R24 ;  /* 0x0003e01801007387 */ /* 0x0009e20000100a00 */
[----:B--2---:R-:W-:-:S03]  /*8af0*/  PRMT R5, R5, 0x7054, R6 ;  /* 0x0000705405057816 */ /* 0x004fc60000000006 */
[----:B------:R-:W-:Y:S04]  /*8b00*/  LDS.U8 R6, [R0+UR46+0x5800] ;  /* 0x0058002e00067984 */ /* 0x000fe80008000000 */
[----:B------:R-:W-:Y:S04]  /*8b10*/  LDS.U8 R168, [R3+0x5800] ;  /* 0x0058000003a87984 */ /* 0x000fe80000000000 */
[----:B----4-:R-:W2:Y:S04]  /*8b20*/  LDL.LU.64 R24, [R1] ;  /* 0x0000000001187983 */ /* 0x010ea80000300a00 */
[----:B------:R-:W2:Y:S04]  /*8b30*/  LDL.LU.64 R26, [R1+0x8] ;  /* 0x00000800011a7983 */ /* 0x000ea80000300a00 */
[----:B------:R-:W2:Y:S04]  /*8b40*/  LDL.LU.64 R28, [R1+0x10] ;  /* 0x00001000011c7983 */ /* 0x000ea80000300a00 */
[----:B------:R-:W2:Y:S04]  /*8b50*/  LDL.LU.64 R30, [R1+0x18] ;  /* 0x00001800011e7983 */ /* 0x000ea80000300a00 */
[----:B------:R-:W2:Y:S04]  /*8b60*/  LDL.LU.64 R32, [R1+0x20] ;  /* 0x0000200001207983 */ /* 0x000ea80000300a00 */
[----:B------:R-:W2:Y:S04]  /*8b70*/  LDL.LU.64 R34, [R1+0x28] ;  /* 0x0000280001227983 */ /* 0x000ea80000300a00 */
[----:B------:R-:W2:Y:S04]  /*8b80*/  LDL.LU.64 R36, [R1+0x30] ;  /* 0x0000300001247983 */ /* 0x000ea80000300a00 */
[----:B------:R-:W2:Y:S01]  /*8b90*/  LDL.LU.64 R38, [R1+0x38] ;  /* 0x0000380001267983 */ /* 0x000ea20000300a00 */
[----:B---3--:R-:W-:-:S03]  /*8ba0*/  PRMT R175, R175, 0x654, R5 ;  /* 0x00000654afaf7816 */ /* 0x008fc60000000005 */
[----:B------:R-:W2:Y:S04]  /*8bb0*/  LDL.LU.64 R40, [R1+0x40] ;  /* 0x0000400001287983 */ /* 0x000ea80000300a00 */
[----:B------:R-:W2:Y:S04]  /*8bc0*/  LDL.LU.64 R42, [R1+0x48] ;  /* 0x00004800012a7983 */ /* 0x000ea80000300a00 */
[----:B------:R-:W2:Y:S04]  /*8bd0*/  LDL.LU.64 R44, [R1+0x50] ;  /* 0x00005000012c7983 */ /* 0x000ea80000300a00 */
[----:B------:R-:W2:Y:S04]  /*8be0*/  LDL.LU.64 R46, [R1+0x58] ;  /* 0x00005800012e7983 */ /* 0x000ea80000300a00 */
[----:B------:R-:W2:Y:S04]  /*8bf0*/  LDL.LU.64 R48, [R1+0x60] ;  /* 0x0000600001307983 */ /* 0x000ea80000300a00 */
[----:B------:R-:W3:Y:S04]  /*8c00*/  LDS.U8 R5, [R2+0x5800] ;  /* 0x0058000002057984 */ /* 0x000ee80000000000 */
        /* <DEDUP_REMOVED lines=53> */
[----:B---3--:R-:W-:Y:S01]  /*8f60*/  PRMT R5, R5, 0x7054, R6 ;  /* 0x0000705405057816 */ /* 0x008fe20000000006 */
[----:B------:R-:W-:-:S02]  /*8f70*/  ULEA UR9, UR7, UR6, 0xb ;  /* 0x0000000607097291 */ /* 0x000fc4000f8e583f */
[----:B------:R-:W-:Y:S01]  /*8f80*/  LDS.U8 R6, [R0+UR46+0x5808] ;  /* 0x0058082e00067984 */ /* 0x000fe20008000000 */
[----:B------:R-:W-:Y:S01]  /*8f90*/  PRMT R168, R168, 0x654, R5 ;  /* 0x00000654a8a87816 */ /* 0x000fe20000000005 */
[----:B------:R-:W-:Y:S02]  /*8fa0*/  UMOV UR11, 0x40000040 ;  /* 0x40000040000b7882 */ /* 0x000fe40000000000 */
[----:B------:R-:W3:Y:S01]  /*8fb0*/  LDS.U8 R5, [R2+0x5808] ;  /* 0x0058080002057984 */ /* 0x000ee20000000000 */
[----:B------:R-:W-:-:S03]  /*8fc0*/  UMOV UR10, UR9 ;  /* 0x00000009000a7c82 */ /* 0x000fc60008000000 */
[----:B------:R-:W-:Y:S04]  /*8fd0*/  LDS.U8 R169, [R3+0x5808] ;  /* 0x0058080003a97984 */ /* 0x000fe80000000000 */
[----:B------:R-:W-:Y:S04]  /*8fe0*/  LDS.U8 R170, [R3+0x6000] ;  /* 0x0060000003aa7984 */ /* 0x000fe80000000000 */
[----:B------:R-:W4:Y:S04]  /*8ff0*/  LDS.U8 R8, [R4+0x1800] ;  /* 0x0018000004087984 */ /* 0x000f280000000000 */
[----:B------:R-:W0:Y:S04]  /*9000*/  LDS.U8 R172, [R3+0x1800] ;  /* 0x0018000003ac7984 */ /* 0x000e280000000000 */
[----:B------:R-:W1:Y:S04]  /*9010*/  LDS.U8 R173, [R3+0x1808] ;  /* 0x0018080003ad7984 */ /* 0x000e680000000000 */
[----:B------:R-:W1:Y:S04]  /*9020*/  LDS.U8 R174, [R3+0x2000] ;  /* 0x0020000003ae7984 */ /* 0x000e680000000000 */
[----:B------:R-:W-:Y:S01]  /*9030*/  LDS.U8 R171, [R3+0x6008] ;  /* 0x0060080003ab7984 */ /* 0x000fe20000000000 */
[----:B---3--:R-:W-:-:S03]  /*9040*/  PRMT R6, R5, 0x7604, R6 ;  /* 0x0000760405067816 */ /* 0x008fc60000000006 */
[----:B------:R-:W3:Y:S01]  /*9050*/  LDS.U8 R5, [R4+0x5808] ;  /* 0x0058080004057984 */ /* 0x000ee20000000000 */
[----:B----4-:R-:W-:-:S04]  /*9060*/  PRMT R8, R8, 0x7054, R10 ;  /* 0x0000705408087816 */ /* 0x010fc8000000000a */
[----:B0-----:R-:W-:Y:S02]  /*9070*/  PRMT R172, R172, 0x654, R8 ;  /* 0x00000654acac7816 */ /* 0x001fe40000000008 */
[----:B-1----:R-:W-:Y:S02]  /*9080*/  PRMT R173, R173, 0x654, R7 ;  /* 0x00000654adad7816 */ /* 0x002fe40000000007 */
[----:B------:R-:W-:Y:S02]  /*9090*/  PRMT R174, R174, 0x654, R9 ;  /* 0x00000654aeae7816 */ /* 0x000fe40000000009 */
[----:B---3--:R-:W-:Y:S02]  /*90a0*/  PRMT R5, R5, 0x7054, R6 ;  /* 0x0000705405057816 */ /* 0x008fe40000000006 */
        /* <DEDUP_REMOVED lines=10> */
[----:B------:R-:W0:Y:S01]  /*9150*/  LDS.U8 R5, [R4+0x6008] ;  /* 0x0060080004057984 */ /* 0x000e220000000000 */
[----:B------:R-:W-:Y:S01]  /*9160*/  @!PT LDS RZ, [RZ] ;  /* 0x00000000fffff984 */ /* 0x000fe20000000800 */
[----:B------:R-:W-:Y:S01]  /*9170*/  @!PT LDS RZ, [RZ] ;  /* 0x00000000fffff984 */ /* 0x000fe20000000800 */
[----:B------:R-:W-:Y:S01]  /*9180*/  @!PT LDS RZ, [RZ] ;  /* 0x00000000fffff984 */ /* 0x000fe20000000800 */
[----:B------:R-:W-:Y:S01]  /*9190*/  @!PT LDS RZ, [RZ] ;  /* 0x00000000fffff984 */ /* 0x000fe20000000800 */
[----:B------:R1:W-:Y:S06]  /*91a0*/  MEMBAR.ALL.CTA ;  /* 0x0000000000007992 */ /* 0x0003ec0000008000 */
[----:B-1----:R-:W1:Y:S02]  /*91b0*/  FENCE.VIEW.ASYNC.S ;  /* 0x00000000000073c6 */ /* 0x002e640000000000 */
[----:B-1----:R-:W-:Y:S01]  /*91c0*/  BAR.SYNC.DEFER_BLOCKING 0x2, 0x100 ;  /* 0x0084000000007b1d */ /* 0x002fe20000010000 */
[----:B0-----:R-:W-:-:S04]  /*91d0*/  PRMT R5, R5, 0x7054, R6 ;  /* 0x0000705405057816 */ /* 0x001fc80000000006 */
[----:B------:R-:W-:Y:S01]  /*91e0*/  PRMT R171, R171, 0x654, R5 ;  /* 0x00000654abab7816 */ /* 0x000fe20000000005 */
        /* <DEDUP_REMOVED lines=358> */
[----:B------:R-:W-:-:S06]  /*a850*/  UMOV UR11, 0x40000040 ;  /* 0x40000040000b7882 */ /* 0x000fcc0000000000 */
[----:B------:R-:W-:Y:S01]  /*a860*/  UMOV UR10, UR8 ;  /* 0x00000008000a7c82 */ /* 0x000fe20008000000 */
        /* <DEDUP_REMOVED lines=67> */
[----:B------:R-:W-:Y:S04]  /*aca0*/  LDS.U8 R5, [R0+UR46+0x2800] ;  /* 0x0028002e00057984 */ /* 0x000fe80008000000 */
[----:B------:R-:W1:Y:S04]  /*acb0*/  LDS.U8 R6, [R2+0x2800] ;  /* 0x0028000002067984 */ /* 0x000e680000000000 */
[----:B0-----:R-:W2:Y:S04]  /*acc0*/  LDL.LU.64 R170, [R1+0x3d8] ;  /* 0x0003d80001aa7983 */ /* 0x001ea80000300a00 */
[----:B------:R-:W2:Y:S04]  /*acd0*/  LDL.LU.64 R168, [R1+0x3d0] ;  /* 0x0003d00001a87983 */ /* 0x000ea80000300a00 */
        /* <DEDUP_REMOVED lines=58> */
[----:B------:R-:W-:Y:S04]  /*b080*/  LDS.U8 R8, [R0+UR46+0x2808] ;  /* 0x0028082e00087984 */ /* 0x000fe80008000000 */
[----:B------:R-:W3:Y:S04]  /*b090*/  LDS.U8 R7, [R2+0x2808] ;  /* 0x0028080002077984 */ /* 0x000ee80000000000 */
[----:B------:R-:W4:Y:S04]  /*b0a0*/  LDS.U8 R11, [R4+0x2800] ;  /* 0x00280000040b7984 */ /* 0x000f280000000000 */
[----:B------:R-:W0:Y:S04]  /*b0b0*/  LDS.U8 R10, [R4+0x2808] ;  /* 0x00280800040a7984 */ /* 0x000e280000000000 */
[----:B------:R-:W-:Y:S04]  /*b0c0*/  LDS.U8 R9, [R0+UR46+0x3000] ;  /* 0x0030002e00097984 */ /* 0x000fe80008000000 */
[----:B------:R-:W0:Y:S04]  /*b0d0*/  LDS.U8 R14, [R2+0x3000] ;  /* 0x00300000020e7984 */ /* 0x000e280000000000 */
[----:B------:R-:W-:Y:S04]  /*b0e0*/  LDS.U8 R13, [R0+UR46+0x3008] ;  /* 0x0030082e000d7984 */ /* 0x000fe80008000000 */
[----:B------:R-:W0:Y:S01]  /*b0f0*/  LDS.U8 R12, [R2+0x3008] ;  /* 0x00300800020c7984 */ /* 0x000e220000000000 */
[----:B-1----:R-:W-:-:S02]  /*b100*/  PRMT R6, R6, 0x7604, R5 ;  /* 0x0000760406067816 */ /* 0x002fc40000000005 */
[----:B---3--:R-:W-:Y:S02]  /*b110*/  PRMT R5, R7, 0x7604, R8 ;  /* 0x0000760407057816 */ /* 0x008fe40000000008 */
[----:B----4-:R-:W-:Y:S02]  /*b120*/  PRMT R20, R11, 0x7054, R6 ;  /* 0x000070540b147816 */ /* 0x010fe40000000006 */
[----:B0-----:R-:W-:Y:S02]  /*b130*/  PRMT R19, R10, 0x7054, R5 ;  /* 0x000070540a137816 */ /* 0x001fe40000000005 */
[----:B------:R-:W-:Y:S02]  /*b140*/  PRMT R14, R14, 0x7604, R9 ;  /* 0x000076040e0e7816 */ /* 0x000fe40000000009 */
[----:B------:R-:W-:Y:S01]  /*b150*/  PRMT R12, R12, 0x7604, R13 ;  /* 0x000076040c0c7816 */ /* 0x000fe2000000000d */
[----:B--2---:R-:W-:-:S06]  /*b160*/  WARPGROUP.ARRIVE ;  /* 0x00000000000079c5 */ /* 0x004fcc0000000000 */
[----:B------:R-:W-:Y:S03]  /*b170*/  QGMMA.64x256x32.F32.E4M3.E5M2 R24, R168, gdesc[UR8], R24, gsb0 ;  /* 0x03e00008a8187df3 */ /* 0x000fe60008002818 */
[----:B------:R-:W-:Y:S02]  /*b180*/  WARPGROUP.DEPBAR.LE gsb0, 0x0 ;  /* 0x00008000000079c5 */ /* 0x000fe40000010000 */
[----:B------:R-:W0:Y:S04]  /*b190*/  LDS.U8 R13, [R4+0x3000] ;  /* 0x00300000040d7984 */ /* 0x000e280000000000 */
        /* <DEDUP_REMOVED lines=8> */
[----:B------:R-:W4:Y:S01]  /*b220*/  LDS.U8 R15, [R2+0x7008] ;  /* 0x00700800020f7984 */ /* 0x000f220000000000 */
[----:B0-----:R-:W-:-:S03]  /*b230*/  PRMT R14, R13, 0x7054, R14 ;  /* 0x000070540d0e7816 */ /* 0x001fc6000000000e */
[----:B------:R-:W0:Y:S01]  /*b240*/  LDS.U8 R164, [R3+0x2800] ;  /* 0x0028000003a47984 */ /* 0x000e220000000000 */
[----:B-1----:R-:W-:-:S03]  /*b250*/  PRMT R13, R11, 0x7054, R12 ;  /* 0x000070540b0d7816 */ /* 0x002fc6000000000c */
[----:B------:R-:W1:Y:S04]  /*b260*/  LDS.U8 R165, [R3+0x2808] ;  /* 0x0028080003a57984 */ /* 0x000e680000000000 */
[----:B------:R-:W1:Y:S01]  /*b270*/  LDS.U8 R166, [R3+0x3000] ;  /* 0x0030000003a67984 */ /* 0x000e620000000000 */
[----:B--2---:R-:W-:-:S03]  /*b280*/  PRMT R11, R7, 0x7604, R8 ;  /* 0x00007604070b7816 */ /* 0x004fc60000000008 */
[----:B------:R-:W-:Y:S04]  /*b290*/  LDS.U8 R167, [R3+0x3008] ;  /* 0x0030080003a77984 */ /* 0x000fe80000000000 */
[----:B------:R-:W2:Y:S01]  /*b2a0*/  LDS.U8 R7, [R4+0x7000] ;  /* 0x0070000004077984 */ /* 0x000ea20000000000 */
[----:B---3--:R-:W-:-:S03]  /*b2b0*/  PRMT R12, R9, 0x7604, R10 ;  /* 0x00007604090c7816 */ /* 0x008fc6000000000a */
[----:B------:R-:W-:Y:S04]  /*b2c0*/  LDS.U8 R152, [R3+0x6800] ;  /* 0x0068000003987984 */ /* 0x000fe80000000000 */
[----:B------:R-:W3:Y:S01]  /*b2d0*/  LDS.U8 R10, [R4+0x6800] ;  /* 0x00680000040a7984 */ /* 0x000ee20000000000 */
[----:B----4-:R-:W-:-:S03]  /*b2e0*/  PRMT R8, R5, 0x7604, R6 ;  /* 0x0000760405087816 */ /* 0x010fc60000000006 */
[----:B------:R-:W4:Y:S04]  /*b2f0*/  LDS.U8 R9, [R4+0x6808] ;  /* 0x0068080004097984 */ /* 0x000f280000000000 */
[----:B------:R-:W4:Y:S04]  /*b300*/  LDS.U8 R5, [R4+0x7008] ;  /* 0x0070080004057984 */ /* 0x000f280000000000 */
[----:B------:R-:W4:Y:S04]  /*b310*/  LDS.U8 R153, [R3+0x6808] ;  /* 0x0068080003997984 */ /* 0x000f280000000000 */
[----:B------:R-:W4:Y:S04]  /*b320*/  LDS.U8 R154, [R3+0x7000] ;  /* 0x00700000039a7984 */ /* 0x000f280000000000 */
[----:B------:R-:W4:Y:S01]  /*b330*/  LDS.U8 R155, [R3+0x7008] ;  /* 0x00700800039b7984 */ /* 0x000f220000000000 */
[----:B------:R-:W-:-:S02]  /*b340*/  PRMT R6, R15, 0x7604, R16 ;  /* 0x000076040f067816 */ /* 0x000fc40000000010 */
[----:B0-----:R-:W-:Y:S02]  /*b350*/  PRMT R164, R164, 0x654, R20 ;  /* 0x00000654a4a47816 */ /* 0x001fe40000000014 */
[----:B-1----:R-:W-:Y:S02]  /*b360*/  PRMT R165, R165, 0x654, R19 ;  /* 0x00000654a5a57816 */ /* 0x002fe40000000013 */
[----:B------:R-:W-:Y:S02]  /*b370*/  PRMT R166, R166, 0x654, R14 ;  /* 0x00000654a6a67816 */ /* 0x000fe4000000000e */
[----:B--2---:R-:W-:Y:S02]  /*b380*/  PRMT R7, R7, 0x7054, R8 ;  /* 0x0000705407077816 */ /* 0x004fe40000000008 */
[----:B------:R-:W-:Y:S02]  /*b390*/  PRMT R167, R167, 0x654, R13 ;  /* 0x00000654a7a77816 */ /* 0x000fe4000000000d */
[----:B---3--:R-:W-:-:S02]  /*b3a0*/  PRMT R10, R10, 0x7054, R12 ;  /* 0x000070540a0a7816 */ /* 0x008fc4000000000c */
[----:B----4-:R-:W-:Y:S02]  /*b3b0*/  PRMT R9, R9, 0x7054, R11 ;  /* 0x0000705409097816 */ /* 0x010fe4000000000b */
[----:B------:R-:W-:Y:S02]  /*b3c0*/  PRMT R5, R5, 0x7054, R6 ;  /* 0x0000705405057816 */ /* 0x000fe40000000006 */
[----:B------:R-:W-:Y:S02]  /*b3d0*/  PRMT R152, R152, 0x654, R10 ;  /* 0x0000065498987816 */ /* 0x000fe4000000000a */
[----:B------:R-:W-:Y:S02]  /*b3e0*/  PRMT R153, R153, 0x654, R9 ;  /* 0x0000065499997816 */ /* 0x000fe40000000009 */
[----:B------:R-:W-:Y:S02]  /*b3f0*/  PRMT R154, R154, 0x654, R7 ;  /* 0x000006549a9a7816 */ /* 0x000fe40000000007 */
[----:B------:R-:W-:Y:S01]  /*b400*/  PRMT R155, R155, 0x654, R5 ;  /* 0x000006549b9b7816 */ /* 0x000fe20000000005 */
[----:B------:R-:W-:Y:S06]  /*b410*/  @!P0 BRA `(.L_x_35) ;  /* 0x0000000000048947 */ /* 0x000fec0003800000 */
[----:B------:R-:W-:Y:S01]  /*b420*/  BPT.TRAP 0x1 ;  /* 0x000000040000795c */ /* 0x000fe20000300000 */
.L_x_35:
[----:B------:R-:W-:Y:S02]  /*b430*/  UISETP.GT.U32.AND UP0, UPT, UR40, 0x1, UPT ;  /* 0x000000012800788c */ /* 0x000fe4000bf04070 */
[----:B------:R-:W-:-:S04]  /*b440*/  ULEA UR7, UR4, UR46, 0x3 ;  /* 0x0000002e04077291 */ /* 0x000fc8000f8e183f */
[----:B------:R-:W-:Y:S01]  /*b450*/  UIADD3 UR7, UR7, 0x18, URZ ;  /* 0x0000001807077890 */ /* 0x000fe2000fffe03f */
[----:B------:R-:W-:-:S03]  /*b460*/  PLOP3.LUT P2, PT, PT, PT, UP0, 0x80, 0x0 ;  /* 0x000000000000781c */ /* 0x000fc60003f4f008 */
[----:B------:R-:W-:-:S09]  /*b470*/  UPRMT UR7, URZ, 0x654, UR7 ;  /* 0x000006543f077896 */ /* 0x000fd20008000007 */
[----:B------:R-:W-:Y:S01]  /*b480*/  SYNCS.ARRIVE.TRANS64.RED.A1T0 RZ, [UR7], RZ ;  /* 0x000000ffffff79a7 */ /* 0x000fe20008100407 */
[----:B------:R-:W-:Y:S05]  /*b490*/  @P2 BRA `(.L_x_36) ;  /* 0x0000000000042947 */ /* 0x000fea0003800000 */
[----:B------:R-:W-:Y:S01]  /*b4a0*/  BPT.TRAP 0x1 ;  /* 0x000000040000795c */ /* 0x000fe20000300000 */
.L_x_36:
[----:B-----5:R-:W-:Y:S04]  /*b4b0*/  STL [R1+0x3fc], R163 ;  /* 0x0003fca301007387 */ /* 0x020fe80000100800 */
[----:B------:R-:W-:Y:S04]  /*b4c0*/  STL [R1+0x3f8], R160 ;  /* 0x0003f8a001007387 */ /* 0x000fe80000100800 */
[----:B------:R-:W-:Y:S04]  /*b4d0*/  STL.64 [R1+0x3f0], R158 ;  /* 0x0003f09e01007387 */ /* 0x000fe80000100a00 */
[----:B------:R-:W-:Y:S04]  /*b4e0*/  STL [R1+0x3e8], R157 ;  /* 0x0003e89d01007387 */ /* 0x000fe80000100800 */
        /* <DEDUP_REMOVED lines=51> */
[----:B------:R-:W-:Y:S04]  /*b820*/  LDS.U8 R6, [R0+UR46+0x3800] ;  /* 0x0038002e00067984 */ /* 0x000fe80008000000 */
[----:B------:R-:W0:Y:S04]  /*b830*/  LDS.U8 R5, [R2+0x3800] ;  /* 0x0038000002057984 */ /* 0x000e280000000000 */
[----:B------:R-:W-:Y:S04]  /*b840*/  STL.64 [R1+0x248], R52 ;  /* 0x0002483401007387 */ /* 0x000fe80000100a00 */
[----:B------:R-:W-:Y:S04]  /*b850*/  STL.64 [R1+0x240], R50 ;  /* 0x0002403201007387 */ /* 0x000fe80000100a00 */
[----:B------:R-:W-:Y:S04]  /*b860*/  STL.64 [R1+0x238], R48 ;  /* 0x0002383001007387 */ /* 0x000fe80000100a00 */
[----:B------:R-:W-:Y:S04]  /*b870*/  STL.64 [R1+0x230], R46 ;  /* 0x0002302e01007387 */ /* 0x000fe80000100a00 */
[----:B------:R-:W-:Y:S04]  /*b880*/  STL.64 [R1+0x228], R44 ;  /* 0x0002282c01007387 */ /* 0x000fe80000100a00 */
[----:B------:R-:W1:Y:S04]  /*b890*/  LDS.U8 R9, [R4+0x3800] ;  /* 0x0038000004097984 */ /* 0x000e680000000000 */
[----:B------:R-:W-:Y:S04]  /*b8a0*/  STL.64 [R1+0x220], R42 ;  /* 0x0002202a01007387 */ /* 0x000fe80000100a00 */
[----:B------:R-:W-:Y:S04]  /*b8b0*/  STL.64 [R1+0x218], R40 ;  /* 0x0002182801007387 */ /* 0x000fe80000100a00 */
[----:B------:R-:W-:Y:S04]  /*b8c0*/  STL.64 [R1+0x210], R38 ;  /* 0x0002102601007387 */ /* 0x000fe80000100a00 */
[----:B------:R2:W-:Y:S04]  /*b8d0*/  STL.64 [R1+0x208], R36 ;  /* 0x0002082401007387 */ /* 0x0005e80000100a00 */
[----:B------:R-:W-:Y:S04]  /*b8e0*/  LDS.U8 R186, [R3+0x4000] ;  /* 0x0040000003ba7984 */ /* 0x000fe80000000000 */
[----:B------:R-:W-:Y:S04]  /*b8f0*/  LDS.U8 R187, [R3+0x4008] ;  /* 0x0040080003bb7984 */ /* 0x000fe80000000000 */
[----:B--2---:R-:W2:Y:S04]  /*b900*/  LDL.LU R36, [R1] ;  /* 0x0000000001247983 */ /* 0x004ea80000300800 */
        /* <DEDUP_REMOVED lines=26> */
[----:B0-----:R-:W-:-:S03]  /*bab0*/  PRMT R5, R5, 0x7604, R6 ;  /* 0x0000760405057816 */ /* 0x001fc60000000006 */
[----:B------:R-:W2:Y:S04]  /*bac0*/  LDL.LU R63, [R1+0x6c] ;  /* 0x00006c00013f7983 */ /* 0x000ea80000300800 */
[----:B------:R-:W2:Y:S04]  /*bad0*/  LDL.LU R64, [R1+0x70] ;  /* 0x0000700001407983 */ /* 0x000ea80000300800 */
[----:B------:R-:W2:Y:S04]  /*bae0*/  LDL.LU R65, [R1+0x74] ;  /* 0x0000740001417983 */ /* 0x000ea80000300800 */
[----:B------:R-:W2:Y:S04]  /*baf0*/  LDL.LU R66, [R1+0x78] ;  /* 0x0000780001427983 */ /* 0x000ea80000300800 */
[----:B------:R-:W2:Y:S01]  /*bb00*/  LDL.LU R67, [R1+0x7c] ;  /* 0x00007c0001437983 */ /* 0x000ea20000300800 */
[----:B-1----:R-:W-:-:S03]  /*bb10*/  PRMT R9, R9, 0x7054, R5 ;  /* 0x0000705409097816 */ /* 0x002fc60000000005 */
[----:B------:R-:W2:Y:S04]  /*bb20*/  LDL.LU R68, [R1+0x80] ;  /* 0x0000800001447983 */ /* 0x000ea80000300800 */
[----:B------:R-:W2:Y:S04]  /*bb30*/  LDL.LU R69, [R1+0x84] ;  /* 0x0000840001457983 */ /* 0x000ea80000300800 */
[----:B------:R-:W2:Y:S04]  /*bb40*/  LDL.LU R70, [R1+0x88] ;  /* 0x0000880001467983 */ /* 0x000ea80000300800 */
[----:B------:R-:W2:Y:S04]  /*bb50*/  LDL.LU R71, [R1+0x8c] ;  /* 0x00008c0001477983 */ /* 0x000ea80000300800 */
[----:B------:R-:W2:Y:S04]  /*bb60*/  LDL.LU R72, [R1+0x90] ;  /* 0x0000900001487983 */ /* 0x000ea80000300800 */
[----:B------:R-:W-:Y:S04]  /*bb70*/  LDS.U8 R6, [R0+UR46+0x4000] ;  /* 0x0040002e00067984 */ /* 0x000fe80008000000 */
[----:B------:R-:W0:Y:S04]  /*bb80*/  LDS.U8 R5, [R2+0x4000] ;  /* 0x0040000002057984 */ /* 0x000e280000000000 */
        /* <DEDUP_REMOVED lines=41> */
[----:B------:R-:W2:Y:S04]  /*be20*/  LDL.LU R113, [R1+0x134] ;  /* 0x0001340001717983 */ /* 0x000ea80000300800 */
        /* <DEDUP_REMOVED lines=43> */
[----:B------:R-:W-:-:S03]  /*c0e0*/  PRMT R186, R186, 0x654, R5 ;  /* 0x00000654baba7816 */ /* 0x000fc60000000005 */
        /* <DEDUP_REMOVED lines=10> */
[----:B------:R-:W2:Y:S01]  /*c190*/  LDL.LU R163, [R1+0x1fc] ;  /* 0x0001fc0001a37983 */ /* 0x000ea20000300800 */
[----:B------:R-:W-:Y:S01]  /*c1a0*/  UIADD3 UR8, UR9, 0x4, URZ ;  /* 0x0000000409087890 */ /* 0x000fe2000fffe03f */
[----:B------:R-:W-:-:S02]  /*c1b0*/  UMOV UR11, 0x40000040 ;  /* 0x40000040000b7882 */ /* 0x000fc40000000000 */
[----:B------:R-:W-:Y:S04]  /*c1c0*/  LDS.U8 R180, [R3+0x7800] ;  /* 0x0078000003b47984 */ /* 0x000fe80000000000 */
[----:B------:R-:W-:Y:S01]  /*c1d0*/  LDS.U8 R181, [R3+0x7808] ;  /* 0x0078080003b57984 */ /* 0x000fe20000000000 */
[----:B------:R-:W-:-:S03]  /*c1e0*/  UMOV UR10, UR8 ;  /* 0x00000008000a7c82 */ /* 0x000fc60008000000 */
[----:B------:R-:W-:Y:S04]  /*c1f0*/  LDS.U8 R8, [R0+UR46+0x3808] ;  /* 0x0038082e00087984 */ /* 0x000fe80008000000 */
[----:B------:R-:W1:Y:S04]  /*c200*/  LDS.U8 R7, [R2+0x3808] ;  /* 0x0038080002077984 */ /* 0x000e680000000000 */
[----:B------:R-:W3:Y:S01]  /*c210*/  LDS.U8 R184, [R3+0x3800] ;  /* 0x0038000003b87984 */ /* 0x000ee20000000000 */
[----:B0-----:R-:W-:-:S03]  /*c220*/  PRMT R6, R5, 0x7604, R6 ;  /* 0x0000760405067816 */ /* 0x001fc60000000006 */
[----:B------:R-:W-:Y:S04]  /*c230*/  LDS.U8 R185, [R3+0x3808] ;  /* 0x0038080003b97984 */ /* 0x000fe80000000000 */
[----:B------:R-:W0:Y:S04]  /*c240*/  LDS.U8 R5, [R4+0x4008] ;  /* 0x0040080004057984 */ /* 0x000e280000000000 */
[----:B------:R-:W-:Y:S01]  /*c250*/  LDS.U8 R182, [R3+0x8000] ;  /* 0x0080000003b67984 */ /* 0x000fe20000000000 */
[----:B-1----:R-:W-:-:S03]  /*c260*/  PRMT R8, R7, 0x7604, R8 ;  /* 0x0000760407087816 */ /* 0x002fc60000000008 */
[----:B------:R-:W1:Y:S01]  /*c270*/  LDS.U8 R7, [R4+0x3808] ;  /* 0x0038080004077984 */ /* 0x000e620000000000 */
[----:B------:R-:W-:Y:S01]  /*c280*/  UIADD3 UR4, UR4, 0x1, URZ ;  /* 0x0000000104047890 */ /* 0x000fe2000fffe03f */
[----:B---3--:R-:W-:Y:S02]  /*c290*/  PRMT R184, R184, 0x654, R9 ;  /* 0x00000654b8b87816 */ /* 0x008fe40000000009 */
[----:B0-----:R-:W-:Y:S02]  /*c2a0*/  PRMT R5, R5, 0x7054, R6 ;  /* 0x0000705405057816 */ /* 0x001fe40000000006 */
[----:B------:R-:W-:Y:S02]  /*c2b0*/  LDS.U8 R6, [R0+UR46+0x7800] ;  /* 0x0078002e00067984 */ /* 0x000fe40008000000 */
[----:B------:R-:W-:Y:S02]  /*c2c0*/  PRMT R187, R187, 0x654, R5 ;  /* 0x00000654bbbb7816 */ /* 0x000fe40000000005 */
[----:B------:R-:W0:Y:S01]  /*c2d0*/  LDS.U8 R5, [R2+0x7800] ;  /* 0x0078000002057984 */ /* 0x000e220000000000 */
[----:B-1----:R-:W-:Y:S01]  /*c2e0*/  PRMT R7, R7, 0x7054, R8 ;  /* 0x0000705407077816 */ /* 0x002fe20000000008 */
[----:B------:R-:W-:-:S03]  /*c2f0*/  UISETP.NE.AND UP0, UPT, UR4, 0x3, UPT ;  /* 0x000000030400788c */ /* 0x000fc6000bf05270 */
[----:B------:R-:W-:Y:S02]  /*c300*/  PRMT R185, R185, 0x654, R7 ;  /* 0x00000654b9b97816 */ /* 0x000fe40000000007 */
        /* <DEDUP_REMOVED lines=16> */
[----:B------:R-:W3:Y:S01]  /*c410*/  LDS.U8 R4, [R4+0x8008] ;  /* 0x0080080004047984 */ /* 0x000ee20000000000 */
[----:B-1----:R-:W-:Y:S01]  /*c420*/  PRMT R2, R2, 0x7604, R0 ;  /* 0x0000760402027816 */ /* 0x002fe20000000000 */
[----:B--2---:R-:W-:-:S06]  /*c430*/  WARPGROUP.ARRIVE ;  /* 0x00000000000079c5 */ /* 0x004fcc0000000000 */
[----:B------:R-:W-:Y:S01]  /*c440*/  QGMMA.64x256x32.F32.E4M3.E5M2 R36, R164, gdesc[UR8], R36, gsb0 ;  /* 0x03e00008a4247df3 */ /* 0x000fe20008002824 */
[----:B------:R-:W-:Y:S01]  /*c450*/  USEL UR4, UR4, URZ, UP0 ;  /* 0x0000003f04047287 */ /* 0x000fe20008000000 */
[----:B0-----:R-:W-:Y:S02]  /*c460*/  PRMT R5, R5, 0x7054, R6 ;  /* 0x0000705405057816 */ /* 0x001fe40000000006 */
[----:B---3--:R-:W-:Y:S02]  /*c470*/  PRMT R4, R4, 0x7054, R2 ;  /* 0x0000705404047816 */ /* 0x008fe40000000002 */
[----:B------:R-:W-:Y:S01]  /*c480*/  PRMT R182, R182, 0x654, R5 ;  /* 0x00000654b6b67816 */ /* 0x000fe20000000005 */
        /* <DEDUP_REMOVED lines=65> */
[----:B0-----:R0:W5:Y:S04]  /*c8a0*/  LDL.LU R163, [R1+0x3fc] ;  /* 0x0003fc0001a37983 */ /* 0x0011680000300800 */
        /* <DEDUP_REMOVED lines=66> */
[----:B------:R-:W1:Y:S02]  /*ccd0*/  LDS.U8 R3, [R3+0x8008] ;  /* 0x0080080003037984 */ /* 0x000e640000000000 */
[----:B-1----:R-:W-:Y:S01]  /*cce0*/  PRMT R183, R3, 0x654, R4 ;  /* 0x0000065403b77816 */ /* 0x002fe20000000004 */
[----:B0-----:R-:W-:Y:S06]  /*ccf0*/  @!P0 BRA `(.L_x_37) ;  /* 0x0000000000048947 */ /* 0x001fec0003800000 */
[----:B------:R-:W-:Y:S01]  /*cd00*/  BPT.TRAP 0x1 ;  /* 0x000000040000795c */ /* 0x000fe20000300000 */
.L_x_37:
[----:B------:R-:W-:Y:S04]  /*cd10*/  BSSY B0, `(.L_x_38) ;  /* 0x0000004000007945 */ /* 0x000fe80003800000 */
[----:B------:R-:W-:Y:S05]  /*cd20*/  @P1 BRA `(.L_x_39) ;  /* 0x0000000000081947 */ /* 0x000fea0003800000 */
[----:B------:R-:W0:Y:S02]  /*cd30*/  SYNCS.PHASECHK.TRANS64.TRYWAIT P1, [R18+URZ], R17 ;  /* 0x00000011120075a7 */ /* 0x000e24000802017f */
[----:B0-----:R-:W-:Y:S05]  /*cd40*/  @!P1 BRA `(.L_x_40) ;  /* 0x000001c400209947 */ /* 0x001fea0003800000 */
.L_x_39:
[----:B------:R-:W-:Y:S05]  /*cd50*/  BSYNC B0 ;  /* 0x0000000000007941 */ /* 0x000fea0003800000 */
.L_x_38:
[----:B------:R-:W-:Y:S02]  /*cd60*/  IMAD.SHL.U32 R9, R192, 0x8000, RZ ;  /* 0x00008000c0097824 */ /* 0x000fe400078e00ff */
[----:B------:R-:W-:-:S03]  /*cd70*/  IMAD.MOV.U32 R161, RZ, RZ, RZ ;  /* 0x000000ffffa17224 */ /* 0x000fc600078e00ff */
[----:B------:R-:W-:-:S05]  /*cd80*/  LOP3.LUT R2, R9, R194, RZ, 0xfc, !PT ;  /* 0x000000c209027212 */ /* 0x000fca00078efcff */
[----:B------:R-:W-:Y:S01]  /*cd90*/  VIADD R4, R2, UR46 ;  /* 0x0000002e02047c36 */ /* 0x000fe20008000000 */
[----:B------:R-:W-:Y:S03]  /*cda0*/  LDS.U8 R7, [R2+UR46+0x800] ;  /* 0x0008002e02077984 */ /* 0x000fe60008000000 */
[--C-:B------:R-:W-:Y:S01]  /*cdb0*/  IMAD.IADD R0, R195, 0x1, R4.reuse ;  /* 0x00000001c3007824 */ /* 0x100fe200078e0204 */
[----:B------:R-:W-:Y:S01]  /*cdc0*/  LDS.U8 R5, [R2+UR46+0x808] ;  /* 0x0008082e02057984 */ /* 0x000fe20008000000 */
[----:B------:R-:W-:-:S03]  /*cdd0*/  IMAD.IADD R4, R179, 0x1, R4 ;  /* 0x00000001b3047824 */ /* 0x000fc600078e0204 */
[----:B------:R-:W1:Y:S04]  /*cde0*/  LDS.U8 R6, [R0+0x800] ;  /* 0x0008000000067984 */ /* 0x000e680000000000 */
[----:B------:R-:W2:Y:S01]  /*cdf0*/  LDS.U8 R3, [R0+0x808] ;  /* 0x0008080000037984 */ /* 0x000ea20000000000 */
[----:B-1----:R-:W-:-:S03]  /*ce00*/  PRMT R10, R6, 0x7604, R7 ;  /* 0x00007604060a7816 */ /* 0x002fc60000000007 */
[----:B------:R-:W1:Y:S01]  /*ce10*/  LDS.U8 R6, [R4+0x800] ;  /* 0x0008000004067984 */ /* 0x000e620000000000 */
[----:B--2---:R-:W-:-:S03]  /*ce20*/  PRMT R8, R3, 0x7604, R5 ;  /* 0x0000760403087816 */ /* 0x004fc60000000005 */
[----:B------:R-:W-:Y:S04]  /*ce30*/  LDS.U8 R5, [R2+UR46+0x1000] ;  /* 0x0010002e02057984 */ /* 0x000fe80008000000 */
[----:B------:R-:W2:Y:S04]  /*ce40*/  LDS.U8 R3, [R0+0x1000] ;  /* 0x0010000000037984 */ /* 0x000ea80000000000 */
[----:B------:R-:W3:Y:S01]  /*ce50*/  LDS.U8 R7, [R4+0x808] ;  /* 0x0008080004077984 */ /* 0x000ee20000000000 */
[----:B-1----:R-:W-:Y:S02]  /*ce60*/  PRMT R10, R6, 0x7054, R10 ;  /* 0x00007054060a7816 */ /* 0x002fe4000000000a */
[----:B--2---:R-:W-:Y:S01]  /*ce70*/  PRMT R6, R3, 0x7604, R5 ;  /* 0x0000760403067816 */ /* 0x004fe20000000005 */
[----:B------:R-:W-:Y:S01]  /*ce80*/  IMAD.IADD R3, R179, 0x1, R0 ;  /* 0x00000001b3037824 */ /* 0x000fe200078e0200 */
[----:B------:R-:W1:Y:S01]  /*ce90*/  LDS.U8 R5, [R4+0x1000] ;  /* 0x0010000004057984 */ /* 0x000e620000000000 */
[----:B---3--:R-:W-:-:S03]  /*cea0*/  PRMT R7, R7, 0x7054, R8 ;  /* 0x0000705407077816 */ /* 0x008fc60000000008 */
[----:B------:R-:W2:Y:S04]  /*ceb0*/  LDS.U8 R190, [R3+0x1000] ;  /* 0x0010000003be7984 */ /* 0x000ea80000000000 */
[----:B------:R-:W-:Y:S04]  /*cec0*/  LDS.U8 R191, [R3+0x1008] ;  /* 0x0010080003bf7984 */ /* 0x000fe80000000000 */
[----:B------:R-:W-:Y:S04]  /*ced0*/  LDS.U8 R164, [R3+0x4800] ;  /* 0x0048000003a47984 */ /* 0x000fe80000000000 */
[----:B------:R-:W-:Y:S04]  /*cee0*/  LDS.U8 R165, [R3+0x4808] ;  /* 0x0048080003a57984 */ /* 0x000fe80000000000 */
[----:B------:R-:W3:Y:S04]  /*cef0*/  LDS.U8 R188, [R3+0x800] ;  /* 0x0008000003bc7984 */ /* 0x000ee80000000000 */
[----:B------:R-:W4:Y:S04]  /*cf00*/  LDS.U8 R189, [R3+0x808] ;  /* 0x0008080003bd7984 */ /* 0x000f280000000000 */
[----:B------:R-:W-:Y:S04]  /*cf10*/  LDS.U8 R166, [R3+0x5000] ;  /* 0x0050000003a67984 */ /* 0x000fe80000000000 */
[----:B------:R-:W-:Y:S01]  /*cf20*/  LDS.U8 R3, [R3+0x5008] ;  /* 0x0050080003037984 */ /* 0x000fe20000000000 */
[----:B-1----:R-:W-:-:S03]  /*cf30*/  PRMT R5, R5, 0x7054, R6 ;  /* 0x0000705405057816 */ /* 0x002fc60000000006 */
[----:B------:R-:W-:Y:S01]  /*cf40*/  LDS.U8 R6, [R2+UR46+0x1008] ;  /* 0x0010082e02067984 */ /* 0x000fe20008000000 */
[----:B--2---:R-:W-:-:S03]  /*cf50*/  PRMT R190, R190, 0x654, R5 ;  /* 0x00000654bebe7816 */ /* 0x004fc60000000005 */
[----:B------:R-:W1:Y:S01]  /*cf60*/  LDS.U8 R5, [R0+0x1008] ;  /* 0x0010080000057984 */ /* 0x000e620000000000 */
[----:B---3--:R-:W-:Y:S02]  /*cf70*/  PRMT R188, R188, 0x654, R10 ;  /* 0x00000654bcbc7816 */ /* 0x008fe4000000000a */
[----:B----4-:R-:W-:Y:S02]  /*cf80*/  PRMT R189, R189, 0x654, R7 ;  /* 0x00000654bdbd7816 */ /* 0x010fe40000000007 */
[----:B-1----:R-:W-:Y:S02]  /*cf90*/  PRMT R6, R5, 0x7604, R6 ;  /* 0x0000760405067816 */ /* 0x002fe40000000006 */
[----:B------:R-:W1:Y:S02]  /*cfa0*/  LDS.U8 R5, [R4+0x1008] ;  /* 0x0010080004057984 */ /* 0x000e640000000000 */
[----:B-1----:R-:W-:Y:S02]  /*cfb0*/  PRMT R5, R5, 0x7054, R6 ;  /* 0x0000705405057816 */ /* 0x002fe40000000006 */
[----:B------:R-:W-:Y:S02]  /*cfc0*/  LDS.U8 R6, [R2+UR46+0x4800] ;  /* 0x0048002e02067984 */ /* 0x000fe40008000000 */
[----:B------:R-:W-:-:S02]  /*cfd0*/  PRMT R191, R191, 0x654, R5 ;  /* 0x00000654bfbf7816 */ /* 0x000fc40000000005 */
[----:B------:R-:W1:Y:S02]  /*cfe0*/  LDS.U8 R5, [R0+0x4800] ;  /* 0x0048000000057984 */ /* 0x000e640000000000 */
        /* <DEDUP_REMOVED lines=11> */
[----:B------:R-:W1:Y:S04]  /*d0a0*/  LDS.U8 R5, [R0+0x5000] ;  /* 0x0050000000057984 */ /* 0x000e680000000000 */
[----:B------:R-:W-:Y:S04]  /*d0b0*/  LDS.U8 R2, [R2+UR46+0x5008] ;  /* 0x0050082e02027984 */ /* 0x000fe80008000000 */
[----:B------:R-:W2:Y:S01]  /*d0c0*/  LDS.U8 R0, [R0+0x5008] ;  /* 0x0050080000007984 */ /* 0x000ea20000000000 */
[----:B-1----:R-:W-:-:S03]  /*d0d0*/  PRMT R6, R5, 0x7604, R6 ;  /* 0x0000760405067816 */ /* 0x002fc60000000006 */
[----:B------:R-:W1:Y:S04]  /*d0e0*/  LDS.U8 R5, [R4+0x5000] ;  /* 0x0050000004057984 */ /* 0x000e680000000000 */
[----:B------:R-:W3:Y:S01]  /*d0f0*/  LDS.U8 R4, [R4+0x5008] ;  /* 0x0050080004047984 */ /* 0x000ee20000000000 */
[----:B--2---:R-:W-:Y:S02]  /*d100*/  PRMT R0, R0, 0x7604, R2 ;  /* 0x0000760400007816 */ /* 0x004fe40000000002 */
[----:B-1----:R-:W-:Y:S02]  /*d110*/  PRMT R5, R5, 0x7054, R6 ;  /* 0x0000705405057816 */ /* 0x002fe40000000006 */
[----:B---3--:R-:W-:Y:S02]  /*d120*/  PRMT R4, R4, 0x7054, R0 ;  /* 0x0000705404047816 */ /* 0x008fe40000000000 */
[----:B------:R-:W-:-:S02]  /*d130*/  PRMT R166, R166, 0x654, R5 ;  /* 0x00000654a6a67816 */ /* 0x000fc40000000005 */
[----:B------:R-:W-:-:S07]  /*d140*/  PRMT R167, R3, 0x654, R4 ;  /* 0x0000065403a77816 */ /* 0x000fce0000000004 */
.L_x_44:
[----:B------:R-:W-:Y:S01]  /*d150*/  IMAD.MOV.U32 R156, RZ, RZ, R161 ;  /* 0x000000ffff9c7224 */ /* 0x000fe200078e00a1 */
[----:B------:R-:W-:Y:S01]  /*d160*/  BSSY B0, `(.L_x_41) ;  /* 0x000008e000007945 */ /* 0x000fe20003800000 */
[----:B------:R-:W-:Y:S02]  /*d170*/  VIADD R161, R161, 0x1 ;  /* 0x00000001a1a17836 */ /* 0x000fe40000000000 */
[----:B------:R-:W-:Y:S02]  /*d180*/  IMAD.MOV.U32 R10, RZ, RZ, RZ ;  /* 0x000000ffff0a7224 */ /* 0x000fe400078e00ff */
[----:B------:R-:W-:Y:S01]  /*d190*/  IMAD.MOV.U32 R19, RZ, RZ, R176 ;  /* 0x000000ffff137224 */ /* 0x000fe200078e00b0 */
[----:B------:R-:W-:Y:S01]  /*d1a0*/  ISETP.GE.U32.AND P3, PT, R161, 0x2, PT ;  /* 0x00000002a100780c */ /* 0x000fe20003f66070 */
[----:B0-----:R-:W-:-:S12]  /*d1b0*/  IMAD.MOV.U32 R18, RZ, RZ, R177 ;  /* 0x000000ffff127224 */ /* 0x001fd800078e00b1 */
.L_x_43:
[----:B0----5:R-:W-:Y:S01]  /*d1c0*/  IMAD R0, R10, 0x2, R158 ;  /* 0x000000020a007824 */ /* 0x021fe200078e029e */
        /* <DEDUP_REMOVED lines=8> */
[----:B------:R-:W-:-:S04]  /*d250*/  IMAD R4, R156, 0x8, R2 ;  /* 0x000000089c047824 */ /* 0x000fc800078e0202 */
[----:B------:R-:W-:Y:S02]  /*d260*/  @!P1 LOP3.LUT R0, R19, 0x7, RZ, 0xc0, !PT ;  /* 0x0000000713009812 */ /* 0x000fe400078ec0ff */
[----:B------:R-:W-:Y:S02]  /*d270*/  SHF.R.S32.HI R3, RZ, 0x1f, R4 ;  /* 0x0000001fff037819 */ /* 0x000fe40000011404 */
[----:B------:R-:W-:Y:S02]  /*d280*/  ISETP.NE.AND P4, PT, R2, R0, PT ;  /* 0x000000000200720c */ /* 0x000fe40003f85270 */
[----:B------:R-:W-:Y:S02]  /*d290*/  LEA.HI R5, R3, R4, RZ, 0x3 ;  /* 0x0000000403057211 */ /* 0x000fe400078f18ff */
[----:B------:R-:W-:Y:S02]  /*d2a0*/  SHF.R.S32.HI R19, RZ, 0x3, R19 ;  /* 0x00000003ff137819 */ /* 0x000fe40000011413 */
[C---:B------:R-:W-:Y:S01]  /*d2b0*/  LOP3.LUT R3, R5.reuse, 0xfffffff8, RZ, 0xc0, !PT ;  /* 0xfffffff805037812 */ /* 0x040fe200078ec0ff */
[----:B------:R-:W-:-:S04]  /*d2c0*/  IMAD.SHL.U32 R5, R5, 0x800, RZ ;  /* 0x0000080005057824 */ /* 0x000fc800078e00ff */
[----:B------:R-:W-:Y:S01]  /*d2d0*/  IMAD.IADD R3, R4, 0x1, -R3 ;  /* 0x0000000104037824 */ /* 0x000fe200078e0a03 */
[----:B------:R-:W-:-:S04]  /*d2e0*/  LOP3.LUT R5, R5, 0xffffc000, RZ, 0xc0, !PT ;  /* 0xffffc00005057812 */ /* 0x000fc800078ec0ff */
[----:B------:R-:W-:Y:S01]  /*d2f0*/  LOP3.LUT R6, R3, 0x1, RZ, 0xc0, !PT ;  /* 0x0000000103067812 */ /* 0x000fe200078ec0ff */
[----:B------:R-:W-:-:S03]  /*d300*/  IMAD R5, R0, 0x800, R5 ;  /* 0x0000080000057824 */ /* 0x000fc600078e0205 */
[----:B------:R-:W-:Y:S01]  /*d310*/  ISETP.NE.U32.AND P5, PT, R6, 0x1, PT ;  /* 0x000000010600780c */ /* 0x000fe20003fa5070 */
[----:B------:R-:W-:-:S03]  /*d320*/  VIADD R6, R2, 0x1 ;  /* 0x0000000102067836 */ /* 0x000fc60000000000 */
[C---:B------:R-:W-:Y:S01]  /*d330*/  R2P PR, R3.reuse, 0x6 ;  /* 0x0000000603007804 */ /* 0x040fe20000000000 */
[----:B------:R-:W-:Y:S01]  /*d340*/  IMAD.SHL.U32 R3, R3, 0x10, RZ ;  /* 0x0000001003037824 */ /* 0x000fe200078e00ff */
[----:B------:R-:W-:Y:S02]  /*d350*/  SEL R6, R6, R0, !P4 ;  /* 0x0000000006067207 */ /* 0x000fe40006000000 */
[----:B------:R-:W-:Y:S02]  /*d360*/  SEL R7, R162, 0x70, P5 ;  /* 0x00000070a2077807 */ /* 0x000fe40002800000 */
[----:B------:R-:W-:Y:S01]  /*d370*/  LOP3.LUT R3, R3, 0x70, RZ, 0xc0, !PT ;  /* 0x0000007003037812 */ /* 0x000fe200078ec0ff */
[----:B------:R-:W-:Y:S02]  /*d380*/  IMAD R8, R156, 0x8, R6 ;  /* 0x000000089c087824 */ /* 0x000fe400078e0206 */
[----:B------:R-:W-:Y:S01]  /*d390*/  IMAD R11, R159, R7, R160 ;  /* 0x000000079f0b7224 */ /* 0x000fe200078e02a0 */
[----:B------:R-:W-:Y:S01]  /*d3a0*/  IADD3 R12, R9, R5, R3 ;  /* 0x00000005090c7210 */ /* 0x000fe20007ffe003 */
[----:B------:R-:W-:Y:S01]  /*d3b0*/  VIADD R5, R0, 0x1 ;  /* 0x0000000100057836 */ /* 0x000fe20000000000 */
[----:B------:R-:W-:-:S04]  /*d3c0*/  SHF.R.S32.HI R3, RZ, 0x1f, R8 ;  /* 0x0000001fff037819 */ /* 0x000fc80000011408 */
[----:B------:R-:W-:Y:S02]  /*d3d0*/  LEA.HI R3, R3, R8, RZ, 0x3 ;  /* 0x0000000803037211 */ /* 0x000fe400078f18ff */
[----:B------:R-:W-:Y:S02]  /*d3e0*/  SEL R5, R5, R2, !P4 ;  /* 0x0000000205057207 */ /* 0x000fe40006000000 */
[C---:B------:R-:W-:Y:S01]  /*d3f0*/  LOP3.LUT R2, R3.reuse, 0xfffffff8, RZ, 0xc0, !PT ;  /* 0xfffffff803027812 */ /* 0x040fe200078ec0ff */
[----:B------:R-:W-:-:S04]  /*d400*/  IMAD.SHL.U32 R3, R3, 0x800, RZ ;  /* 0x0000080003037824 */ /* 0x000fc800078e00ff */
[----:B------:R-:W-:Y:S01]  /*d410*/  IMAD.IADD R2, R8, 0x1, -R2 ;  /* 0x0000000108027824 */ /* 0x000fe200078e0a02 */
[----:B------:R-:W-:-:S03]  /*d420*/  LOP3.LUT R3, R3, 0xffffc000, RZ, 0xc0, !PT ;  /* 0xffffc00003037812 */ /* 0x000fc600078ec0ff */
[----:B------:R-:W-:Y:S02]  /*d430*/  IMAD.SHL.U32 R6, R2, 0x10, RZ ;  /* 0x0000001002067824 */ /* 0x000fe400078e00ff */
[----:B------:R-:W-:Y:S01]  /*d440*/  IMAD R7, R5, 0x800, R3 ;  /* 0x0000080005077824 */ /* 0x000fe200078e0203 */
[----:B------:R-:W-:Y:S02]  /*d450*/  IADD3 R3, R12, UR46, R11 ;  /* 0x0000002e0c037c10 */ /* 0x000fe4000fffe00b */
[----:B------:R-:W-:Y:S02]  /*d460*/  LOP3.LUT R6, R6, 0x70, RZ, 0xc0, !PT ;  /* 0x0000007006067812 */ /* 0x000fe400078ec0ff */
[----:B------:R-:W-:Y:S01]  /*d470*/  SEL R12, R13, 0x1c0, !P2 ;  /* 0x000001c00d0c7807 */ /* 0x000fe20005000000 */
[----:B------:R-:W0:Y:S01]  /*d480*/  LDS.U8 R21, [R3+0x18800] ;  /* 0x0188000003157984 */ /* 0x000e220000000000 */
[----:B------:R-:W-:Y:S01]  /*d490*/  IADD3 R11, R9, R7, R6 ;  /* 0x00000007090b7210 */ /* 0x000fe20007ffe006 */
[C---:B------:R-:W-:Y:S01]  /*d4a0*/  VIADD R7, R3.reuse, 0x18920 ;  /* 0x0001892003077836 */ /* 0x040fe20000000000 */
[----:B------:R-:W-:Y:S01]  /*d4b0*/  LOP3.LUT R6, R2, 0x1, RZ, 0xc0, !PT ;  /* 0x0000000102067812 */ /* 0x000fe200078ec0ff */
[----:B------:R1:W2:Y:S03]  /*d4c0*/  LDS.U8 R154, [R3+0x18c00] ;  /* 0x018c0000039a7984 */ /* 0x0002a60000000000 */
[----:B------:R-:W-:Y:S01]  /*d4d0*/  ISETP.NE.U32.AND P4, PT, R6, 0x1, PT ;  /* 0x000000010600780c */ /* 0x000fe20003f85070 */
[----:B------:R-:W-:-:S04]  /*d4e0*/  VIADD R6, R3, 0x18800 ;  /* 0x0001880003067836 */ /* 0x000fc80000000000 */
[----:B------:R-:W-:Y:S01]  /*d4f0*/  @P1 VIADD R7, R6, 0xe0 ;  /* 0x000000e006071836 */ /* 0x000fe20000000000 */
[----:B------:R-:W-:Y:S02]  /*d500*/  R2P PR, R2, 0x6 ;  /* 0x0000000602007804 */ /* 0x000fe40000000000 */
[----:B------:R-:W-:Y:S02]  /*d510*/  SEL R2, R162, 0x70, P4 ;  /* 0x00000070a2027807 */ /* 0x000fe40002000000 */
[----:B------:R-:W3:Y:S03]  /*d520*/  LDS.U8 R20, [R7] ;  /* 0x0000000007147984 */ /* 0x000ee60000000000 */
[----:B------:R-:W-:Y:S01]  /*d530*/  IMAD R2, R159, R2, R160 ;  /* 0x000000029f027224 */ /* 0x000fe200078e02a0 */
[----:B------:R-:W4:Y:S04]  /*d540*/  LDS.U8 R152, [R7+0x400] ;  /* 0x0004000007987984 */ /* 0x000f280000000000 */
[----:B------:R-:W-:-:S05]  /*d550*/  IADD3 R2, R11, UR46, R2 ;  /* 0x0000002e0b027c10 */ /* 0x000fca000fffe002 */
[C---:B------:R-:W-:Y:S01]  /*d560*/  VIADD R11, R2.reuse, 0x18800 ;  /* 0x00018800020b7836 */ /* 0x040fe20000000000 */
[----:B------:R-:W0:Y:S01]  /*d570*/  LDS.U8 R17, [R2+0x18800] ;  /* 0x0188000002117984 */ /* 0x000e220000000000 */
[----:B------:R-:W-:Y:S02]  /*d580*/  VIADD R6, R2, 0x18920 ;  /* 0x0001892002067836 */ /* 0x000fe40000000000 */
[----:B------:R-:W-:Y:S01]  /*d590*/  @P1 VIADD R6, R11, 0xe0 ;  /* 0x000000e00b061836 */ /* 0x000fe20000000000 */
[----:B------:R2:W0:Y:S01]  /*d5a0*/  LDS.U8 R16, [R2+0x18c00] ;  /* 0x018c000002107984 */ /* 0x0004220000000000 */
[----:B------:R-:W-:Y:S01]  /*d5b0*/  IMAD.IADD R11, R12, 0x1, R3 ;  /* 0x000000010c0b7824 */ /* 0x000fe200078e0203 */
[----:B-1----:R-:W-:Y:S02]  /*d5c0*/  SEL R3, R13, 0x1c0, !P2 ;  /* 0x000001c00d037807 */ /* 0x002fe40005000000 */
[----:B------:R-:W1:Y:S04]  /*d5d0*/  LDS.U8 R14, [R6] ;  /* 0x00000000060e7984 */ /* 0x000e680000000000 */
[----:B------:R-:W0:Y:S01]  /*d5e0*/  LDS.U8 R155, [R11+0x18800] ;  /* 0x018800000b9b7984 */ /* 0x000e220000000000 */
[----:B--2---:R-:W-:-:S02]  /*d5f0*/  IMAD.IADD R2, R3, 0x1, R2 ;  /* 0x0000000103027824 */ /* 0x004fc400078e0202 */
[----:B------:R-:W-:Y:S01]  /*d600*/  IMAD.IADD R3, R3, 0x1, R6 ;  /* 0x0000000103037824 */ /* 0x000fe200078e0206 */
[----:B------:R2:W0:Y:S04]  /*d610*/  LDS.U8 R153, [R11+0x18c00] ;  /* 0x018c00000b997984 */ /* 0x0004280000000000 */
[----:B------:R0:W0:Y:S01]  /*d620*/  LDS.U8 R13, [R2+0x18800] ;  /* 0x01880000020d7984 */ /* 0x0000220000000000 */
[----:B--2---:R-:W-:-:S03]  /*d630*/  IMAD.IADD R11, R12, 0x1, R7 ;  /* 0x000000010c0b7824 */ /* 0x004fc600078e0207 */
[----:B------:R2:W0:Y:S04]  /*d640*/  LDS.U8 R12, [R6+0x400] ;  /* 0x00040000060c7984 */ /* 0x0004280000000000 */
[----:B------:R2:W0:Y:S04]  /*d650*/  LDS.U8 R23, [R11] ;  /* 0x000000000b177984 */ /* 0x0004280000000000 */
[----:B------:R2:W0:Y:S04]  /*d660*/  LDS.U8 R22, [R11+0x400] ;  /* 0x000400000b167984 */ /* 0x0004280000000000 */
[----:B------:R2:W0:Y:S04]  /*d670*/  LDS.U8 R7, [R2+0x18c00] ;  /* 0x018c000002077984 */ /* 0x0004280000000000 */
[----:B------:R2:W0:Y:S04]  /*d680*/  LDS.U8 R11, [R3] ;  /* 0x00000000030b7984 */ /* 0x0004280000000000 */
[----:B------:R2:W0:Y:S01]  /*d690*/  LDS.U8 R6, [R3+0x400] ;  /* 0x0004000003067984 */ /* 0x0004220000000000 */
[----:B-1-34-:R-:W-:Y:S05]  /*d6a0*/  BRA.DIV UR7, `(.L_x_42) ;  /* 0x000001ba07dc7947 */ /* 0x01afea000b800000 */
[----:B------:R-:W-:Y:S01]  /*d6b0*/  NOP ;  /* 0x0000000000007918 */ /* 0x000fe20000000000 */
.L_x_601:
[----:B0-2---:R-:W-:Y:S01]  /*d6c0*/  LOP3.LUT R2, R0, 0x1, RZ, 0xc0, !PT ;  /* 0x0000000100027812 */ /* 0x005fe200078ec0ff */
[----:B------:R-:W-:-:S03]  /*d6d0*/  VIADD R10, R10, 0x1 ;  /* 0x000000010a0a7836 */ /* 0x000fc60000000000 */
[----:B------:R-:W-:Y:S01]  /*d6e0*/  ISETP.NE.U32.AND P4, PT, R2, 0x1, PT ;  /* 0x000000010200780c */ /* 0x000fe20003f85070 */
[----:B------:R-:W-:-:S03]  /*d6f0*/  IMAD.SHL.U32 R2, R0, 0x10, RZ ;  /* 0x0000001000027824 */ /* 0x000fc600078e00ff */
[----:B------:R-:W-:Y:S02]  /*d700*/  R2P PR, R0, 0x6 ;  /* 0x0000000600007804 */ /* 0x000fe40000000000 */
[----:B------:R-:W-:-:S05]  /*d710*/  LOP3.LUT R2, R2, 0x70, RZ, 0xc0, !PT ;  /* 0x0000007002027812 */ /* 0x000fca00078ec0ff */
[----:B------:R-:W-:Y:S02]  /*d720*/  IMAD R2, R4, 0x800, R2 ;  /* 0x0000080004027824 */ /* 0x000fe400078e0202 */
[----:B------:R-:W-:-:S05]  /*d730*/  IMAD.MOV.U32 R4, RZ, RZ, 0x120 ;  /* 0x00000120ff047424 */ /* 0x000fca00078e00ff */
[----:B------:R-:W-:-:S05]  /*d740*/  SEL R0, R4, 0xe0, !P1 ;  /* 0x000000e004007807 */ /* 0x000fca0004800000 */
[----:B------:R-:W-:Y:S01]  /*d750*/  IMAD R3, R159, R0, RZ ;  /* 0x000000009f037224 */ /* 0x000fe200078e02ff */
[----:B------:R-:W-:-:S05]  /*d760*/  SEL R0, R162, 0x70, P4 ;  /* 0x00000070a2007807 */ /* 0x000fca0002000000 */
[----:B------:R-:W-:-:S05]  /*d770*/  IMAD R0, R160, R0, R3 ;  /* 0x00000000a0007224 */ /* 0x000fca00078e0203 */
[----:B------:R-:W-:-:S05]  /*d780*/  IADD3 R0, R0, R2, R9 ;  /* 0x0000000200007210 */ /* 0x000fca0007ffe009 */
[----:B------:R-:W-:Y:S01]  /*d790*/  VIADD R3, R0, UR46 ;  /* 0x0000002e00037c36 */ /* 0x000fe20008000000 */
[----:B------:R0:W-:Y:S03]  /*d7a0*/  STS.U8 [R0+UR46+0x18800], R21 ;  /* 0x0188001500007988 */ /* 0x0001e6000800002e */
[C---:B------:R-:W-:Y:S02]  /*d7b0*/  VIADD R2, R3.reuse, 0x240 ;  /* 0x0000024003027836 */ /* 0x040fe40000000000 */
[----:B------:R-:W-:Y:S01]  /*d7c0*/  @P2 VIADD R2, R3, 0x1c0 ;  /* 0x000001c003022836 */ /* 0x000fe20000000000 */
[C---:B------:R-:W-:Y:S02]  /*d7d0*/  R2P PR, R5.reuse, 0x6 ;  /* 0x0000000605007804 */ /* 0x040fe40000000000 */
[C---:B------:R-:W-:Y:S01]  /*d7e0*/  LOP3.LUT R3, R5.reuse, 0x1, RZ, 0xc0, !PT ;  /* 0x0000000105037812 */ /* 0x040fe200078ec0ff */
[----:B------:R-:W-:Y:S01]  /*d7f0*/  IMAD.SHL.U32 R5, R5, 0x10, RZ ;  /* 0x0000001005057824 */ /* 0x000fe200078e00ff */
[----:B------:R0:W-:Y:S01]  /*d800*/  STS.U8 [R2+0x18800], R20 ;  /* 0x0188001402007388 */ /* 0x0001e20000000000 */
[----:B------:R-:W-:-:S02]  /*d810*/  SEL R4, R4, 0xe0, !P1 ;  /* 0x000000e004047807 */ /* 0x000fc40004800000 */
[----:B------:R-:W-:Y:S01]  /*d820*/  ISETP.NE.U32.AND P4, PT, R3, 0x1, PT ;  /* 0x000000010300780c */ /* 0x000fe20003f85070 */
[----:B------:R0:W-:Y:S01]  /*d830*/  STS.U8 [R0+UR46+0x18c00], R155 ;  /* 0x018c009b00007988 */ /* 0x0001e2000800002e */
[----:B------:R-:W-:Y:S01]  /*d840*/  LOP3.LUT R5, R5, 0x70, RZ, 0xc0, !PT ;  /* 0x0000007005057812 */ /* 0x000fe200078ec0ff */
[----:B------:R-:W-:Y:S01]  /*d850*/  IMAD R4, R159, R4, RZ ;  /* 0x000000049f047224 */ /* 0x000fe200078e02ff */
[----:B------:R-:W-:Y:S01]  /*d860*/  SEL R3, R162, 0x70, P4 ;  /* 0x00000070a2037807 */ /* 0x000fe20002000000 */
[----:B------:R0:W-:Y:S01]  /*d870*/  STS.U8 [R2+0x18c00], R23 ;  /* 0x018c001702007388 */ /* 0x0001e20000000000 */
[----:B------:R-:W-:-:S03]  /*d880*/  ISETP.NE.AND P1, PT, R10, 0x4, PT ;  /* 0x000000040a00780c */ /* 0x000fc60003f25270 */
[----:B------:R-:W-:Y:S01]  /*d890*/  IMAD R4, R160, R3, R4 ;  /* 0x00000003a0047224 */ /* 0x000fe200078e0204 */
[----:B------:R0:W-:Y:S01]  /*d8a0*/  STS.U8 [R0+UR46+0x18801], R154 ;  /* 0x0188019a00007988 */ /* 0x0001e2000800002e */
[----:B------:R-:W-:-:S03]  /*d8b0*/  IMAD R3, R8, 0x800, R5 ;  /* 0x0000080008037824 */ /* 0x000fc600078e0205 */
[----:B------:R0:W-:Y:S02]  /*d8c0*/  STS.U8 [R2+0x18801], R152 ;  /* 0x0188019802007388 */ /* 0x0001e40000000000 */
[----:B------:R-:W-:Y:S02]  /*d8d0*/  IADD3 R4, R4, R3, R9 ;  /* 0x0000000304047210 */ /* 0x000fe40007ffe009 */
[----:B------:R0:W-:Y:S03]  /*d8e0*/  STS.U8 [R0+UR46+0x18c01], R153 ;  /* 0x018c019900007988 */ /* 0x0001e6000800002e */
[----:B------:R-:W-:Y:S01]  /*d8f0*/  VIADD R5, R4, UR46 ;  /* 0x0000002e04057c36 */ /* 0x000fe20008000000 */
[----:B------:R0:W-:Y:S03]  /*d900*/  STS.U8 [R2+0x18c01], R22 ;  /* 0x018c011602007388 */ /* 0x0001e60000000000 */
[C---:B------:R-:W-:Y:S01]  /*d910*/  VIADD R3, R5.reuse, 0x240 ;  /* 0x0000024005037836 */ /* 0x040fe20000000000 */
[----:B------:R0:W-:Y:S01]  /*d920*/  STS.U8 [R0+UR46+0x18804], R17 ;  /* 0x0188041100007988 */ /* 0x0001e2000800002e */
[----:B------:R-:W-:-:S03]  /*d930*/  @P2 VIADD R3, R5, 0x1c0 ;  /* 0x000001c005032836 */ /* 0x000fc60000000000 */
        /* <DEDUP_REMOVED lines=17> */
.L_x_41:
[----:B------:R-:W-:Y:S05]  /*da50*/  @!P3 BRA `(.L_x_44) ;  /* 0xfffffff400bcb947 */ /* 0x000fea000383ffff */
[----:B------:R-:W-:Y:S05]  /*da60*/  WARPSYNC.ALL ;  /* 0x0000000000007948 */ /* 0x000fea0003800000 */
[----:B------:R-:W-:Y:S04]  /*da70*/  STL.64 [R1+0x3c8], R182 ;  /* 0x0003c8b601007387 */ /* 0x000fe80000100a00 */
[----:B------:R-:W-:Y:S04]  /*da80*/  STL.64 [R1+0x3c0], R180 ;  /* 0x0003c0b401007387 */ /* 0x000fe80000100a00 */
[----:B------:R-:W-:Y:S04]  /*da90*/  STL.64 [R1+0x3b8], R178 ;  /* 0x0003b8b201007387 */ /* 0x000fe80000100a00 */
[----:B------:R-:W-:Y:S04]  /*daa0*/  STL.64 [R1+0x3b0], R176 ;  /* 0x0003b0b001007387 */ /* 0x000fe80000100a00 */
[----:B------:R-:W-:Y:S04]  /*dab0*/  STL.64 [R1+0x3a8], R166 ;  /* 0x0003a8a601007387 */ /* 0x000fe80000100a00 */
[----:B------:R-:W-:Y:S04]  /*dac0*/  STL.64 [R1+0x3a0], R164 ;  /* 0x0003a0a401007387 */ /* 0x000fe80000100a00 */
[----:B------:R-:W-:Y:S04]  /*dad0*/  STL [R1+0x39c], R163 ;  /* 0x00039ca301007387 */ /* 0x000fe80000100800 */
        /* <DEDUP_REMOVED lines=51> */
[----:B-1----:R-:W2:Y:S04]  /*de10*/  LDL.LU.64 R56, [R1] ;  /* 0x0000000001387983 */ /* 0x002ea80000300a00 */
        /* <DEDUP_REMOVED lines=135> */
[----:B------:R0:W5:Y:S04]  /*e690*/  LDL.LU.64 R178, [R1+0x3b8] ;  /* 0x0003b80001b27983 */ /* 0x0001680000300a00 */
[----:B------:R0:W5:Y:S04]  /*e6a0*/  LDL.LU.64 R176, [R1+0x3b0] ;  /* 0x0003b00001b07983 */ /* 0x0001680000300a00 */
        /* <DEDUP_REMOVED lines=54> */
[----:B------:R-:W-:Y:S01]  /*ea10*/  UISETP.GT.AND UP0, UPT, UR5, 0x2, UPT ;  /* 0x000000020500788c */ /* 0x000fe2000bf04270 */
[----:B------:R-:W-:Y:S01]  /*ea20*/  R2UR UR7, R192 ;  /* 0x00000000c00772ca */ /* 0x000fe200000e0000 */
[----:B------:R-:W-:-:S04]  /*ea30*/  UIADD3 UR5, UR5, -0x1, URZ ;  /* 0xffffffff05057890 */ /* 0x000fc8000fffe03f */
[----:B------:R-:W-:Y:S01]  /*ea40*/  PLOP3.LUT P1, PT, PT, PT, UP0, 0x80, 0x0 ;  /* 0x000000000000781c */ /* 0x000fe20003f2f008 */
[----:B--2---:R-:W-:-:S06]  /*ea50*/  WARPGROUP.ARRIVE ;  /* 0x00000000000079c5 */ /* 0x004fcc0000000000 */
[----:B------:R-:W-:Y:S03]  /*ea60*/  QGMMA.64x256x32.F32.E4M3.E5M2 R24, R180, gdesc[UR8], R24, gsb0 ;  /* 0x03e00008b4187df3 */ /* 0x000fe60008002818 */
[----:B------:R-:W-:-:S03]  /*ea70*/  WARPGROUP.DEPBAR.LE gsb0, 0x0 ;  /* 0x00008000000079c5 */ /* 0x000fc60000010000 */
[----:B0-----:R-:W-:Y:S05]  /*ea80*/  @P1 BRA `(.L_x_45) ;  /* 0xffffff98008c1947 */ /* 0x001fea000383ffff */
.L_x_33:
[----:B------:R-:W-:Y:S01]  /*ea90*/  IADD3 R0, R9, UR46, R194 ;  /* 0x0000002e09007c10 */ /* 0x000fe2000fffe0c2 */
[----:B------:R-:W-:Y:S04]  /*eaa0*/  STL.64 [R1+0x5e0], R150 ;  /* 0x0005e09601007387 */ /* 0x000fe80000100a00 */
[--C-:B------:R-:W-:Y:S01]  /*eab0*/  IMAD.IADD R2, R195, 0x1, R0.reuse ;  /* 0x00000001c3027824 */ /* 0x100fe200078e0200 */
[----:B------:R-:W-:Y:S01]  /*eac0*/  LDS.U8 R5, [R0+0x1800] ;  /* 0x0018000000057984 */ /* 0x000fe20000000000 */
[----:B-----5:R-:W-:-:S03]  /*ead0*/  IMAD.IADD R4, R179, 0x1, R0 ;  /* 0x00000001b3047824 */ /* 0x020fc600078e0200 */
[----:B------:R-:W0:Y:S04]  /*eae0*/  LDS.U8 R3, [R2+0x1800] ;  /* 0x0018000002037984 */ /* 0x000e280000000000 */
[----:B------:R-:W-:Y:S04]  /*eaf0*/  LDS.U8 R7, [R0+0x1808] ;  /* 0x0018080000077984 */ /* 0x000fe80000000000 */
[----:B------:R-:W1:Y:S04]  /*eb00*/  LDS.U8 R6, [R2+0x1808] ;  /* 0x0018080002067984 */ /* 0x000e680000000000 */
[----:B------:R-:W2:Y:S04]  /*eb10*/  LDS.U8 R8, [R4+0x1800] ;  /* 0x0018000004087984 */ /* 0x000ea80000000000 */
[----:B------:R-:W-:Y:S04]  /*eb20*/  STL.64 [R1+0x5d8], R148 ;  /* 0x0005d89401007387 */ /* 0x000fe80000100a00 */
[----:B------:R-:W-:Y:S04]  /*eb30*/  STL.64 [R1+0x5d0], R146 ;  /* 0x0005d09201007387 */ /* 0x000fe80000100a00 */
[----:B------:R-:W-:Y:S04]  /*eb40*/  STL.64 [R1+0x5c8], R144 ;  /* 0x0005c89001007387 */ /* 0x000fe80000100a00 */
[----:B------:R-:W-:Y:S04]  /*eb50*/  STL.64 [R1+0x5c0], R142 ;  /* 0x0005c08e01007387 */ /* 0x000fe80000100a00 */
[----:B------:R-:W-:Y:S04]  /*eb60*/  STL.64 [R1+0x5b8], R140 ;  /* 0x0005b88c01007387 */ /* 0x000fe80000100a00 */
[----:B------:R-:W-:Y:S01]  /*eb70*/  STL.64 [R1+0x5b0], R138 ;  /* 0x0005b08a01007387 */ /* 0x000fe20000100a00 */
[----:B0-----:R-:W-:-:S03]  /*eb80*/  PRMT R3, R3, 0x7604, R5 ;  /* 0x0000760403037816 */ /* 0x001fc60000000005 */
[----:B------:R-:W-:Y:S04]  /*eb90*/  STL.64 [R1+0x5a8], R136 ;  /* 0x0005a88801007387 */ /* 0x000fe80000100a00 */
[----:B------:R-:W-:Y:S01]  /*eba0*/  LDS.U8 R5, [R0+0x2000] ;  /* 0x0020000000057984 */ /* 0x000fe20000000000 */
[----:B-1----:R-:W-:-:S03]  /*ebb0*/  PRMT R9, R6, 0x7604, R7 ;  /* 0x0000760406097816 */ /* 0x002fc60000000007 */
[----:B------:R-:W-:Y:S01]  /*ebc0*/  STL.64 [R1+0x5a0], R134 ;  /* 0x0005a08601007387 */ /* 0x000fe20000100a00 */
[----:B--2---:R-:W-:-:S03]  /*ebd0*/  PRMT R10, R8, 0x7054, R3 ;  /* 0x00007054080a7816 */ /* 0x004fc60000000003 */
[----:B------:R-:W0:Y:S04]  /*ebe0*/  LDS.U8 R6, [R4+0x1808] ;  /* 0x0018080004067984 */ /* 0x000e280000000000 */
[----:B------:R-:W1:Y:S04]  /*ebf0*/  LDS.U8 R3, [R2+0x2000] ;  /* 0x0020000002037984 */ /* 0x000e680000000000 */
        /* <DEDUP_REMOVED lines=20> */
[----:B------:R-:W-:Y:S04]  /*ed40*/  LDS.U8 R8, [R0+0x2008] ;  /* 0x0020080000087984 */ /* 0x000fe80000000000 */
[----:B------:R-:W0:Y:S01]  /*ed50*/  LDS.U8 R7, [R2+0x2008] ;  /* 0x0020080002077984 */ /* 0x000e220000000000 */
[----:B-1----:R-:W-:-:S03]  /*ed60*/  PRMT R9, R3, 0x7604, R5 ;  /* 0x0000760403097816 */ /* 0x002fc60000000005 */
        /* <DEDUP_REMOVED lines=37> */
[----:B0-----:R-:W-:Y:S01]  /*efc0*/  PRMT R6, R7, 0x7604, R8 ;  /* 0x0000760407067816 */ /* 0x001fe20000000008 */
[----:B------:R-:W-:-:S02]  /*efd0*/  IMAD.IADD R3, R179, 0x1, R2 ;  /* 0x00000001b3037824 */ /* 0x000fc400078e0202 */
[----:B------:R-:W-:Y:S04]  /*efe0*/  LDS.U8 R7, [R4+0x2000] ;  /* 0x0020000004077984 */ /* 0x000fe80000000000 */
[----:B--2---:R-:W2:Y:S04]  /*eff0*/  LDL.LU.64 R24, [R1] ;  /* 0x0000000001187983 */ /* 0x004ea80000300a00 */
[----:B------:R-:W2:Y:S04]  /*f000*/  LDL.LU.64 R26, [R1+0x8] ;  /* 0x00000800011a7983 */ /* 0x000ea80000300a00 */
[----:B------:R-:W2:Y:S04]  /*f010*/  LDL.LU.64 R28, [R1+0x10] ;  /* 0x00001000011c7983 */ /* 0x000ea80000300a00 */
[----:B------:R-:W2:Y:S04]  /*f020*/  LDL.LU.64 R30, [R1+0x18] ;  /* 0x00001800011e7983 */ /* 0x000ea80000300a00 */
[----:B------:R-:W2:Y:S01]  /*f030*/  LDL.LU.64 R32, [R1+0x20] ;  /* 0x0000200001207983 */ /* 0x000ea20000300a00 */
[----:B-1----:R-:W-:-:S03]  /*f040*/  PRMT R8, R5, 0x7054, R6 ;  /* 0x0000705405087816 */ /* 0x002fc60000000006 */
[----:B------:R-:W2:Y:S04]  /*f050*/  LDL.LU.64 R34, [R1+0x28] ;  /* 0x0000280001227983 */ /* 0x000ea80000300a00 */
[----:B------:R-:W2:Y:S04]  /*f060*/  LDL.LU.64 R36, [R1+0x30] ;  /* 0x0000300001247983 */ /* 0x000ea80000300a00 */
[----:B------:R-:W2:Y:S04]  /*f070*/  LDL.LU.64 R38, [R1+0x38] ;  /* 0x0000380001267983 */ /* 0x000ea80000300a00 */
[----:B------:R-:W2:Y:S04]  /*f080*/  LDL.LU.64 R40, [R1+0x40] ;  /* 0x0000400001287983 */ /* 0x000ea80000300a00 */
[----:B------:R-:W2:Y:S04]  /*f090*/  LDL.LU.64 R42, [R1+0x48] ;  /* 0x00004800012a7983 */ /* 0x000ea80000300a00 */
[----:B------:R-:W-:Y:S04]  /*f0a0*/  LDS.U8 R6, [R0+0x5800] ;  /* 0x0058000000067984 */ /* 0x000fe80000000000 */
[----:B------:R-:W0:Y:S04]  /*f0b0*/  LDS.U8 R5, [R2+0x5800] ;  /* 0x0058000002057984 */ /* 0x000e280000000000 */
        /* <DEDUP_REMOVED lines=36> */
[----:B0-----:R-:W-:-:S03]  /*f300*/  PRMT R6, R5, 0x7604, R6 ;  /* 0x0000760405067816 */ /* 0x001fc60000000006 */
[----:B------:R-:W2:Y:S04]  /*f310*/  LDL.LU.64 R116, [R1+0x170] ;  /* 0x0001700001747983 */ /* 0x000ea80000300a00 */
[----:B------:R-:W2:Y:S04]  /*f320*/  LDL.LU.64 R118, [R1+0x178] ;  /* 0x0001780001767983 */ /* 0x000ea80000300a00 */
[----:B------:R-:W2:Y:S04]  /*f330*/  LDL.LU.64 R120, [R1+0x180] ;  /* 0x0001800001787983 */ /* 0x000ea80000300a00 */
[----:B------:R-:W2:Y:S04]  /*f340*/  LDL.LU.64 R122, [R1+0x188] ;  /* 0x00018800017a7983 */ /* 0x000ea80000300a00 */
[----:B------:R-:W2:Y:S04]  /*f350*/  LDL.LU.64 R124, [R1+0x190] ;  /* 0x00019000017c7983 */ /* 0x000ea80000300a00 */
[----:B------:R-:W0:Y:S04]  /*f360*/  LDS.U8 R5, [R4+0x5800] ;  /* 0x0058000004057984 */ /* 0x000e280000000000 */
[----:B------:R-:W2:Y:S04]  /*f370*/  LDL.LU.64 R126, [R1+0x198] ;  /* 0x00019800017e7983 */ /* 0x000ea80000300a00 */
[----:B------:R-:W2:Y:S04]  /*f380*/  LDL.LU.64 R128, [R1+0x1a0] ;  /* 0x0001a00001807983 */ /* 0x000ea80000300a00 */
[----:B------:R-:W2:Y:S04]  /*f390*/  LDL.LU.64 R130, [R1+0x1a8] ;  /* 0x0001a80001827983 */ /* 0x000ea80000300a00 */
[----:B------:R-:W2:Y:S04]  /*f3a0*/  LDL.LU.64 R132, [R1+0x1b0] ;  /* 0x0001b00001847983 */ /* 0x000ea80000300a00 */
[----:B------:R-:W2:Y:S04]  /*f3b0*/  LDL.LU.64 R134, [R1+0x1b8] ;  /* 0x0001b80001867983 */ /* 0x000ea80000300a00 */
[----:B------:R-:W1:Y:S04]  /*f3c0*/  LDS.U8 R152, [R3+0x5800] ;  /* 0x0058000003987984 */ /* 0x000e680000000000 */
        /* <DEDUP_REMOVED lines=8> */
[----:B0-----:R-:W-:-:S02]  /*f450*/  PRMT R5, R5, 0x7054, R6 ;  /* 0x0000705405057816 */ /* 0x001fc40000000006 */
[----:B------:R-:W-:Y:S01]  /*f460*/  PRMT R7, R7, 0x7054, R9 ;  /* 0x0000705407077816 */ /* 0x000fe20000000009 */
[----:B------:R-:W-:Y:S01]  /*f470*/  LDS.U8 R6, [R0+0x5808] ;  /* 0x0058080000067984 */ /* 0x000fe20000000000 */
[----:B-1----:R-:W-:-:S03]  /*f480*/  PRMT R152, R152, 0x654, R5 ;  /* 0x0000065498987816 */ /* 0x002fc60000000005 */
[----:B------:R-:W-:Y:S04]  /*f490*/  LDS.U8 R153, [R3+0x5808] ;  /* 0x0058080003997984 */ /* 0x000fe80000000000 */
[----:B------:R-:W0:Y:S04]  /*f4a0*/  LDS.U8 R5, [R2+0x5808] ;  /* 0x0058080002057984 */ /* 0x000e280000000000 */
[----:B------:R-:W-:Y:S04]  /*f4b0*/  LDS.U8 R154, [R3+0x6000] ;  /* 0x00600000039a7984 */ /* 0x000fe80000000000 */
[----:B------:R-:W1:Y:S04]  /*f4c0*/  LDS.U8 R170, [R3+0x2000] ;  /* 0x0020000003aa7984 */ /* 0x000e680000000000 */
[----:B------:R-:W3:Y:S04]  /*f4d0*/  LDS.U8 R168, [R3+0x1800] ;  /* 0x0018000003a87984 */ /* 0x000ee80000000000 */
[----:B------:R-:W4:Y:S04]  /*f4e0*/  LDS.U8 R169, [R3+0x1808] ;  /* 0x0018080003a97984 */ /* 0x000f280000000000 */
[----:B------:R-:W4:Y:S04]  /*f4f0*/  LDS.U8 R171, [R3+0x2008] ;  /* 0x0020080003ab7984 */ /* 0x000f280000000000 */
[----:B------:R-:W-:Y:S01]  /*f500*/  LDS.U8 R155, [R3+0x6008] ;  /* 0x00600800039b7984 */ /* 0x000fe20000000000 */
[----:B0-----:R-:W-:-:S03]  /*f510*/  PRMT R6, R5, 0x7604, R6 ;  /* 0x0000760405067816 */ /* 0x001fc60000000006 */
[----:B------:R-:W0:Y:S01]  /*f520*/  LDS.U8 R5, [R4+0x5808] ;  /* 0x0058080004057984 */ /* 0x000e220000000000 */
[----:B-1----:R-:W-:Y:S01]  /*f530*/  PRMT R170, R170, 0x654, R7 ;  /* 0x00000654aaaa7816 */ /* 0x002fe20000000007 */
[----:B------:R-:W-:Y:S01]  /*f540*/  IMAD.MOV.U32 R7, RZ, RZ, 0x40000040 ;  /* 0x40000040ff077424 */ /* 0x000fe200078e00ff */
[----:B---3--:R-:W-:-:S04]  /*f550*/  PRMT R168, R168, 0x654, R10 ;  /* 0x00000654a8a87816 */ /* 0x008fc8000000000a */
[----:B------:R-:W-:Y:S02]  /*f560*/  R2UR UR7, R7 ;  /* 0x00000000070772ca */ /* 0x000fe400000e0000 */
[----:B----4-:R-:W-:Y:S02]  /*f570*/  PRMT R169, R169, 0x654, R11 ;  /* 0x00000654a9a97816 */ /* 0x010fe4000000000b */
[----:B------:R-:W-:Y:S02]  /*f580*/  PRMT R171, R171, 0x654, R8 ;  /* 0x00000654abab7816 */ /* 0x000fe40000000008 */
[----:B0-----:R-:W-:Y:S02]  /*f590*/  PRMT R5, R5, 0x7054, R6 ;  /* 0x0000705405057816 */ /* 0x001fe40000000006 */
[----:B------:R-:W-:Y:S02]  /*f5a0*/  LDS.U8 R6, [R0+0x6000] ;  /* 0x0060000000067984 */ /* 0x000fe40000000000 */
[----:B------:R-:W-:-:S02]  /*f5b0*/  PRMT R153, R153, 0x654, R5 ;  /* 0x0000065499997816 */ /* 0x000fc40000000005 */
[----:B------:R-:W0:Y:S02]  /*f5c0*/  LDS.U8 R5, [R2+0x6000] ;  /* 0x0060000002057984 */ /* 0x000e240000000000 */
[----:B0-----:R-:W-:Y:S02]  /*f5d0*/  PRMT R6, R5, 0x7604, R6 ;  /* 0x0000760405067816 */ /* 0x001fe40000000006 */
[----:B------:R-:W0:Y:S02]  /*f5e0*/  LDS.U8 R5, [R4+0x6000] ;  /* 0x0060000004057984 */ /* 0x000e240000000000 */
[----:B0-----:R-:W-:Y:S02]  /*f5f0*/  PRMT R5, R5, 0x7054, R6 ;  /* 0x0000705405057816 */ /* 0x001fe40000000006 */
[----:B------:R-:W-:Y:S02]  /*f600*/  LDS.U8 R6, [R0+0x6008] ;  /* 0x0060080000067984 */ /* 0x000fe40000000000 */
        /* <DEDUP_REMOVED lines=11> */
[----:B0-----:R-:W-:-:S02]  /*f6c0*/  PRMT R5, R5, 0x7054, R6 ;  /* 0x0000705405057816 */ /* 0x001fc40000000006 */
[----:B------:R-:W-:Y:S02]  /*f6d0*/  LEA R6, R192, UR6, 0xb ;  /* 0x00000006c0067c11 */ /* 0x000fe4000f8e58ff */
[----:B------:R-:W-:Y:S02]  /*f6e0*/  PRMT R155, R155, 0x654, R5 ;  /* 0x000006549b9b7816 */ /* 0x000fe40000000005 */
[----:B------:R-:W-:Y:S01]  /*f6f0*/  R2UR UR6, R6 ;  /* 0x00000000060672ca */ /* 0x000fe200000e0000 */
[----:B--2---:R-:W-:-:S12]  /*f700*/  WARPGROUP.ARRIVE ;  /* 0x00000000000079c5 */ /* 0x004fd80000000000 */
        /* <DEDUP_REMOVED lines=172> */
[----:B------:R-:W-:-:S02]  /*101d0*/  R2UR UR6, R6 ;  /* 0x00000000060672ca */ /* 0x000fc400000e0000 */
[----:B------:R-:W-:Y:S01]  /*101e0*/  R2UR UR7, R7 ;  /* 0x00000000070772ca */ /* 0x000fe200000e0000 */
[----:B------:R-:W-:Y:S04]  /*101f0*/  STL [R1+0x3e0], R163 ;  /* 0x0003e0a301007387 */ /* 0x000fe80000100800 */
[----:B------:R-:W-:Y:S04]  /*10200*/  STL [R1+0x3dc], R160 ;  /* 0x0003dca001007387 */ /* 0x000fe80000100800 */
[----:B------:R-:W-:Y:S04]  /*10210*/  STL [R1+0x3d8], R159 ;  /* 0x0003d89f01007387 */ /* 0x000fe80000100800 */
[----:B------:R-:W-:Y:S04]  /*10220*/  STL.64 [R1+0x3d0], R154 ;  /* 0x0003d09a01007387 */ /* 0x000fe80000100a00 */
[----:B------:R-:W-:Y:S01]  /*10230*/  STL.64 [R1+0x3c8], R152 ;  /* 0x0003c89801007387 */ /* 0x000fe20000100a00 */
        /* <DEDUP_REMOVED lines=104> */
[----:B------:R-:W-:Y:S02]  /*108c0*/  VIADD R8, R6, 0x2 ;  /* 0x0000000206087836 */ /* 0x000fe40000000000 */
[----:B------:R-:W-:Y:S02]  /*108d0*/  IMAD.MOV.U32 R9, RZ, RZ, 0x40000040 ;  /* 0x40000040ff097424 */ /* 0x000fe400078e00ff */
[----:B------:R-:W-:Y:S01]  /*108e0*/  IMAD.MOV.U32 R147, RZ, RZ, R162 ;  /* 0x000000ffff937224 */ /* 0x000fe200078e00a2 */
[----:B------:R-:W-:Y:S01]  /*108f0*/  R2UR UR6, R8 ;  /* 0x00000000080672ca */ /* 0x000fe200000e0000 */
[----:B------:R-:W-:Y:S01]  /*10900*/  IMAD.MOV.U32 R148, RZ, RZ, R161 ;  /* 0x000000ffff947224 */ /* 0x000fe200078e00a1 */
[----:B------:R-:W-:Y:S01]  /*10910*/  R2UR UR7, R9 ;  /* 0x00000000090772ca */ /* 0x000fe200000e0000 */
        /* <DEDUP_REMOVED lines=146> */
[----:B------:R-:W-:Y:S04]  /*11240*/  STL.64 [R1+0x1f0], R164 ;  /* 0x0001f0a401007387 */ /* 0x000fe80000100a00 */
[----:B------:R-:W-:Y:S04]  /*11250*/  STL.64 [R1+0x1f8], R166 ;  /* 0x0001f8a601007387 */ /* 0x000fe80000100a00 */
[----:B0-----:R0:W5:Y:S04]  /*11260*/  LDL.LU R163, [R1+0x3e0] ;  /* 0x0003e00001a37983 */ /* 0x0011680000300800 */
[----:B------:R0:W5:Y:S04]  /*11270*/  LDL.LU R160, [R1+0x3dc] ;  /* 0x0003dc0001a07983 */ /* 0x0001680000300800 */
        /* <DEDUP_REMOVED lines=61> */
[----:B------:R-:W-:Y:S04]  /*11650*/  LDS.U8 R10, [R0+0x2800] ;  /* 0x00280000000a7984 */ /* 0x000fe80000000000 */
[----:B------:R-:W1:Y:S02]  /*11660*/  LDS.U8 R5, [R2+0x2800] ;  /* 0x0028000002057984 */ /* 0x000e640000000000 */
[----:B-1----:R-:W-:Y:S01]  /*11670*/  PRMT R19, R5, 0x7604, R10 ;  /* 0x0000760405137816 */ /* 0x002fe2000000000a */
[----:B--2---:R-:W-:-:S06]  /*11680*/  WARPGROUP.ARRIVE ;  /* 0x00000000000079c5 */ /* 0x004fcc0000000000 */
[----:B------:R-:W-:Y:S03]  /*11690*/  QGMMA.64x256x32.F32.E4M3.E5M2 R24, R152, gdesc[UR4], R24, gsb0 ;  /* 0x03e0000498187df3 */ /* 0x000fe60008002818 */
[----:B------:R-:W-:Y:S02]  /*116a0*/  WARPGROUP.DEPBAR.LE gsb0, 0x0 ;  /* 0x00008000000079c5 */ /* 0x000fe40000010000 */
[----:B------:R-:W-:Y:S04]  /*116b0*/  LDS.U8 R8, [R0+0x3000] ;  /* 0x0030000000087984 */ /* 0x000fe80000000000 */
[----:B------:R-:W1:Y:S04]  /*116c0*/  LDS.U8 R5, [R2+0x3000] ;  /* 0x0030000002057984 */ /* 0x000e680000000000 */
[----:B------:R-:W-:Y:S04]  /*116d0*/  LDS.U8 R10, [R0+0x2808] ;  /* 0x00280800000a7984 */ /* 0x000fe80000000000 */
[----:B------:R-:W2:Y:S04]  /*116e0*/  LDS.U8 R9, [R2+0x2808] ;  /* 0x0028080002097984 */ /* 0x000ea80000000000 */
[----:B------:R-:W-:Y:S04]  /*116f0*/  LDS.U8 R12, [R0+0x3008] ;  /* 0x00300800000c7984 */ /* 0x000fe80000000000 */
[----:B------:R-:W3:Y:S04]  /*11700*/  LDS.U8 R11, [R2+0x3008] ;  /* 0x00300800020b7984 */ /* 0x000ee80000000000 */
[----:B------:R-:W4:Y:S04]  /*11710*/  LDS.U8 R18, [R4+0x2800] ;  /* 0x0028000004127984 */ /* 0x000f280000000000 */
[----:B------:R-:W0:Y:S04]  /*11720*/  LDS.U8 R17, [R4+0x2808] ;  /* 0x0028080004117984 */ /* 0x000e280000000000 */
[----:B------:R-:W0:Y:S04]  /*11730*/  LDS.U8 R16, [R4+0x3000] ;  /* 0x0030000004107984 */ /* 0x000e280000000000 */
[----:B------:R-:W0:Y:S04]  /*11740*/  LDS.U8 R15, [R4+0x3008] ;  /* 0x00300800040f7984 */ /* 0x000e280000000000 */
[----:B------:R-:W-:Y:S04]  /*11750*/  LDS.U8 R14, [R0+0x6800] ;  /* 0x00680000000e7984 */ /* 0x000fe80000000000 */
[----:B------:R-:W0:Y:S01]  /*11760*/  LDS.U8 R13, [R2+0x6800] ;  /* 0x00680000020d7984 */ /* 0x000e220000000000 */
[----:B-1----:R-:W-:-:S03]  /*11770*/  PRMT R8, R5, 0x7604, R8 ;  /* 0x0000760405087816 */ /* 0x002fc60000000008 */
[----:B------:R-:W-:Y:S01]  /*11780*/  LDS.U8 R21, [R0+0x6808] ;  /* 0x0068080000157984 */ /* 0x000fe20000000000 */
[----:B--2---:R-:W-:-:S03]  /*11790*/  PRMT R9, R9, 0x7604, R10 ;  /* 0x0000760409097816 */ /* 0x004fc6000000000a */
[----:B------:R-:W1:Y:S04]  /*117a0*/  LDS.U8 R20, [R2+0x6808] ;  /* 0x0068080002147984 */ /* 0x000e680000000000 */
[----:B------:R-:W-:Y:S01]  /*117b0*/  LDS.U8 R10, [R0+0x7008] ;  /* 0x00700800000a7984 */ /* 0x000fe20000000000 */
[----:B---3--:R-:W-:-:S03]  /*117c0*/  PRMT R5, R11, 0x7604, R12 ;  /* 0x000076040b057816 */ /* 0x008fc6000000000c */
[----:B------:R-:W-:Y:S01]  /*117d0*/  LDS.U8 R164, [R3+0x2800] ;  /* 0x0028000003a47984 */ /* 0x000fe20000000000 */
[----:B----4-:R-:W-:-:S03]  /*117e0*/  PRMT R18, R18, 0x7054, R19 ;  /* 0x0000705412127816 */ /* 0x010fc60000000013 */
[----:B------:R-:W-:Y:S01]  /*117f0*/  LDS.U8 R12, [R4+0x7000] ;  /* 0x00700000040c7984 */ /* 0x000fe20000000000 */
[----:B0-----:R-:W-:-:S03]  /*11800*/  PRMT R22, R17, 0x7054, R9 ;  /* 0x0000705411167816 */ /* 0x001fc60000000009 */
[----:B------:R-:W-:Y:S01]  /*11810*/  LDS.U8 R11, [R4+0x7008] ;  /* 0x00700800040b7984 */ /* 0x000fe20000000000 */
[----:B------:R-:W-:-:S03]  /*11820*/  PRMT R19, R16, 0x7054, R8 ;  /* 0x0000705410137816 */ /* 0x000fc60000000008 */
[----:B------:R-:W-:Y:S01]  /*11830*/  LDS.U8 R9, [R2+0x7008] ;  /* 0x0070080002097984 */ /* 0x000fe20000000000 */
[----:B------:R-:W-:-:S03]  /*11840*/  PRMT R17, R15, 0x7054, R5 ;  /* 0x000070540f117816 */ /* 0x000fc60000000005 */
[----:B------:R-:W-:Y:S04]  /*11850*/  LDS.U8 R8, [R0+0x7000] ;  /* 0x0070000000087984 */ /* 0x000fe80000000000 */
[----:B------:R-:W0:Y:S01]  /*11860*/  LDS.U8 R5, [R2+0x7000] ;  /* 0x0070000002057984 */ /* 0x000e220000000000 */
[----:B------:R-:W-:-:S03]  /*11870*/  PRMT R16, R13, 0x7604, R14 ;  /* 0x000076040d107816 */ /* 0x000fc6000000000e */
        /* <DEDUP_REMOVED lines=9> */
[----:B-1----:R-:W-:-:S02]  /*11910*/  PRMT R14, R20, 0x7604, R21 ;  /* 0x00007604140e7816 */ /* 0x002fc40000000015 */
[----:B0-----:R-:W-:Y:S02]  /*11920*/  PRMT R8, R5, 0x7604, R8 ;  /* 0x0000760405087816 */ /* 0x001fe40000000008 */
[----:B------:R-:W-:Y:S02]  /*11930*/  PRMT R5, R9, 0x7604, R10 ;  /* 0x0000760409057816 */ /* 0x000fe4000000000a */
[----:B--2---:R-:W-:Y:S02]  /*11940*/  PRMT R15, R15, 0x7054, R16 ;  /* 0x000070540f0f7816 */ /* 0x004fe40000000010 */
[----:B------:R-:W-:Y:S02]  /*11950*/  PRMT R8, R12, 0x7054, R8 ;  /* 0x000070540c087816 */ /* 0x000fe40000000008 */
[----:B---3--:R-:W-:Y:S02]  /*11960*/  PRMT R13, R13, 0x7054, R14 ;  /* 0x000070540d0d7816 */ /* 0x008fe4000000000e */
[----:B------:R-:W-:-:S02]  /*11970*/  PRMT R5, R11, 0x7054, R5 ;  /* 0x000070540b057816 */ /* 0x000fc40000000005 */
[----:B------:R-:W-:Y:S02]  /*11980*/  PRMT R164, R164, 0x654, R18 ;  /* 0x00000654a4a47816 */ /* 0x000fe40000000012 */
[----:B----4-:R-:W-:Y:S02]  /*11990*/  PRMT R165, R165, 0x654, R22 ;  /* 0x00000654a5a57816 */ /* 0x010fe40000000016 */
[----:B------:R-:W-:Y:S02]  /*119a0*/  PRMT R166, R166, 0x654, R19 ;  /* 0x00000654a6a67816 */ /* 0x000fe40000000013 */
[----:B------:R-:W-:Y:S02]  /*119b0*/  PRMT R167, R167, 0x654, R17 ;  /* 0x00000654a7a77816 */ /* 0x000fe40000000011 */
[----:B------:R-:W-:Y:S02]  /*119c0*/  PRMT R152, R152, 0x654, R15 ;  /* 0x0000065498987816 */ /* 0x000fe4000000000f */
[----:B------:R-:W-:-:S02]  /*119d0*/  PRMT R153, R153, 0x654, R13 ;  /* 0x0000065499997816 */ /* 0x000fc4000000000d */
[----:B------:R-:W-:Y:S02]  /*119e0*/  PRMT R154, R154, 0x654, R8 ;  /* 0x000006549a9a7816 */ /* 0x000fe40000000008 */
[----:B------:R-:W-:Y:S01]  /*119f0*/  PRMT R155, R155, 0x654, R5 ;  /* 0x000006549b9b7816 */ /* 0x000fe20000000005 */
[----:B------:R-:W-:Y:S06]  /*11a00*/  @!P0 BRA `(.L_x_46) ;  /* 0x0000000000048947 */ /* 0x000fec0003800000 */
[----:B------:R-:W-:Y:S01]  /*11a10*/  BPT.TRAP 0x1 ;  /* 0x000000040000795c */ /* 0x000fe20000300000 */
.L_x_46:
        /* <DEDUP_REMOVED lines=8> */
.L_x_47:
[----:B------:R-:W-:Y:S04]  /*11aa0*/  LDS.U8 R7, [R0+0x3800] ;  /* 0x0038000000077984 */ /* 0x000fe80000000000 */
        /* <DEDUP_REMOVED lines=11> */
[----:B------:R-:W-:Y:S01]  /*11b60*/  STL.64 [R1+0x560], R138 ;  /* 0x0005608a01007387 */ /* 0x000fe20000100a00 */
[----:B-1----:R-:W-:-:S03]  /*11b70*/  PRMT R10, R10, 0x7054, R5 ;  /* 0x000070540a0a7816 */ /* 0x002fc60000000005 */
[----:B------:R-:W-:Y:S04]  /*11b80*/  LDS.U8 R7, [R0+0x4000] ;  /* 0x0040000000077984 */ /* 0x000fe80000000000 */
[----:B------:R-:W0:Y:S04]  /*11b90*/  LDS.U8 R5, [R2+0x4000] ;  /* 0x0040000002057984 */ /* 0x000e280000000000 */
        /* <DEDUP_REMOVED lines=12> */
[----:B------:R-:W-:Y:S04]  /*11c60*/  STL.64 [R1+0x500], R114 ;  /* 0x0005007201007387 */ /* 0x000fe80000100a00 */
[----:B------:R-:W-:Y:S04]  /*11c70*/  STL.64 [R1+0x4f8], R112 ;  /* 0x0004f87001007387 */ /* 0x000fe80000100a00 */
        /* <DEDUP_REMOVED lines=42> */
[----:B------:R-:W-:Y:S04]  /*11f20*/  STL.64 [R1+0x3b8], R32 ;  /* 0x0003b82001007387 */ /* 0x000fe80000100a00 */
[----:B------:R-:W-:Y:S01]  /*11f30*/  STL.64 [R1+0x3b0], R30 ;  /* 0x0003b01e01007387 */ /* 0x000fe20000100a00 */
[----:B-1----:R-:W-:-:S03]  /*11f40*/  PRMT R186, R186, 0x654, R5 ;  /* 0x00000654baba7816 */ /* 0x002fc60000000005 */
[----:B------:R0:W-:Y:S04]  /*11f50*/  STL.64 [R1+0x3a8], R28 ;  /* 0x0003a81c01007387 */ /* 0x0001e80000100a00 */
[----:B------:R-:W-:Y:S04]  /*11f60*/  LDS.U8 R7, [R0+0x4008] ;  /* 0x0040080000077984 */ /* 0x000fe80000000000 */
[----:B------:R-:W1:Y:S04]  /*11f70*/  LDS.U8 R5, [R2+0x4008] ;  /* 0x0040080002057984 */ /* 0x000e680000000000 */
        /* <DEDUP_REMOVED lines=68> */
[----:B------:R-:W-:Y:S01]  /*123c0*/  LDS.U8 R7, [R0+0x7800] ;  /* 0x0078000000077984 */ /* 0x000fe20000000000 */
[----:B-1----:R-:W-:-:S03]  /*123d0*/  PRMT R187, R187, 0x654, R5 ;  /* 0x00000654bbbb7816 */ /* 0x002fc60000000005 */
[----:B------:R-:W0:Y:S04]  /*123e0*/  LDS.U8 R5, [R2+0x7800] ;  /* 0x0078000002057984 */ /* 0x000e280000000000 */
[----:B------:R-:W-:Y:S04]  /*123f0*/  LDS.U8 R180, [R3+0x7800] ;  /* 0x0078000003b47984 */ /* 0x000fe80000000000 */
[----:B------:R-:W-:Y:S04]  /*12400*/  LDS.U8 R181, [R3+0x7808] ;  /* 0x0078080003b57984 */ /* 0x000fe80000000000 */
[----:B------:R-:W-:Y:S04]  /*12410*/  LDS.U8 R9, [R0+0x3808] ;  /* 0x0038080000097984 */ /* 0x000fe80000000000 */
[----:B------:R-:W1:Y:S04]  /*12420*/  LDS.U8 R8, [R2+0x3808] ;  /* 0x0038080002087984 */ /* 0x000e680000000000 */
[----:B------:R-:W3:Y:S04]  /*12430*/  LDS.U8 R184, [R3+0x3800] ;  /* 0x0038000003b87984 */ /* 0x000ee80000000000 */
[----:B------:R-:W-:Y:S04]  /*12440*/  LDS.U8 R185, [R3+0x3808] ;  /* 0x0038080003b97984 */ /* 0x000fe80000000000 */
[----:B------:R-:W-:Y:S04]  /*12450*/  LDS.U8 R182, [R3+0x8000] ;  /* 0x0080000003b67984 */ /* 0x000fe80000000000 */
[----:B------:R-:W-:Y:S01]  /*12460*/  LDS.U8 R3, [R3+0x8008] ;  /* 0x0080080003037984 */ /* 0x000fe20000000000 */
[----:B0-----:R-:W-:-:S03]  /*12470*/  PRMT R7, R5, 0x7604, R7 ;  /* 0x0000760405077816 */ /* 0x001fc60000000007 */
[----:B------:R-:W0:Y:S01]  /*12480*/  LDS.U8 R5, [R4+0x7800] ;  /* 0x0078000004057984 */ /* 0x000e220000000000 */
[----:B-1----:R-:W-:-:S03]  /*12490*/  PRMT R9, R8, 0x7604, R9 ;  /* 0x0000760408097816 */ /* 0x002fc60000000009 */
[----:B------:R-:W1:Y:S01]  /*124a0*/  LDS.U8 R8, [R4+0x3808] ;  /* 0x0038080004087984 */ /* 0x000e620000000000 */
[----:B---3--:R-:W-:Y:S02]  /*124b0*/  PRMT R184, R184, 0x654, R10 ;  /* 0x00000654b8b87816 */ /* 0x008fe4000000000a */
[----:B0-----:R-:W-:Y:S02]  /*124c0*/  PRMT R5, R5, 0x7054, R7 ;  /* 0x0000705405057816 */ /* 0x001fe40000000007 */
[----:B------:R-:W-:Y:S02]  /*124d0*/  LDS.U8 R7, [R0+0x7808] ;  /* 0x0078080000077984 */ /* 0x000fe40000000000 */
[----:B------:R-:W-:Y:S02]  /*124e0*/  PRMT R180, R180, 0x654, R5 ;  /* 0x00000654b4b47816 */ /* 0x000fe40000000005 */
[----:B------:R-:W0:Y:S01]  /*124f0*/  LDS.U8 R5, [R2+0x7808] ;  /* 0x0078080002057984 */ /* 0x000e220000000000 */
[----:B-1----:R-:W-:-:S04]  /*12500*/  PRMT R8, R8, 0x7054, R9 ;  /* 0x0000705408087816 */ /* 0x002fc80000000009 */
[----:B------:R-:W-:Y:S02]  /*12510*/  PRMT R185, R185, 0x654, R8 ;  /* 0x00000654b9b97816 */ /* 0x000fe40000000008 */
[----:B0-----:R-:W-:Y:S02]  /*12520*/  PRMT R7, R5, 0x7604, R7 ;  /* 0x0000760405077816 */ /* 0x001fe40000000007 */
[----:B------:R-:W0:Y:S02]  /*12530*/  LDS.U8 R5, [R4+0x7808] ;  /* 0x0078080004057984 */ /* 0x000e240000000000 */
[----:B0-----:R-:W-:Y:S02]  /*12540*/  PRMT R5, R5, 0x7054, R7 ;  /* 0x0000705405057816 */ /* 0x001fe40000000007 */
[----:B------:R-:W-:Y:S02]  /*12550*/  LDS.U8 R7, [R0+0x8000] ;  /* 0x0080000000077984 */ /* 0x000fe40000000000 */
[----:B------:R-:W-:-:S02]  /*12560*/  PRMT R181, R181, 0x654, R5 ;  /* 0x00000654b5b57816 */ /* 0x000fc40000000005 */
[----:B------:R-:W0:Y:S04]  /*12570*/  LDS.U8 R5, [R2+0x8000] ;  /* 0x0080000002057984 */ /* 0x000e280000000000 */
[----:B------:R-:W-:Y:S04]  /*12580*/  LDS.U8 R0, [R0+0x8008] ;  /* 0x0080080000007984 */ /* 0x000fe80000000000 */
[----:B------:R-:W1:Y:S01]  /*12590*/  LDS.U8 R2, [R2+0x8008] ;  /* 0x0080080002027984 */ /* 0x000e620000000000 */
[----:B0-----:R-:W-:-:S03]  /*125a0*/  PRMT R7, R5, 0x7604, R7 ;  /* 0x0000760405077816 */ /* 0x001fc60000000007 */
[----:B------:R-:W0:Y:S04]  /*125b0*/  LDS.U8 R5, [R4+0x8000] ;  /* 0x0080000004057984 */ /* 0x000e280000000000 */
[----:B------:R-:W3:Y:S01]  /*125c0*/  LDS.U8 R4, [R4+0x8008] ;  /* 0x0080080004047984 */ /* 0x000ee20000000000 */
[----:B-1----:R-:W-:Y:S02]  /*125d0*/  PRMT R2, R2, 0x7604, R0 ;  /* 0x0000760402027816 */ /* 0x002fe40000000000 */
[----:B0-----:R-:W-:Y:S02]  /*125e0*/  PRMT R5, R5, 0x7054, R7 ;  /* 0x0000705405057816 */ /* 0x001fe40000000007 */
[----:B---3--:R-:W-:Y:S01]  /*125f0*/  PRMT R4, R4, 0x7054, R2 ;  /* 0x0000705404047816 */ /* 0x008fe20000000002 */
[----:B------:R-:W-:Y:S01]  /*12600*/  VIADD R2, R6, 0x4 ;  /* 0x0000000406027836 */ /* 0x000fe20000000000 */
[----:B------:R-:W-:-:S02]  /*12610*/  PRMT R182, R182, 0x654, R5 ;  /* 0x00000654b6b67816 */ /* 0x000fc40000000005 */
[----:B------:R-:W-:Y:S01]  /*12620*/  PRMT R183, R3, 0x654, R4 ;  /* 0x0000065403b77816 */ /* 0x000fe20000000004 */
[----:B------:R-:W-:Y:S01]  /*12630*/  IMAD.MOV.U32 R3, RZ, RZ, 0x40000040 ;  /* 0x40000040ff037424 */ /* 0x000fe200078e00ff */
[----:B------:R-:W-:-:S04]  /*12640*/  R2UR UR6, R2 ;  /* 0x00000000020672ca */ /* 0x000fc800000e0000 */
        /* <DEDUP_REMOVED lines=64> */
[----:B------:R0:W-:Y:S01]  /*12a50*/  STL [R1+0xa0], R68 ;  /* 0x0000a04401007387 */ /* 0x0001e20000100800 */
        /* <DEDUP_REMOVED lines=69> */
[----:B------:R-:W-:-:S03]  /*12eb0*/  IMAD.MOV.U32 R235, RZ, RZ, R69 ;  /* 0x000000ffffeb7224 */ /* 0x000fc600078e0045 */
        /* <DEDUP_REMOVED lines=43> */
[----:B------:R-:W-:Y:S04]  /*13170*/  STL.64 [R1+0x3a0], R182 ;  /* 0x0003a0b601007387 */ /* 0x000fe80000100a00 */
[----:B------:R-:W-:Y:S04]  /*13180*/  STL.64 [R1+0x398], R180 ;  /* 0x000398b401007387 */ /* 0x000fe80000100a00 */
[----:B------:R-:W-:Y:S04]  /*13190*/  STL [R1+0x394], R178 ;  /* 0x000394b201007387 */ /* 0x000fe80000100800 */
[----:B-----5:R-:W-:Y:S04]  /*131a0*/  STL [R1+0x390], R163 ;  /* 0x000390a301007387 */ /* 0x020fe80000100800 */
[----:B------:R-:W-:Y:S04]  /*131b0*/  STL [R1+0x38c], R160 ;  /* 0x00038ca001007387 */ /* 0x000fe80000100800 */
        /* <DEDUP_REMOVED lines=93> */
[----:B------:R-:W-:-:S02]  /*13790*/  VIADD R6, R6, 0x6 ;  /* 0x0000000606067836 */ /* 0x000fc40000000000 */
[----:B------:R-:W-:Y:S02]  /*137a0*/  IMAD.MOV.U32 R7, RZ, RZ, 0x40000040 ;  /* 0x40000040ff077424 */ /* 0x000fe400078e00ff */
[----:B------:R-:W-:Y:S01]  /*137b0*/  IMAD.MOV.U32 R145, RZ, RZ, R179 ;  /* 0x000000ffff917224 */ /* 0x000fe200078e00b3 */
[----:B------:R-:W-:Y:S01]  /*137c0*/  R2UR UR6, R6 ;  /* 0x00000000060672ca */ /* 0x000fe200000e0000 */
[----:B------:R-:W-:Y:S01]  /*137d0*/  IMAD.MOV.U32 R146, RZ, RZ, R177 ;  /* 0x000000ffff927224 */ /* 0x000fe200078e00b1 */
[----:B------:R-:W-:Y:S01]  /*137e0*/  R2UR UR7, R7 ;  /* 0x00000000070772ca */ /* 0x000fe200000e0000 */
        /* <DEDUP_REMOVED lines=148> */
[----:B------:R0:W5:Y:S04]  /*14130*/  LDL.LU R178, [R1+0x394] ;  /* 0x0003940001b27983 */ /* 0x0001680000300800 */
[----:B------:R0:W5:Y:S04]  /*14140*/  LDL.LU R163, [R1+0x390] ;  /* 0x0003900001a37983 */ /* 0x0001680000300800 */
        /* <DEDUP_REMOVED lines=52> */
[----:B--2---:R-:W-:-:S12]  /*14490*/  WARPGROUP.ARRIVE ;  /* 0x00000000000079c5 */ /* 0x004fd80000000000 */
[----:B0-----:R-:W-:Y:S03]  /*144a0*/  QGMMA.64x256x32.F32.E4M3.E5M2 R24, R180, gdesc[UR4], R24, gsb0 ;  /* 0x03e00004b4187df3 */ /* 0x001fe60008002818 */
[----:B------:R-:W-:Y:S02]  /*144b0*/  WARPGROUP.DEPBAR.LE gsb0, 0x0 ;  /* 0x00008000000079c5 */ /* 0x000fe40000010000 */
.L_x_27:
[----:B------:R-:W-:Y:S05]  /*144c0*/  @!P0 BRA `(.L_x_48) ;  /* 0x0000000000048947 */ /* 0x000fea0003800000 */
[----:B------:R-:W-:Y:S01]  /*144d0*/  BPT.TRAP 0x1 ;  /* 0x000000040000795c */ /* 0x000fe20000300000 */
.L_x_48:
[----:B------:R-:W-:Y:S02]  /*144e0*/  UIADD3 UR39, UR41, UR39, URZ ;  /* 0x0000002729277290 */ /* 0x000fe4000fffe03f */
[----:B------:R-:W-:Y:S02]  /*144f0*/  UISETP.GT.U32.AND UP0, UPT, UR40, 0x1, UPT ;  /* 0x000000012800788c */ /* 0x000fe4000bf04070 */
[----:B------:R-:W-:-:S04]  /*14500*/  UIADD3 UR6, UR39, -0x1, URZ ;  /* 0xffffffff27067890 */ /* 0x000fc8000fffe03f */
[----:B------:R-:W-:Y:S01]  /*14510*/  UIMAD.WIDE.U32 UR4, UR6, -0x55555555, URZ ;  /* 0xaaaaaaab060478a5 */ /* 0x000fe2000f8e003f */
[----:B------:R-:W-:-:S03]  /*14520*/  PLOP3.LUT P0, PT, PT, PT, UP0, 0x80, 0x0 ;  /* 0x000000000000781c */ /* 0x000fc60003f0f008 */
[----:B------:R-:W-:-:S04]  /*14530*/  USHF.R.U32.HI UR4, URZ, 0x1, UR5 ;  /* 0x000000013f047899 */ /* 0x000fc80008011605 */
[----:B------:R-:W-:-:S04]  /*14540*/  UIMAD UR6, UR4, -0x3, UR6 ;  /* 0xfffffffd040678a4 */ /* 0x000fc8000f8e0206 */
[----:B------:R-:W-:-:S04]  /*14550*/  ULEA UR6, UR6, UR46, 0x3 ;  /* 0x0000002e06067291 */ /* 0x000fc8000f8e183f */
[----:B------:R-:W-:-:S04]  /*14560*/  UIADD3 UR6, UR6, 0x18, URZ ;  /* 0x0000001806067890 */ /* 0x000fc8000fffe03f */
[----:B------:R-:W-:-:S09]  /*14570*/  UPRMT UR6, URZ, 0x654, UR6 ;  /* 0x000006543f067896 */ /* 0x000fd20008000006 */
[----:B------:R-:W-:Y:S01]  /*14580*/  SYNCS.ARRIVE.TRANS64.RED.A1T0 RZ, [UR6], RZ ;  /* 0x000000ffffff79a7 */ /* 0x000fe20008100406 */
[----:B------:R-:W-:Y:S05]  /*14590*/  @P0 BRA `(.L_x_49) ;  /* 0x0000000000040947 */ /* 0x000fea0003800000 */
[----:B------:R-:W-:Y:S01]  /*145a0*/  BPT.TRAP 0x1 ;  /* 0x000000040000795c */ /* 0x000fe20000300000 */
.L_x_49:
[----:B------:R-:W0:Y:S01]  /*145b0*/  S2R R5, SR_TID.X ;  /* 0x0000000000057919 */ /* 0x000e220000002100 */
[----:B------:R-:W-:Y:S01]  /*145c0*/  IMAD.MOV.U32 R11, RZ, RZ, 0x6540 ;  /* 0x00006540ff0b7424 */ /* 0x000fe200078e00ff */
[----:B------:R-:W-:Y:S01]  /*145d0*/  USHF.R.S32.HI UR10, URZ, 0x1f, UR43 ;  /* 0x0000001f3f0a7899 */ /* 0x000fe2000801142b */
[----:B------:R-:W-:Y:S01]  /*145e0*/  ULDC.64 UR6, c[0x0][0x5d0] ;  /* 0x0001740000067ab9 */ /* 0x000fe20000000a00 */
[----:B------:R-:W-:Y:S01]  /*145f0*/  UIMAD.WIDE UR8, UR45, 0x100, URZ ;  /* 0x000001002d0878a5 */ /* 0x000fe2000f8e023f */
[----:B------:R-:W-:Y:S01]  /*14600*/  IMAD.U32 R6, RZ, RZ, UR6 ;  /* 0x00000006ff067e24 */ /* 0x000fe2000f8e00ff */
[----:B------:R-:W-:Y:S02]  /*14610*/  UIMAD UR4, UR10, UR6, URZ ;  /* 0x000000060a0472a4 */ /* 0x000fe4000f8e023f */
[----:B------:R-:W-:Y:S02]  /*14620*/  USHF.L.U32 UR45, UR45, 0x8, URZ ;  /* 0x000000082d2d7899 */ /* 0x000fe4000800063f */
[----:B------:R-:W-:-:S02]  /*14630*/  UIMAD UR4, UR43, UR7, UR4 ;  /* 0x000000072b0472a4 */ /* 0x000fc4000f8e0204 */
[----:B------:R-:W-:Y:S01]  /*14640*/  UISETP.GT.U32.AND UP0, UPT, UR39, 0x2, UPT ;  /* 0x000000022700788c */ /* 0x000fe2000bf04070 */
[----:B------:R-:W-:Y:S01]  /*14650*/  ULDC UR7, c[0x0][0x284] ;  /* 0x0000a10000077ab9 */ /* 0x000fe20000000800 */
[----:B------:R-:W-:Y:S01]  /*14660*/  UISETP.GE.U32.AND UP1, UPT, UR41, 0x3, UPT ;  /* 0x000000032900788c */ /* 0x000fe2000bf26070 */
[----:B------:R-:W-:Y:S01]  /*14670*/  IMAD.U32 R20, RZ, RZ, UR7 ;  /* 0x00000007ff147e24 */ /* 0x000fe2000f8e00ff */
[----:B------:R-:W-:-:S04]  /*14680*/  UISETP.LT.U32.AND UP0, UPT, UR41, 0x3, UP0 ;  /* 0x000000032900788c */ /* 0x000fc80008701070 */
[----:B------:R-:W-:-:S04]  /*14690*/  USEL UR6, URZ, 0x1, !UP0 ;  /* 0x000000013f067887 */ /* 0x000fc8000c000000 */
[----:B------:R-:W-:Y:S01]  /*146a0*/  ULOP3.LUT UR38, UR38, UR6, URZ, 0x3c, !UPT ;  /* 0x0000000626267292 */ /* 0x000fe2000f8e3c3f */
[C---:B0-----:R-:W-:Y:S01]  /*146b0*/  IMAD.SHL.U32 R10, R5.reuse, 0x2, RZ ;  /* 0x00000002050a7824 */ /* 0x041fe200078e00ff */
[--C-:B------:R-:W-:Y:S02]  /*146c0*/  SHF.R.U32.HI R3, RZ, 0x2, R5.reuse ;  /* 0x00000002ff037819 */ /* 0x100fe40000011605 */
[----:B------:R-:W-:Y:S02]  /*146d0*/  LOP3.LUT R4, R5, 0x60, RZ, 0xc0, !PT ;  /* 0x0000006005047812 */ /* 0x000fe400078ec0ff */
[----:B------:R-:W-:Y:S02]  /*146e0*/  LOP3.LUT R10, R10, 0x6, RZ, 0xc0, !PT ;  /* 0x000000060a0a7812 */ /* 0x000fe400078ec0ff */
[----:B------:R-:W-:Y:S02]  /*146f0*/  SHF.R.U32.HI R2, RZ, 0x7, R5 ;  /* 0x00000007ff027819 */ /* 0x000fe40000011605 */
[----:B------:R-:W-:Y:S01]  /*14700*/  PRMT R10, R10, R11, UR42 ;  /* 0x0000002a0a0a7e16 */ /* 0x000fe2000800000b */
[----:B------:R-:W-:Y:S01]  /*14710*/  USHF.L.U32 UR42, UR42, 0x8, URZ ;  /* 0x000000082a2a7899 */ /* 0x000fe2000800063f */
[----:B------:R-:W-:-:S02]  /*14720*/  LOP3.LUT R3, R3, 0x7, RZ, 0xc0, !PT ;  /* 0x0000000703037812 */ /* 0x000fc400078ec0ff */
[----:B------:R-:W-:Y:S02]  /*14730*/  SHF.R.S32.HI R11, RZ, 0x1f, R10 ;  /* 0x0000001fff0b7819 */ /* 0x000fe4000001140a */
[----:B------:R-:W-:Y:S02]  /*14740*/  SHF.R.U32.HI R4, RZ, 0x1, R4 ;  /* 0x00000001ff047819 */ /* 0x000fe40000011604 */
[----:B------:R-:W-:Y:S01]  /*14750*/  LOP3.LUT R2, R2, 0x1, RZ, 0xc0, !PT ;  /* 0x0000000102027812 */ /* 0x000fe200078ec0ff */
[----:B------:R-:W-:Y:S01]  /*14760*/  IMAD.WIDE.U32 R6, R6, UR43, R10 ;  /* 0x0000002b06067c25 */ /* 0x000fe2000f8e000a */
[----:B------:R-:W-:-:S03]  /*14770*/  IADD3 R0, RZ, -R4, -R3 ;  /* 0x80000004ff007210 */ /* 0x000fc60007ffe803 */
[----:B------:R-:W-:Y:S01]  /*14780*/  VIADD R7, R7, UR4 ;  /* 0x0000000407077c36 */ /* 0x000fe20008000000 */
[----:B------:R-:W-:Y:S01]  /*14790*/  ULDC UR4, c[0x0][0x288] ;  /* 0x0000a20000047ab9 */ /* 0x000fe20000000800 */
[C---:B------:R-:W-:Y:S01]  /*147a0*/  IMAD R0, R2.reuse, -0x40, R0 ;  /* 0xffffffc002007824 */ /* 0x040fe200078e0200 */
[----:B------:R-:W-:Y:S01]  /*147b0*/  UISETP.GE.AND UP2, UPT, UR42, UR4, UPT ;  /* 0x000000042a00728c */ /* 0x000fe2000bf46270 */
[----:B------:R-:W-:Y:S02]  /*147c0*/  IMAD.SHL.U32 R21, R2, 0x40, RZ ;  /* 0x0000004002157824 */ /* 0x000fe400078e00ff */
[----:B------:R-:W-:Y:S01]  /*147d0*/  IMAD.MOV.U32 R2, RZ, RZ, -0x2 ;  /* 0xfffffffeff027424 */ /* 0x000fe200078e00ff */
[----:B------:R-:W-:Y:S02]  /*147e0*/  UISETP.GE.OR UP2, UPT, UR45, UR7, UP2 ;  /* 0x000000072d00728c */ /* 0x000fe40009746670 */
[----:B------:R-:W-:Y:S02]  /*147f0*/  IADD3 R20, R20, -UR45, R0 ;  /* 0x8000002d14147c10 */ /* 0x000fe4000fffe000 */
[----:B------:R-:W-:Y:S01]  /*14800*/  LOP3.LUT R0, R5, 0x3, RZ, 0xc0, !PT ;  /* 0x0000000305007812 */ /* 0x000fe200078ec0ff */
[----:B------:R-:W-:Y:S01]  /*14810*/  UMOV UR45, 0xffffffff ;  /* 0xffffffff002d7882 */ /* 0x000fe20000000000 */
[----:B------:R-:W-:-:S02]  /*14820*/  LOP3.LUT R21, R21, 0x40, R3, 0xe2, !PT ;  /* 0x0000004015157812 */ /* 0x000fc400078ee203 */
[----:B------:R-:W-:Y:S01]  /*14830*/  PLOP3.LUT P0, PT, PT, PT, UP2, 0x80, 0x0 ;  /* 0x000000000000781c */ /* 0x000fe20003f0f028 */
[----:B------:R-:W-:Y:S01]  /*14840*/  IMAD R0, R0, R2, UR4 ;  /* 0x0000000400007e24 */ /* 0x000fe2000f8e0202 */
[----:B------:R-:W-:Y:S01]  /*14850*/  UIMAD.WIDE.U32 UR4, UR39, -0x55555555, URZ ;  /* 0xaaaaaaab270478a5 */ /* 0x000fe2000f8e003f */
[----:B------:R-:W-:Y:S02]  /*14860*/  LOP3.LUT R21, R21, UR8, R4, 0xfe, !PT ;  /* 0x0000000815157c12 */ /* 0x000fe4000f8efe04 */
[----:B------:R-:W-:Y:S01]  /*14870*/  VIADD R0, R0, -UR42 ;  /* 0x8000002a00007c36 */ /* 0x000fe20008000000 */
[----:B------:R-:W-:-:S04]  /*14880*/  USHF.R.U32.HI UR4, URZ, 0x1, UR5 ;  /* 0x000000013f047899 */ /* 0x000fc80008011605 */
[----:B------:R-:W-:Y:S02]  /*14890*/  UIMAD UR39, UR4, -0x3, UR39 ;  /* 0xfffffffd042778a4 */ /* 0x000fe4000f8e0227 */
[----:B------:R-:W-:Y:S01]  /*148a0*/  @UP1 ULOP3.LUT UR38, UR38, 0x1, UR4, 0x78, !UPT ;  /* 0x0000000126261892 */ /* 0x000fe2000f8e7804 */
[----:B------:R-:W-:Y:S11]  /*148b0*/  @P0 BRA `(.L_x_50) ;  /* 0x00000124000c0947 */ /* 0x000ff60003800000 */
[----:B------:R-:W0:Y:S01]  /*148c0*/  LDC.64 R2, c[0x0][0x5c8] ;  /* 0x00017200ff027b82 */ /* 0x000e220000000a00 */
[----:B------:R-:W-:Y:S01]  /*148d0*/  ULDC.64 UR4, c[0x0][0x5c0] ;  /* 0x0001700000047ab9 */ /* 0x000fe20000000a00 */
[----:B------:R-:W-:Y:S01]  /*148e0*/  BSSY B0, `(.L_x_50) ;  /* 0x0001240000007945 */ /* 0x000fe20003800000 */
[C---:B0-----:R-:W-:Y:S01]  /*148f0*/  IMAD R5, R2.reuse, UR9, RZ ;  /* 0x0000000902057c24 */ /* 0x041fe2000f8e02ff */
[----:B------:R-:W-:Y:S01]  /*14900*/  SHF.L.U64.HI R13, R2, 0x3, R3 ;  /* 0x00000003020d7819 */ /* 0x000fe20000010203 */
[----:B------:R-:W-:-:S04]  /*14910*/  IMAD.WIDE.U32 R6, R21, R2, R6 ;  /* 0x0000000215067225 */ /* 0x000fc800078e0006 */
[----:B------:R-:W-:Y:S01]  /*14920*/  IMAD R5, R21, R3, R5 ;  /* 0x0000000315057224 */ /* 0x000fe200078e0205 */
[----:B------:R-:W-:Y:S02]  /*14930*/  IADD3 R8, P2, R6, UR4, RZ ;  /* 0x0000000406087c10 */ /* 0x000fe4000ff5e0ff */
[C---:B------:R-:W-:Y:S01]  /*14940*/  LEA R4, P3, R2.reuse, R6, 0x7 ;  /* 0x0000000602047211 */ /* 0x040fe200078638ff */
[----:B------:R-:W-:Y:S02]  /*14950*/  IMAD.IADD R5, R7, 0x1, R5 ;  /* 0x0000000107057824 */ /* 0x000fe400078e0205 */
[----:B------:R-:W-:-:S03]  /*14960*/  IMAD.SHL.U32 R7, R2, 0x8, RZ ;  /* 0x0000000802077824 */ /* 0x000fc600078e00ff */
[----:B------:R-:W-:Y:S02]  /*14970*/  IADD3.X R9, R5, UR5, RZ, P2, !PT ;  /* 0x0000000505097c10 */ /* 0x000fe400097fe4ff */
[----:B-----5:R-:W-:Y:S02]  /*14980*/  FSETP.NEU.AND P2, PT, R178, RZ, PT ;  /* 0x000000ffb200720b */ /* 0x020fe40003f4d000 */
[----:B------:R-:W-:Y:S02]  /*14990*/  LEA.HI.X R12, R2, R5, R3, 0x7, P3 ;  /* 0x00000005020c7211 */ /* 0x000fe400018f3c03 */
[--C-:B------:R-:W-:Y:S02]  /*149a0*/  IADD3 R6, P1, P0, R6, UR4, R7.reuse ;  /* 0x0000000406067c10 */ /* 0x100fe4000f83e007 */
[C---:B------:R-:W-:Y:S02]  /*149b0*/  IADD3 R2, P4, P5, R4.reuse, UR4, R7 ;  /* 0x0000000404027c10 */ /* 0x040fe4000fd9e007 */
[----:B------:R-:W-:-:S02]  /*149c0*/  IADD3 R4, P3, R4, UR4, RZ ;  /* 0x0000000404047c10 */ /* 0x000fc4000ff7e0ff */
[--C-:B------:R-:W-:Y:S02]  /*149d0*/  IADD3.X R7, R5, UR5, R13.reuse, P1, P0 ;  /* 0x0000000505077c10 */ /* 0x100fe40008fe040d */
[C---:B------:R-:W-:Y:S02]  /*149e0*/  IADD3.X R3, R12.reuse, UR5, R13, P4, P5 ;  /* 0x000000050c037c10 */ /* 0x040fe4000a7ea40d */
[----:B------:R-:W-:Y:S01]  /*149f0*/  IADD3.X R5, R12, UR5, RZ, P3, !PT ;  /* 0x000000050c057c10 */ /* 0x000fe20009ffe4ff */
[----:B------:R-:W-:Y:S06]  /*14a00*/  @!P2 BRA `(.L_x_51) ;  /* 0x000000d800a4a947 */ /* 0x000fec0003800000 */
[----:B------:R-:W0:Y:S01]  /*14a10*/  LDC.64 R14, c[0x0][0x5b0] ;  /* 0x00016c00ff0e7b82 */ /* 0x000e220000000a00 */
[----:B------:R-:W-:Y:S01]  /*14a20*/  ULDC.64 UR4, c[0x0][0x5b8] ;  /* 0x00016e0000047ab9 */ /* 0x000fe20000000a00 */
[----:B------:R-:W-:Y:S01]  /*14a30*/  BSSY B1, `(.L_x_52) ;  /* 0x0000012000017945 */ /* 0x000fe20003800000 */
[----:B------:R-:W-:Y:S01]  /*14a40*/  IMAD.U32 R12, RZ, RZ, UR4 ;  /* 0x00000004ff0c7e24 */ /* 0x000fe2000f8e00ff */
[----:B------:R-:W-:-:S03]  /*14a50*/  UIMAD UR4, UR10, UR4, URZ ;  /* 0x000000040a0472a4 */ /* 0x000fc6000f8e023f */
[----:B------:R-:W-:Y:S01]  /*14a60*/  IMAD.WIDE.U32 R10, R12, UR43, R10 ;  /* 0x0000002b0c0a7c25 */ /* 0x000fe2000f8e000a */
[----:B------:R-:W1:Y:S01]  /*14a70*/  LDC.64 R16, c[0x0][0x5a8] ;  /* 0x00016a00ff107b82 */ /* 0x000e620000000a00 */
[----:B------:R-:W-:Y:S02]  /*14a80*/  UIMAD UR4, UR43, UR5, UR4 ;  /* 0x000000052b0472a4 */ /* 0x000fe4000f8e0204 */
[----:B------:R-:W-:-:S04]  /*14a90*/  IMAD.MOV.U32 R18, RZ, RZ, R10 ;  /* 0x000000ffff127224 */ /* 0x000fc800078e000a */
[----:B------:R-:W-:Y:S02]  /*14aa0*/  VIADD R19, R11, UR4 ;  /* 0x000000040b137c36 */ /* 0x000fe40008000000 */
[----:B0-----:R-:W-:Y:S02]  /*14ab0*/  IMAD R12, R14, UR9, RZ ;  /* 0x000000090e0c7c24 */ /* 0x001fe4000f8e02ff */
[----:B------:R-:W-:-:S04]  /*14ac0*/  IMAD.WIDE.U32 R10, R21, R14, R18 ;  /* 0x0000000e150a7225 */ /* 0x000fc800078e0012 */
[----:B------:R-:W-:Y:S01]  /*14ad0*/  IMAD R13, R21, R15, R12 ;  /* 0x0000000f150d7224 */ /* 0x000fe200078e020c */
[----:B-1----:R-:W-:Y:S02]  /*14ae0*/  IADD3 R12, P0, R10, R16, RZ ;  /* 0x000000100a0c7210 */ /* 0x002fe40007f1e0ff */
[----:B------:R-:W-:Y:S02]  /*14af0*/  PRMT R10, RZ, 0x7610, R10 ;  /* 0x00007610ff0a7816 */ /* 0x000fe4000000000a */
[----:B------:R-:W-:Y:S02]  /*14b00*/  IADD3.X R13, R17, R11, R13, P0, !PT ;  /* 0x0000000b110d7210 */ /* 0x000fe400007fe40d */
[----:B------:R-:W-:-:S04]  /*14b10*/  ISETP.GE.AND P0, PT, R20, 0x1, PT ;  /* 0x000000011400780c */ /* 0x000fc80003f06270 */
[----:B------:R-:W-:-:S13]  /*14b20*/  ISETP.LT.OR P1, PT, R0, 0x1, !P0 ;  /* 0x000000010000780c */ /* 0x000fda0004721670 */
[----:B------:R-:W-:Y:S05]  /*14b30*/  @P1 BRA `(.L_x_53) ;  /* 0x0000000000041947 */ /* 0x000fea0003800000 */
[----:B------:R0:W5:Y:S02]  /*14b40*/  LDG.E.U8 R10, desc[UR36][R12.64] ;  /* 0x000000240c0a7981 */ /* 0x000164000c1e1100 */
.L_x_53:
[----:B------:R-:W-:Y:S05]  /*14b50*/  BSYNC B1 ;  /* 0x0000000000017941 */ /* 0x000fea0003800000 */
.L_x_52:
[----:B------:R-:W2:Y:S01]  /*14b60*/  LDL.LU R11, [R1] ;  /* 0x00000000010b7983 */ /* 0x000ea20000300800 */
[----:B-----5:R-:W-:Y:S01]  /*14b70*/  LOP3.LUT R10, R10, 0xff, RZ, 0xc0, !PT ;  /* 0x000000ff0a0a7812 */ /* 0x020fe200078ec0ff */
[----:B------:R-:W-:Y:S03]  /*14b80*/  BSSY B1, `(.L_x_54) ;  /* 0x000000b000017945 */ /* 0x000fe60003800000 */
[----:B------:R-:W-:-:S05]  /*14b90*/  F2FP.F16.E4M3.UNPACK_B R10, R10 ;  /* 0x0000000aff0a723e */ /* 0x000fca00020006ff */
[----:B------:R-:W-:-:S05]  /*14ba0*/  HADD2.F32 R10, -RZ, R10.H0_H0 ;  /* 0x2000000aff0a7230 */ /* 0x000fca0000004100 */
[----:B------:R-:W-:-:S04]  /*14bb0*/  FMUL R10, R10, R178 ;  /* 0x000000b20a0a7220 */ /* 0x000fc80000400000 */
[----:B--2---:R-:W-:-:S05]  /*14bc0*/  FFMA R10, R11, R163, R10 ;  /* 0x000000a30b0a7223 */ /* 0x004fca000000000a */
[----:B------:R-:W-:-:S05]  /*14bd0*/  F2FP.SATFINITE.E4M3.F32.PACK_AB_MERGE_C R10, RZ, R10, RZ ;  /* 0x0000000aff0a723e */ /* 0x000fca00048070ff */
[----:B------:R1:W-:Y:S01]  /*14be0*/  @!P1 STG.E.U8 desc[UR36][R8.64], R10 ;  /* 0x0000000a08009986 */ /* 0x0003e2000c101124 */
[----:B------:R-:W-:Y:S02]  /*14bf0*/  ISETP.LT.OR P1, PT, R0, 0x2, !P0 ;  /* 0x000000020000780c */ /* 0x000fe40004721670 */
[----:B-1----:R-:W-:-:S11]  /*14c00*/  PRMT R10, RZ, 0x7610, R10 ;  /* 0x00007610ff0a7816 */ /* 0x002fd6000000000a */
[----:B------:R-:W-:Y:S05]  /*14c10*/  @P1 BRA `(.L_x_55) ;  /* 0x0000000000041947 */ /* 0x000fea0003800000 */
[----:B------:R1:W5:Y:S02]  /*14c20*/  LDG.E.U8 R10, desc[UR36][R12.64+0x1] ;  /* 0x000001240c0a7981 */ /* 0x000364000c1e1100 */
.L_x_55:
[----:B------:R-:W-:Y:S05]  /*14c30*/  BSYNC B1 ;  /* 0x0000000000017941 */ /* 0x000fea0003800000 */
.L_x_54:
[----:B------:R-:W2:Y:S01]  /*14c40*/  LDL.LU R11, [R1+0x4] ;  /* 0x00000400010b7983 */ /* 0x000ea20000300800 */
[----:B-----5:R-:W-:Y:S01]  /*14c50*/  LOP3.LUT R10, R10, 0xff, RZ, 0xc0, !PT ;  /* 0x000000ff0a0a7812 */ /* 0x020fe200078ec0ff */
[----:B------:R-:W-:Y:S03]  /*14c60*/  BSSY B1, `(.L_x_56) ;  /* 0x0000013000017945 */ /* 0x000fe60003800000 */
[----:B------:R-:W-:-:S05]  /*14c70*/  F2FP.F16.E4M3.UNPACK_B R10, R10 ;  /* 0x0000000aff0a723e */ /* 0x000fca00020006ff */
[----:B------:R-:W-:-:S05]  /*14c80*/  HADD2.F32 R10, -RZ, R10.H0_H0 ;  /* 0x2000000aff0a7230 */ /* 0x000fca0000004100 */
[----:B------:R-:W-:-:S04]  /*14c90*/  FMUL R10, R10, R178 ;  /* 0x000000b20a0a7220 */ /* 0x000fc80000400000 */
[----:B--2---:R-:W-:-:S05]  /*14ca0*/  FFMA R10, R11, R163, R10 ;  /* 0x000000a30b0a7223 */ /* 0x004fca000000000a */
[----:B------:R-:W-:-:S05]  /*14cb0*/  F2FP.SATFINITE.E4M3.F32.PACK_AB_MERGE_C R10, RZ, R10, RZ ;  /* 0x0000000aff0a723e */ /* 0x000fca00048070ff */
[----:B------:R2:W-:Y:S02]  /*14cc0*/  @!P1 STG.E.U8 desc[UR36][R8.64+0x1], R10 ;  /* 0x0000010a08009986 */ /* 0x0005e4000c101124 */
[----:B--2---:R-:W-:-:S05]  /*14cd0*/  IADD3 R10, P1, R21, 0x8, RZ ;  /* 0x00000008150a7810 */ /* 0x004fca0007f3e0ff */
[----:B------:R-:W-:-:S04]  /*14ce0*/  IMAD.X R11, RZ, RZ, UR9, P1 ;  /* 0x00000009ff0b7e24 */ /* 0x000fc800088e06ff */
[----:B------:R-:W-:-:S04]  /*14cf0*/  IMAD R11, R11, R14, RZ ;  /* 0x0000000e0b0b7224 */ /* 0x000fc800078e02ff */
[C---:B------:R-:W-:Y:S02]  /*14d00*/  IMAD R22, R10.reuse, R15, R11 ;  /* 0x0000000f0a167224 */ /* 0x040fe400078e020b */
[----:B------:R-:W-:-:S03]  /*14d10*/  IMAD.WIDE.U32 R10, R10, R14, R18 ;  /* 0x0000000e0a0a7225 */ /* 0x000fc600078e0012 */
[----:B------:R-:W-:-:S04]  /*14d20*/  IADD3 R10, P1, R10, R16, RZ ;  /* 0x000000100a0a7210 */ /* 0x000fc80007f3e0ff */
[--C-:B------:R-:W-:Y:S02]  /*14d30*/  IADD3.X R11, R17, R11, R22.reuse, P1, !PT ;  /* 0x0000000b110b7210 */ /* 0x100fe40000ffe416 */
[----:B------:R-:W-:Y:S02]  /*14d40*/  ISETP.GE.AND P1, PT, R20, 0x9, PT ;  /* 0x000000091400780c */ /* 0x000fe40003f26270 */
[----:B------:R-:W-:Y:S02]  /*14d50*/  PRMT R22, RZ, 0x7610, R22 ;  /* 0x00007610ff167816 */ /* 0x000fe40000000016 */
[----:B------:R-:W-:-:S13]  /*14d60*/  ISETP.LT.OR P2, PT, R0, 0x1, !P1 ;  /* 0x000000010000780c */ /* 0x000fda0004f41670 */
[----:B------:R-:W-:Y:S05]  /*14d70*/  @P2 BRA `(.L_x_57) ;  /* 0x0000000000042947 */ /* 0x000fea0003800000 */
[----:B------:R2:W5:Y:S02]  /*14d80*/  LDG.E.U8 R22, desc[UR36][R10.64] ;  /* 0x000000240a167981 */ /* 0x000564000c1e1100 */
.L_x_57:
[----:B------:R-:W-:Y:S05]  /*14d90*/  BSYNC B1 ;  /* 0x0000000000017941 */ /* 0x000fea0003800000 */
.L_x_56:
[----:B------:R-:W3:Y:S01]  /*14da0*/  LDL.LU R23, [R1+0x8] ;  /* 0x0000080001177983 */ /* 0x000ee20000300800 */
[----:B-----5:R-:W-:Y:S01]  /*14db0*/  LOP3.LUT R22, R22, 0xff, RZ, 0xc0, !PT ;  /* 0x000000ff16167812 */ /* 0x020fe200078ec0ff */
[----:B------:R-:W-:Y:S03]  /*14dc0*/  BSSY B1, `(.L_x_58) ;  /* 0x000000b000017945 */ /* 0x000fe60003800000 */
[----:B------:R-:W-:-:S05]  /*14dd0*/  F2FP.F16.E4M3.UNPACK_B R22, R22 ;  /* 0x00000016ff16723e */ /* 0x000fca00020006ff */
[----:B------:R-:W-:-:S05]  /*14de0*/  HADD2.F32 R22, -RZ, R22.H0_H0 ;  /* 0x20000016ff167230 */ /* 0x000fca0000004100 */
[----:B------:R-:W-:-:S04]  /*14df0*/  FMUL R22, R22, R178 ;  /* 0x000000b216167220 */ /* 0x000fc80000400000 */
[----:B---3--:R-:W-:-:S05]  /*14e00*/  FFMA R22, R23, R163, R22 ;  /* 0x000000a317167223 */ /* 0x008fca0000000016 */
[----:B------:R-:W-:-:S05]  /*14e10*/  F2FP.SATFINITE.E4M3.F32.PACK_AB_MERGE_C R22, RZ, R22, RZ ;  /* 0x00000016ff16723e */ /* 0x000fca00048070ff */
[----:B------:R3:W-:Y:S01]  /*14e20*/  @!P2 STG.E.U8 desc[UR36][R6.64], R22 ;  /* 0x000000160600a986 */ /* 0x0007e2000c101124 */
[----:B------:R-:W-:Y:S02]  /*14e30*/  ISETP.LT.OR P2, PT, R0, 0x2, !P1 ;  /* 0x000000020000780c */ /* 0x000fe40004f41670 */
[----:B---3--:R-:W-:-:S11]  /*14e40*/  PRMT R22, RZ, 0x7610, R22 ;  /* 0x00007610ff167816 */ /* 0x008fd60000000016 */
[----:B------:R-:W-:Y:S05]  /*14e50*/  @P2 BRA `(.L_x_59) ;  /* 0x0000000000042947 */ /* 0x000fea0003800000 */
[----:B------:R3:W5:Y:S02]  /*14e60*/  LDG.E.U8 R22, desc[UR36][R10.64+0x1] ;  /* 0x000001240a167981 */ /* 0x000764000c1e1100 */
.L_x_59:
[----:B------:R-:W-:Y:S05]  /*14e70*/  BSYNC B1 ;  /* 0x0000000000017941 */ /* 0x000fea0003800000 */
.L_x_58:
[----:B------:R-:W4:Y:S01]  /*14e80*/  LDL.LU R23, [R1+0xc] ;  /* 0x00000c0001177983 */ /* 0x000f220000300800 */
[----:B-----5:R-:W-:Y:S01]  /*14e90*/  LOP3.LUT R22, R22, 0xff, RZ, 0xc0, !PT ;  /* 0x000000ff16167812 */ /* 0x020fe200078ec0ff */
[----:B------:R-:W-:Y:S01]  /*14ea0*/  BSSY B1, `(.L_x_60) ;  /* 0x000000b000017945 */ /* 0x000fe20003800000 */
[----:B------:R-:W-:Y:S02]  /*14eb0*/  ISETP.LT.OR P3, PT, R0, 0x9, !P0 ;  /* 0x000000090000780c */ /* 0x000fe40004761670 */
[----:B------:R-:W-:-:S05]  /*14ec0*/  F2FP.F16.E4M3.UNPACK_B R22, R22 ;  /* 0x00000016ff16723e */ /* 0x000fca00020006ff */
[----:B------:R-:W-:-:S05]  /*14ed0*/  HADD2.F32 R22, -RZ, R22.H0_H0 ;  /* 0x20000016ff167230 */ /* 0x000fca0000004100 */
[----:B------:R-:W-:-:S04]  /*14ee0*/  FMUL R22, R22, R178 ;  /* 0x000000b216167220 */ /* 0x000fc80000400000 */
[----:B----4-:R-:W-:-:S05]  /*14ef0*/  FFMA R22, R23, R163, R22 ;  /* 0x000000a317167223 */ /* 0x010fca0000000016 */
[----:B------:R-:W-:-:S05]  /*14f00*/  F2FP.SATFINITE.E4M3.F32.PACK_AB_MERGE_C R22, RZ, R22, RZ ;  /* 0x00000016ff16723e */ /* 0x000fca00048070ff */
[----:B------:R4:W-:Y:S02]  /*14f10*/  @!P2 STG.E.U8 desc[UR36][R6.64+0x1], R22 ;  /* 0x000001160600a986 */ /* 0x0009e4000c101124 */
[----:B----4-:R-:W-:Y:S01]  /*14f20*/  PRMT R22, RZ, 0x7610, R22 ;  /* 0x00007610ff167816 */ /* 0x010fe20000000016 */
[----:B------:R-:W-:Y:S06]  /*14f30*/  @P3 BRA `(.L_x_61) ;  /* 0x0000000000043947 */ /* 0x000fec0003800000 */
[----:B------:R4:W5:Y:S02]  /*14f40*/  LDG.E.U8 R22, desc[UR36][R12.64+0x8] ;  /* 0x000008240c167981 */ /* 0x000964000c1e1100 */
.L_x_61:
[----:B------:R-:W-:Y:S05]  /*14f50*/  BSYNC B1 ;  /* 0x0000000000017941 */ /* 0x000fea0003800000 */
.L_x_60:
[----:B------:R-:W2:Y:S01]  /*14f60*/  LDL.LU R23, [R1+0x10] ;  /* 0x0000100001177983 */ /* 0x000ea20000300800 */
[----:B-----5:R-:W-:Y:S01]  /*14f70*/  LOP3.LUT R22, R22, 0xff, RZ, 0xc0, !PT ;  /* 0x000000ff16167812 */ /* 0x020fe200078ec0ff */
[----:B------:R-:W-:Y:S01]  /*14f80*/  BSSY B1, `(.L_x_62) ;  /* 0x000000b000017945 */ /* 0x000fe20003800000 */
[----:B------:R-:W-:Y:S02]  /*14f90*/  ISETP.LT.OR P2, PT, R0, 0xa, !P0 ;  /* 0x0000000a0000780c */ /* 0x000fe40004741670 */
[----:B------:R-:W-:-:S05]  /*14fa0*/  F2FP.F16.E4M3.UNPACK_B R22, R22 ;  /* 0x00000016ff16723e */ /* 0x000fca00020006ff */
[----:B------:R-:W-:-:S05]  /*14fb0*/  HADD2.F32 R22, -RZ, R22.H0_H0 ;  /* 0x20000016ff167230 */ /* 0x000fca0000004100 */
[----:B------:R-:W-:-:S04]  /*14fc0*/  FMUL R22, R22, R178 ;  /* 0x000000b216167220 */ /* 0x000fc80000400000 */
[----:B--2---:R-:W-:-:S05]  /*14fd0*/  FFMA R22, R23, R163, R22 ;  /* 0x000000a317167223 */ /* 0x004fca0000000016 */
[----:B------:R-:W-:-:S05]  /*14fe0*/  F2FP.SATFINITE.E4M3.F32.PACK_AB_MERGE_C R22, RZ, R22, RZ ;  /* 0x00000016ff16723e */ /* 0x000fca00048070ff */
[----:B------:R2:W-:Y:S02]  /*14ff0*/  @!P3 STG.E.U8 desc[UR36][R8.64+0x8], R22 ;  /* 0x000008160800b986 */ /* 0x0005e4000c101124 */
[----:B--2---:R-:W-:Y:S01]  /*15000*/  PRMT R22, RZ, 0x7610, R22 ;  /* 0x00007610ff167816 */ /* 0x004fe20000000016 */
[----:B------:R-:W-:Y:S06]  /*15010*/  @P2 BRA `(.L_x_63) ;  /* 0x0000000000042947 */ /* 0x000fec0003800000 */
[----:B------:R2:W5:Y:S02]  /*15020*/  LDG.E.U8 R22, desc[UR36][R12.64+0x9] ;  /* 0x000009240c167981 */ /* 0x000564000c1e1100 */
.L_x_63:
[----:B------:R-:W-:Y:S05]  /*15030*/  BSYNC B1 ;  /* 0x0000000000017941 */ /* 0x000fea0003800000 */
.L_x_62:
[----:B------:R-:W3:Y:S01]  /*15040*/  LDL.LU R23, [R1+0x14] ;  /* 0x0000140001177983 */ /* 0x000ee20000300800 */
[----:B-----5:R-:W-:Y:S01]  /*15050*/  LOP3.LUT R22, R22, 0xff, RZ, 0xc0, !PT ;  /* 0x000000ff16167812 */ /* 0x020fe200078ec0ff */
[----:B------:R-:W-:Y:S01]  /*15060*/  BSSY B1, `(.L_x_64) ;  /* 0x000000b000017945 */ /* 0x000fe20003800000 */
[----:B------:R-:W-:Y:S02]  /*15070*/  ISETP.LT.OR P3, PT, R0, 0x9, !P1 ;  /* 0x000000090000780c */ /* 0x000fe40004f61670 */
[----:B------:R-:W-:-:S05]  /*15080*/  F2FP.F16.E4M3.UNPACK_B R22, R22 ;  /* 0x00000016ff16723e */ /* 0x000fca00020006ff */
[----:B------:R-:W-:-:S05]  /*15090*/  HADD2.F32 R22, -RZ, R22.H0_H0 ;  /* 0x20000016ff167230 */ /* 0x000fca0000004100 */
[----:B------:R-:W-:-:S04]  /*150a0*/  FMUL R22, R22, R178 ;  /* 0x000000b216167220 */ /* 0x000fc80000400000 */
[----:B---3--:R-:W-:-:S05]  /*150b0*/  FFMA R22, R23, R163, R22 ;  /* 0x000000a317167223 */ /* 0x008fca0000000016 */
[----:B------:R-:W-:-:S05]  /*150c0*/  F2FP.SATFINITE.E4M3.F32.PACK_AB_MERGE_C R22, RZ, R22, RZ ;  /* 0x00000016ff16723e */ /* 0x000fca00048070ff */
[----:B------:R3:W-:Y:S02]  /*150d0*/  @!P2 STG.E.U8 desc[UR36][R8.64+0x9], R22 ;  /* 0x000009160800a986 */ /* 0x0007e4000c101124 */
[----:B---3--:R-:W-:Y:S01]  /*150e0*/  PRMT R22, RZ, 0x7610, R22 ;  /* 0x00007610ff167816 */ /* 0x008fe20000000016 */
[----:B------:R-:W-:Y:S06]  /*150f0*/  @P3 BRA `(.L_x_65) ;  /* 0x0000000000043947 */ /* 0x000fec0003800000 */
[----:B------:R3:W5:Y:S02]  /*15100*/  LDG.E.U8 R22, desc[UR36][R10.64+0x8] ;  /* 0x000008240a167981 */ /* 0x000764000c1e1100 */
.L_x_65:
[----:B------:R-:W-:Y:S05]  /*15110*/  BSYNC B1 ;  /* 0x0000000000017941 */ /* 0x000fea0003800000 */
.L_x_64:
        /* <DEDUP_REMOVED lines=13> */
.L_x_67:
[----:B------:R-:W-:Y:S05]  /*151f0*/  BSYNC B1 ;  /* 0x0000000000017941 */ /* 0x000fea0003800000 */
.L_x_66:
        /* <DEDUP_REMOVED lines=13> */
.L_x_69:
[----:B------:R-:W-:Y:S05]  /*152d0*/  BSYNC B1 ;  /* 0x0000000000017941 */ /* 0x000fea0003800000 */
.L_x_68:
        /* <DEDUP_REMOVED lines=13> */
.L_x_71:
[----:B------:R-:W-:Y:S05]  /*153b0*/  BSYNC B1 ;  /* 0x0000000000017941 */ /* 0x000fea0003800000 */
.L_x_70:
        /* <DEDUP_REMOVED lines=13> */
.L_x_73:
[----:B------:R-:W-:Y:S05]  /*15490*/  BSYNC B1 ;  /* 0x0000000000017941 */ /* 0x000fea0003800000 */
.L_x_72:
        /* <DEDUP_REMOVED lines=13> */
.L_x_75:
[----:B------:R-:W-:Y:S05]  /*15570*/  BSYNC B1 ;  /* 0x0000000000017941 */ /* 0x000fea0003800000 */
.L_x_74:
        /* <DEDUP_REMOVED lines=13> */
.L_x_77:
[----:B------:R-:W-:Y:S05]  /*15650*/  BSYNC B1 ;  /* 0x0000000000017941 */ /* 0x000fea0003800000 */
.L_x_76:
        /* <DEDUP_REMOVED lines=13> */
.L_x_79:
[----:B------:R-:W-:Y:S05]  /*15730*/  BSYNC B1 ;  /* 0x0000000000017941 */ /* 0x000fea0003800000 */
.L_x_78:
        /* <DEDUP_REMOVED lines=13> */
.L_x_81:
[----:B------:R-:W-:Y:S05]  /*15810*/  BSYNC B1 ;  /* 0x0000000000017941 */ /* 0x000fea0003800000 */
.L_x_80:
        /* <DEDUP_REMOVED lines=13> */
.L_x_83:
[----:B------:R-:W-:Y:S05]  /*158f0*/  BSYNC B1 ;  /* 0x0000000000017941 */ /* 0x000fea0003800000 */
.L_x_82:
        /* <DEDUP_REMOVED lines=13> */
.L_x_85:
[----:B------:R-:W-:Y:S05]  /*159d0*/  BSYNC B1 ;  /* 0x0000000000017941 */ /* 0x000fea0003800000 */
.L_x_84:
        /* <DEDUP_REMOVED lines=13> */
.L_x_87:
[----:B------:R-:W-:Y:S05]  /*15ab0*/  BSYNC B1 ;  /* 0x0000000000017941 */ /* 0x000fea0003800000 */
.L_x_86:
        /* <DEDUP_REMOVED lines=13> */
.L_x_89:
[----:B------:R-:W-:Y:S05]  /*15b90*/  BSYNC B1 ;  /* 0x0000000000017941 */ /* 0x000fea0003800000 */
.L_x_88:
        /* <DEDUP_REMOVED lines=13> */
.L_x_91:
[----:B------:R-:W-:Y:S05]  /*15c70*/  BSYNC B1 ;  /* 0x0000000000017941 */ /* 0x000fea0003800000 */
.L_x_90:
        /* <DEDUP_REMOVED lines=13> */
.L_x_93:
[----:B------:R-:W-:Y:S05]  /*15d50*/  BSYNC B1 ;  /* 0x0000000000017941 */ /* 0x000fea0003800000 */
.L_x_92:
        /* <DEDUP_REMOVED lines=13> */
.L_x_95:
[----:B------:R-:W-:Y:S05]  /*15e30*/  BSYNC B1 ;  /* 0x0000000000017941 */ /* 0x000fea0003800000 */
.L_x_94:
        /* <DEDUP_REMOVED lines=13> */
.L_x_97:
[----:B------:R-:W-:Y:S05]  /*15f10*/  BSYNC B1 ;  /* 0x0000000000017941 */ /* 0x000fea0003800000 */
.L_x_96:
        /* <DEDUP_REMOVED lines=8> */
[----:B------:R-:W-:Y:S02]  /*15fa0*/  F2FP.SATFINITE.E4M3.F32.PACK_AB_MERGE_C R23, RZ, R22, RZ ;  /* 0x00000016ff17723e */ /* 0x000fe400048070ff */
[----:B------:R-:W-:-:S03]  /*15fb0*/  PRMT R22, RZ, 0x7610, R22 ;  /* 0x00007610ff167816 */ /* 0x000fc60000000016 */
[----:B------:R2:W-:Y:S01]  /*15fc0*/  @!P3 STG.E.U8 desc[UR36][R6.64+0x28], R23 ;  /* 0x000028170600b986 */ /* 0x0005e2000c101124 */
[----:B------:R-:W-:Y:S05]  /*15fd0*/  @P2 BRA `(.L_x_99) ;  /* 0x0000000000042947 */ /* 0x000fea0003800000 */
[----:B------:R0:W5:Y:S02]  /*15fe0*/  LDG.E.U8 R22, desc[UR36][R10.64+0x29] ;  /* 0x000029240a167981 */ /* 0x000164000c1e1100 */
.L_x_99:
[----:B------:R-:W-:Y:S05]  /*15ff0*/  BSYNC B1 ;  /* 0x0000000000017941 */ /* 0x000fea0003800000 */
.L_x_98:
[----:B--2---:R-:W2:Y:S01]  /*16000*/  LDL.LU R23, [R1+0x5c] ;  /* 0x00005c0001177983 */ /* 0x004ea20000300800 */
        /* <DEDUP_REMOVED lines=12> */
.L_x_101:
[----:B------:R-:W-:Y:S05]  /*160d0*/  BSYNC B1 ;  /* 0x0000000000017941 */ /* 0x000fea0003800000 */
.L_x_100:
        /* <DEDUP_REMOVED lines=13> */
.L_x_103:
[----:B------:R-:W-:Y:S05]  /*161b0*/  BSYNC B1 ;  /* 0x0000000000017941 */ /* 0x000fea0003800000 */
.L_x_102:
        /* <DEDUP_REMOVED lines=13> */
.L_x_105:
[----:B------:R-:W-:Y:S05]  /*16290*/  BSYNC B1 ;  /* 0x0000000000017941 */ /* 0x000fea0003800000 */
.L_x_104:
        /* <DEDUP_REMOVED lines=13> */
.L_x_107:
[----:B------:R-:W-:Y:S05]  /*16370*/  BSYNC B1 ;  /* 0x0000000000017941 */ /* 0x000fea0003800000 */
.L_x_106:
        /* <DEDUP_REMOVED lines=13> */
.L_x_109:
[----:B------:R-:W-:Y:S05]  /*16450*/  BSYNC B1 ;  /* 0x0000000000017941 */ /* 0x000fea0003800000 */
.L_x_108:
        /* <DEDUP_REMOVED lines=13> */
.L_x_111:
[----:B------:R-:W-:Y:S05]  /*16530*/  BSYNC B1 ;  /* 0x0000000000017941 */ /* 0x000fea0003800000 */
.L_x_110:
        /* <DEDUP_REMOVED lines=13> */
.L_x_113:
[----:B------:R-:W-:Y:S05]  /*16610*/  BSYNC B1 ;  /* 0x0000000000017941 */ /* 0x000fea0003800000 */
.L_x_112:
        /* <DEDUP_REMOVED lines=13> */
.L_x_115:
[----:B------:R-:W-:Y:S05]  /*166f0*/  BSYNC B1 ;  /* 0x0000000000017941 */ /* 0x000fea0003800000 */
.L_x_114:
        /* <DEDUP_REMOVED lines=13> */
.L_x_117:
[----:B------:R-:W-:Y:S05]  /*167d0*/  BSYNC B1 ;  /* 0x0000000000017941 */ /* 0x000fea0003800000 */
.L_x_116:
        /* <DEDUP_REMOVED lines=13> */
.L_x_119:
[----:B------:R-:W-:Y:S05]  /*168b0*/  BSYNC B1 ;  /* 0x0000000000017941 */ /* 0x000fea0003800000 */
.L_x_118:
        /* <DEDUP_REMOVED lines=13> */
.L_x_121:
[----:B------:R-:W-:Y:S05]  /*16990*/  BSYNC B1 ;  /* 0x0000000000017941 */ /* 0x000fea0003800000 */
.L_x_120:
        /* <DEDUP_REMOVED lines=13> */
.L_x_123:
[----:B------:R-:W-:Y:S05]  /*16a70*/  BSYNC B1 ;  /* 0x0000000000017941 */ /* 0x000fea0003800000 */
.L_x_122:
        /* <DEDUP_REMOVED lines=13> */
.L_x_125:
[----:B------:R-:W-:Y:S05]  /*16b50*/  BSYNC B1 ;  /* 0x0000000000017941 */ /* 0x000fea0003800000 */
.L_x_124:
        /* <DEDUP_REMOVED lines=13> */
.L_x_127:
[----:B------:R-:W-:Y:S05]  /*16c30*/  BSYNC B1 ;  /* 0x0000000000017941 */ /* 0x000fea0003800000 */
.L_x_126:
        /* <DEDUP_REMOVED lines=13> */
.L_x_129:
[----:B------:R-:W-:Y:S05]  /*16d10*/  BSYNC B1 ;  /* 0x0000000000017941 */ /* 0x000fea0003800000 */
.L_x_128:
        /* <DEDUP_REMOVED lines=13> */
.L_x_131:
[----:B------:R-:W-:Y:S05]  /*16df0*/  BSYNC B1 ;  /* 0x0000000000017941 */ /* 0x000fea0003800000 */
.L_x_130:
        /* <DEDUP_REMOVED lines=13> */
.L_x_133:
[----:B------:R-:W-:Y:S05]  /*16ed0*/  BSYNC B1 ;  /* 0x0000000000017941 */ /* 0x000fea0003800000 */
.L_x_132:
        /* <DEDUP_REMOVED lines=13> */
.L_x_135:
[----:B------:R-:W-:Y:S05]  /*16fb0*/  BSYNC B1 ;  /* 0x0000000000017941 */ /* 0x000fea0003800000 */
.L_x_134:
        /* <DEDUP_REMOVED lines=13> */
.L_x_137:
[----:B------:R-:W-:Y:S05]  /*17090*/  BSYNC B1 ;  /* 0x0000000000017941 */ /* 0x000fea0003800000 */
.L_x_136:
        /* <DEDUP_REMOVED lines=13> */
.L_x_139:
[----:B------:R-:W-:Y:S05]  /*17170*/  BSYNC B1 ;  /* 0x0000000000017941 */ /* 0x000fea0003800000 */
.L_x_138:
        /* <DEDUP_REMOVED lines=13> */
.L_x_141:
[----:B------:R-:W-:Y:S05]  /*17250*/  BSYNC B1 ;  /* 0x0000000000017941 */ /* 0x000fea0003800000 */
.L_x_140:
        /* <DEDUP_REMOVED lines=13> */
.L_x_143:
[----:B------:R-:W-:Y:S05]  /*17330*/  BSYNC B1 ;  /* 0x0000000000017941 */ /* 0x000fea0003800000 */
.L_x_142:
        /* <DEDUP_REMOVED lines=13> */
.L_x_145:
[----:B------:R-:W-:Y:S05]  /*17410*/  BSYNC B1 ;  /* 0x0000000000017941 */ /* 0x000fea0003800000 */
.L_x_144:
        /* <DEDUP_REMOVED lines=13> */
.L_x_147:
[----:B------:R-:W-:Y:S05]  /*174f0*/  BSYNC B1 ;  /* 0x0000000000017941 */ /* 0x000fea0003800000 */
.L_x_146:
        /* <DEDUP_REMOVED lines=13> */
.L_x_149:
[----:B------:R-:W-:Y:S05]  /*175d0*/  BSYNC B1 ;  /* 0x0000000000017941 */ /* 0x000fea0003800000 */
.L_x_148:
[----:B------:R-:W3:Y:S01]  /*175e0*/  LDL.LU R152, [R1+0xc0] ;  /* 0x0000c00001987983 */ /* 0x000ee20000300800 */
[----:B-----5:R-:W-:Y:S01]  /*175f0*/  LOP3.LUT R22, R22, 0xff, RZ, 0xc0, !PT ;  /* 0x000000ff16167812 */ /* 0x020fe200078ec0ff */
[----:B------:R-:W-:Y:S01]  /*17600*/  BSSY B1, `(.L_x_150) ;  /* 0x000000b000017945 */ /* 0x000fe20003800000 */
[----:B------:R-:W-:Y:S02]  /*17610*/  ISETP.LT.OR P2, PT, R0, 0x62, !P0 ;  /* 0x000000620000780c */ /* 0x000fe40004741670 */
[----:B------:R-:W-:-:S05]  /*17620*/  F2FP.F16.E4M3.UNPACK_B R22, R22 ;  /* 0x00000016ff16723e */ /* 0x000fca00020006ff */
[----:B--2---:R-:W-:-:S05]  /*17630*/  HADD2.F32 R23, -RZ, R22.H0_H0 ;  /* 0x20000016ff177230 */ /* 0x004fca0000004100 */
[----:B------:R-:W-:-:S04]  /*17640*/  FMUL R22, R23, R178 ;  /* 0x000000b217167220 */ /* 0x000fc80000400000 */
[----:B---3--:R-:W-:-:S05]  /*17650*/  FFMA R22, R152, R163, R22 ;  /* 0x000000a398167223 */ /* 0x008fca0000000016 */
[----:B------:R-:W-:Y:S02]  /*17660*/  F2FP.SATFINITE.E4M3.F32.PACK_AB_MERGE_C R23, RZ, R22, RZ ;  /* 0x00000016ff17723e */ /* 0x000fe400048070ff */
[----:B------:R-:W-:-:S03]  /*17670*/  PRMT R22, RZ, 0x7610, R22 ;  /* 0x00007610ff167816 */ /* 0x000fc60000000016 */
[----:B------:R2:W-:Y:S01]  /*17680*/  @!P3 STG.E.U8 desc[UR36][R8.64+0x60], R23 ;  /* 0x000060170800b986 */ /* 0x0005e2000c101124 */
[----:B------:R-:W-:Y:S05]  /*17690*/  @P2 BRA `(.L_x_151) ;  /* 0x0000000000042947 */ /* 0x000fea0003800000 */
[----:B------:R3:W5:Y:S02]  /*176a0*/  LDG.E.U8 R22, desc[UR36][R12.64+0x61] ;  /* 0x000061240c167981 */ /* 0x000764000c1e1100 */
.L_x_151:
[----:B------:R-:W-:Y:S05]  /*176b0*/  BSYNC B1 ;  /* 0x0000000000017941 */ /* 0x000fea0003800000 */
.L_x_150:
[----:B------:R-:W4:Y:S01]  /*176c0*/  LDL.LU R152, [R1+0xc4] ;  /* 0x0000c40001987983 */ /* 0x000f220000300800 */
[----:B-----5:R-:W-:Y:S01]  /*176d0*/  LOP3.LUT R22, R22, 0xff, RZ, 0xc0, !PT ;  /* 0x000000ff16167812 */ /* 0x020fe200078ec0ff */
[----:B------:R-:W-:Y:S01]  /*176e0*/  BSSY B1, `(.L_x_152) ;  /* 0x000000b000017945 */ /* 0x000fe20003800000 */
[----:B------:R-:W-:Y:S02]  /*176f0*/  ISETP.LT.OR P3, PT, R0, 0x61, !P1 ;  /* 0x000000610000780c */ /* 0x000fe40004f61670 */
[----:B------:R-:W-:-:S05]  /*17700*/  F2FP.F16.E4M3.UNPACK_B R22, R22 ;  /* 0x00000016ff16723e */ /* 0x000fca00020006ff */
[----:B--2---:R-:W-:-:S05]  /*17710*/  HADD2.F32 R23, -RZ, R22.H0_H0 ;  /* 0x20000016ff177230 */ /* 0x004fca0000004100 */
[----:B------:R-:W-:-:S04]  /*17720*/  FMUL R22, R23, R178 ;  /* 0x000000b217167220 */ /* 0x000fc80000400000 */
[----:B----4-:R-:W-:-:S05]  /*17730*/  FFMA R22, R152, R163, R22 ;  /* 0x000000a398167223 */ /* 0x010fca0000000016 */
[----:B------:R-:W-:Y:S02]  /*17740*/  F2FP.SATFINITE.E4M3.F32.PACK_AB_MERGE_C R23, RZ, R22, RZ ;  /* 0x00000016ff17723e */ /* 0x000fe400048070ff */
[----:B------:R-:W-:-:S03]  /*17750*/  PRMT R22, RZ, 0x7610, R22 ;  /* 0x00007610ff167816 */ /* 0x000fc60000000016 */
[----:B------:R2:W-:Y:S01]  /*17760*/  @!P2 STG.E.U8 desc[UR36][R8.64+0x61], R23 ;  /* 0x000061170800a986 */ /* 0x0005e2000c101124 */
[----:B------:R-:W-:Y:S05]  /*17770*/  @P3 BRA `(.L_x_153) ;  /* 0x0000000000043947 */ /* 0x000fea0003800000 */
[----:B------:R4:W5:Y:S02]  /*17780*/  LDG.E.U8 R22, desc[UR36][R10.64+0x60] ;  /* 0x000060240a167981 */ /* 0x000964000c1e1100 */
.L_x_153:
[----:B------:R-:W-:Y:S05]  /*17790*/  BSYNC B1 ;  /* 0x0000000000017941 */ /* 0x000fea0003800000 */
.L_x_152:
        /* <DEDUP_REMOVED lines=13> */
.L_x_155:
[----:B------:R-:W-:Y:S05]  /*17870*/  BSYNC B1 ;  /* 0x0000000000017941 */ /* 0x000fea0003800000 */
.L_x_154:
        /* <DEDUP_REMOVED lines=13> */
.L_x_157:
[----:B------:R-:W-:Y:S05]  /*17950*/  BSYNC B1 ;  /* 0x0000000000017941 */ /* 0x000fea0003800000 */
.L_x_156:
        /* <DEDUP_REMOVED lines=13> */
.L_x_159:
[----:B------:R-:W-:Y:S05]  /*17a30*/  BSYNC B1 ;  /* 0x0000000000017941 */ /* 0x000fea0003800000 */
.L_x_158:
        /* <DEDUP_REMOVED lines=13> */
.L_x_161:
[----:B------:R-:W-:Y:S05]  /*17b10*/  BSYNC B1 ;  /* 0x0000000000017941 */ /* 0x000fea0003800000 */
.L_x_160:
        /* <DEDUP_REMOVED lines=13> */
.L_x_163:
[----:B------:R-:W-:Y:S05]  /*17bf0*/  BSYNC B1 ;  /* 0x0000000000017941 */ /* 0x000fea0003800000 */
.L_x_162:
        /* <DEDUP_REMOVED lines=13> */
.L_x_165:
[----:B------:R-:W-:Y:S05]  /*17cd0*/  BSYNC B1 ;  /* 0x0000000000017941 */ /* 0x000fea0003800000 */
.L_x_164:
        /* <DEDUP_REMOVED lines=13> */
.L_x_167:
[----:B------:R-:W-:Y:S05]  /*17db0*/  BSYNC B1 ;  /* 0x0000000000017941 */ /* 0x000fea0003800000 */
.L_x_166:
        /* <DEDUP_REMOVED lines=13> */
.L_x_169:
[----:B------:R-:W-:Y:S05]  /*17e90*/  BSYNC B1 ;  /* 0x0000000000017941 */ /* 0x000fea0003800000 */
.L_x_168:
        /* <DEDUP_REMOVED lines=13> */
.L_x_171:
[----:B------:R-:W-:Y:S05]  /*17f70*/  BSYNC B1 ;  /* 0x0000000000017941 */ /* 0x000fea0003800000 */
.L_x_170:
        /* <DEDUP_REMOVED lines=13> */
.L_x_173:
[----:B------:R-:W-:Y:S05]  /*18050*/  BSYNC B1 ;  /* 0x0000000000017941 */ /* 0x000fea0003800000 */
.L_x_172:
        /* <DEDUP_REMOVED lines=13> */
.L_x_175:
[----:B------:R-:W-:Y:S05]  /*18130*/  BSYNC B1 ;  /* 0x0000000000017941 */ /* 0x000fea0003800000 */
.L_x_174:
        /* <DEDUP_REMOVED lines=13> */
.L_x_177:
[----:B------:R-:W-:Y:S05]  /*18210*/  BSYNC B1 ;  /* 0x0000000000017941 */ /* 0x000fea0003800000 */
.L_x_176:
        /* <DEDUP_REMOVED lines=13> */
.L_x_179:
[----:B------:R-:W-:Y:S05]  /*182f0*/  BSYNC B1 ;  /* 0x0000000000017941 */ /* 0x000fea0003800000 */
.L_x_178:
        /* <DEDUP_REMOVED lines=13> */
.L_x_181:
[----:B------:R-:W-:Y:S05]  /*183d0*/  BSYNC B1 ;  /* 0x0000000000017941 */ /* 0x000fea0003800000 */
.L_x_180:
        /* <DEDUP_REMOVED lines=13> */
.L_x_183:
[----:B------:R-:W-:Y:S05]  /*184b0*/  BSYNC B1 ;  /* 0x0000000000017941 */ /* 0x000fea0003800000 */
.L_x_182:
        /* <DEDUP_REMOVED lines=13> */
.L_x_185:
[----:B------:R-:W-:Y:S05]  /*18590*/  BSYNC B1 ;  /* 0x0000000000017941 */ /* 0x000fea0003800000 */
.L_x_184:
        /* <DEDUP_REMOVED lines=13> */
.L_x_187:
[----:B------:R-:W-:Y:S05]  /*18670*/  BSYNC B1 ;  /* 0x0000000000017941 */ /* 0x000fea0003800000 */
.L_x_186:
        /* <DEDUP_REMOVED lines=13> */
.L_x_189:
[----:B------:R-:W-:Y:S05]  /*18750*/  BSYNC B1 ;  /* 0x0000000000017941 */ /* 0x000fea0003800000 */
.L_x_188:
        /* <DEDUP_REMOVED lines=13> */
.L_x_191:
[----:B------:R-:W-:Y:S05]  /*18830*/  BSYNC B1 ;  /* 0x0000000000017941 */ /* 0x000fea0003800000 */
.L_x_190:
        /* <DEDUP_REMOVED lines=13> */
.L_x_193:
[----:B------:R-:W-:Y:S05]  /*18910*/  BSYNC B1 ;  /* 0x0000000000017941 */ /* 0x000fea0003800000 */
.L_x_192:
        /* <DEDUP_REMOVED lines=13> */
.L_x_195:
[----:B------:R-:W-:Y:S05]  /*189f0*/  BSYNC B1 ;  /* 0x0000000000017941 */ /* 0x000fea0003800000 */
.L_x_194:
        /* <DEDUP_REMOVED lines=13> */
.L_x_197:
[----:B------:R-:W-:Y:S05]  /*18ad0*/  BSYNC B1 ;  /* 0x0000000000017941 */ /* 0x000fea0003800000 */
.L_x_196:
        /* <DEDUP_REMOVED lines=13> */
.L_x_199:
[----:B------:R-:W-:Y:S05]  /*18bb0*/  BSYNC B1 ;  /* 0x0000000000017941 */ /* 0x000fea0003800000 */
.L_x_198:
        /* <DEDUP_REMOVED lines=13> */
.L_x_201:
[----:B------:R-:W-:Y:S05]  /*18c90*/  BSYNC B1 ;  /* 0x0000000000017941 */ /* 0x000fea0003800000 */
.L_x_200:
        /* <DEDUP_REMOVED lines=13> */
.L_x_203:
[----:B------:R-:W-:Y:S05]  /*18d70*/  BSYNC B1 ;  /* 0x0000000000017941 */ /* 0x000fea0003800000 */
.L_x_202:
        /* <DEDUP_REMOVED lines=13> */
.L_x_205:
[----:B------:R-:W-:Y:S05]  /*18e50*/  BSYNC B1 ;  /* 0x0000000000017941 */ /* 0x000fea0003800000 */
.L_x_204:
        /* <DEDUP_REMOVED lines=13> */
.L_x_207:
[----:B------:R-:W-:Y:S05]  /*18f30*/  BSYNC B1 ;  /* 0x0000000000017941 */ /* 0x000fea0003800000 */
.L_x_206:
        /* <DEDUP_REMOVED lines=13> */
.L_x_209:
[----:B------:R-:W-:Y:S05]  /*19010*/  BSYNC B1 ;  /* 0x0000000000017941 */ /* 0x000fea0003800000 */
.L_x_208:
        /* <DEDUP_REMOVED lines=13> */
.L_x_211:
[----:B------:R-:W-:Y:S05]  /*190f0*/  BSYNC B1 ;  /* 0x0000000000017941 */ /* 0x000fea0003800000 */
.L_x_210:
        /* <DEDUP_REMOVED lines=13> */
.L_x_213:
[----:B------:R-:W-:Y:S05]  /*191d0*/  BSYNC B1 ;  /* 0x0000000000017941 */ /* 0x000fea0003800000 */
.L_x_212:
        /* <DEDUP_REMOVED lines=13> */
.L_x_215:
[----:B------:R-:W-:Y:S05]  /*192b0*/  BSYNC B1 ;  /* 0x0000000000017941 */ /* 0x000fea0003800000 */
.L_x_214:
        /* <DEDUP_REMOVED lines=13> */
.L_x_217:
[----:B------:R-:W-:Y:S05]  /*19390*/  BSYNC B1 ;  /* 0x0000000000017941 */ /* 0x000fea0003800000 */
.L_x_216:
        /* <DEDUP_REMOVED lines=13> */
.L_x_219:
[----:B------:R-:W-:Y:S05]  /*19470*/  BSYNC B1 ;  /* 0x0000000000017941 */ /* 0x000fea0003800000 */
.L_x_218:
        /* <DEDUP_REMOVED lines=13> */
.L_x_221:
[----:B------:R-:W-:Y:S05]  /*19550*/  BSYNC B1 ;  /* 0x0000000000017941 */ /* 0x000fea0003800000 */
.L_x_220:
        /* <DEDUP_REMOVED lines=13> */
.L_x_223:
[----:B------:R-:W-:Y:S05]  /*19630*/  BSYNC B1 ;  /* 0x0000000000017941 */ /* 0x000fea0003800000 */
.L_x_222:
        /* <DEDUP_REMOVED lines=13> */
.L_x_225:
[----:B------:R-:W-:Y:S05]  /*19710*/  BSYNC B1 ;  /* 0x0000000000017941 */ /* 0x000fea0003800000 */
.L_x_224:
        /* <DEDUP_REMOVED lines=13> */
.L_x_227:
[----:B------:R-:W-:Y:S05]  /*197f0*/  BSYNC B1 ;  /* 0x0000000000017941 */ /* 0x000fea0003800000 */
.L_x_226:
        /* <DEDUP_REMOVED lines=13> */
.L_x_229:
[----:B------:R-:W-:Y:S05]  /*198d0*/  BSYNC B1 ;  /* 0x0000000000017941 */ /* 0x000fea0003800000 */
.L_x_228:
        /* <DEDUP_REMOVED lines=13> */
.L_x_231:
[----:B------:R-:W-:Y:S05]  /*199b0*/  BSYNC B1 ;  /* 0x0000000000017941 */ /* 0x000fea0003800000 */
.L_x_230:
        /* <DEDUP_REMOVED lines=13> */
.L_x_233:
[----:B------:R-:W-:Y:S05]  /*19a90*/  BSYNC B1 ;  /* 0x0000000000017941 */ /* 0x000fea0003800000 */
.L_x_232:
        /* <DEDUP_REMOVED lines=13> */
.L_x_235:
[----:B------:R-:W-:Y:S05]  /*19b70*/  BSYNC B1 ;  /* 0x0000000000017941 */ /* 0x000fea0003800000 */
.L_x_234:
        /* <DEDUP_REMOVED lines=13> */
.L_x_237:
[----:B------:R-:W-:Y:S05]  /*19c50*/  BSYNC B1 ;  /* 0x0000000000017941 */ /* 0x000fea0003800000 */
.L_x_236:
        /* <DEDUP_REMOVED lines=13> */
.L_x_239:
[----:B------:R-:W-:Y:S05]  /*19d30*/  BSYNC B1 ;  /* 0x0000000000017941 */ /* 0x000fea0003800000 */
.L_x_238:
        /* <DEDUP_REMOVED lines=13> */
.L_x_241:
[----:B------:R-:W-:Y:S05]  /*19e10*/  BSYNC B1 ;  /* 0x0000000000017941 */ /* 0x000fea0003800000 */
.L_x_240:
        /* <DEDUP_REMOVED lines=13> */
.L_x_243:
[----:B------:R-:W-:Y:S05]  /*19ef0*/  BSYNC B1 ;  /* 0x0000000000017941 */ /* 0x000fea0003800000 */
.L_x_242:
        /* <DEDUP_REMOVED lines=13> */
.L_x_245:
[----:B------:R-:W-:Y:S05]  /*19fd0*/  BSYNC B1 ;  /* 0x0000000000017941 */ /* 0x000fea0003800000 */
.L_x_244:
        /* <DEDUP_REMOVED lines=13> */
.L_x_247:
[----:B------:R-:W-:Y:S05]  /*1a0b0*/  BSYNC B1 ;  /* 0x0000000000017941 */ /* 0x000fea0003800000 */
.L_x_246:
        /* <DEDUP_REMOVED lines=13> */
.L_x_249:
[----:B------:R-:W-:Y:S05]  /*1a190*/  BSYNC B1 ;  /* 0x0000000000017941 */ /* 0x000fea0003800000 */
.L_x_248:
        /* <DEDUP_REMOVED lines=13> */
.L_x_251:
[----:B------:R-:W-:Y:S05]  /*1a270*/  BSYNC B1 ;  /* 0x0000000000017941 */ /* 0x000fea0003800000 */
.L_x_250:
        /* <DEDUP_REMOVED lines=13> */
.L_x_253:
[----:B------:R-:W-:Y:S05]  /*1a350*/  BSYNC B1 ;  /* 0x0000000000017941 */ /* 0x000fea0003800000 */
.L_x_252:
        /* <DEDUP_REMOVED lines=13> */
.L_x_255:
[----:B------:R-:W-:Y:S05]  /*1a430*/  BSYNC B1 ;  /* 0x0000000000017941 */ /* 0x000fea0003800000 */
.L_x_254:
        /* <DEDUP_REMOVED lines=13> */
.L_x_257:
[----:B------:R-:W-:Y:S05]  /*1a510*/  BSYNC B1 ;  /* 0x0000000000017941 */ /* 0x000fea0003800000 */
.L_x_256:
        /* <DEDUP_REMOVED lines=13> */
.L_x_259:
[----:B------:R-:W-:Y:S05]  /*1a5f0*/  BSYNC B1 ;  /* 0x0000000000017941 */ /* 0x000fea0003800000 */
.L_x_258:
        /* <DEDUP_REMOVED lines=13> */
.L_x_261:
[----:B------:R-:W-:Y:S05]  /*1a6d0*/  BSYNC B1 ;  /* 0x0000000000017941 */ /* 0x000fea0003800000 */
.L_x_260:
        /* <DEDUP_REMOVED lines=13> */
.L_x_263:
[----:B------:R-:W-:Y:S05]  /*1a7b0*/  BSYNC B1 ;  /* 0x0000000000017941 */ /* 0x000fea0003800000 */
.L_x_262:
        /* <DEDUP_REMOVED lines=13> */
.L_x_265:
[----:B------:R-:W-:Y:S05]  /*1a890*/  BSYNC B1 ;  /* 0x0000000000017941 */ /* 0x000fea0003800000 */
.L_x_264:
        /* <DEDUP_REMOVED lines=13> */
.L_x_267:
[----:B------:R-:W-:Y:S05]  /*1a970*/  BSYNC B1 ;  /* 0x0000000000017941 */ /* 0x000fea0003800000 */
.L_x_266:
        /* <DEDUP_REMOVED lines=13> */
.L_x_269:
[----:B------:R-:W-:Y:S05]  /*1aa50*/  BSYNC B1 ;  /* 0x0000000000017941 */ /* 0x000fea0003800000 */
.L_x_268:
        /* <DEDUP_REMOVED lines=13> */
.L_x_271:
[----:B------:R-:W-:Y:S05]  /*1ab30*/  BSYNC B1 ;  /* 0x0000000000017941 */ /* 0x000fea0003800000 */
.L_x_270:
        /* <DEDUP_REMOVED lines=13> */
.L_x_273:
[----:B------:R-:W-:Y:S05]  /*1ac10*/  BSYNC B1 ;  /* 0x0000000000017941 */ /* 0x000fea0003800000 */
.L_x_272:
        /* <DEDUP_REMOVED lines=13> */
.L_x_275:
[----:B------:R-:W-:Y:S05]  /*1acf0*/  BSYNC B1 ;  /* 0x0000000000017941 */ /* 0x000fea0003800000 */
.L_x_274:
        /* <DEDUP_REMOVED lines=13> */
.L_x_277:
[----:B------:R-:W-:Y:S05]  /*1add0*/  BSYNC B1 ;  /* 0x0000000000017941 */ /* 0x000fea0003800000 */
.L_x_276:
        /* <DEDUP_REMOVED lines=13> */
.L_x_279:
[----:B------:R-:W-:Y:S05]  /*1aeb0*/  BSYNC B1 ;  /* 0x0000000000017941 */ /* 0x000fea0003800000 */
.L_x_278:
        /* <DEDUP_REMOVED lines=13> */
.L_x_281:
[----:B------:R-:W-:Y:S05]  /*1af90*/  BSYNC B1 ;  /* 0x0000000000017941 */ /* 0x000fea0003800000 */
.L_x_280:
        /* <DEDUP_REMOVED lines=13> */
.L_x_283:
[----:B------:R-:W-:Y:S05]  /*1b070*/  BSYNC B1 ;  /* 0x0000000000017941 */ /* 0x000fea0003800000 */
.L_x_282:
        /* <DEDUP_REMOVED lines=13> */
.L_x_285:
[----:B------:R-:W-:Y:S05]  /*1b150*/  BSYNC B1 ;  /* 0x0000000000017941 */ /* 0x000fea0003800000 */
.L_x_284:
        /* <DEDUP_REMOVED lines=13> */
.L_x_287:
[----:B------:R-:W-:Y:S05]  /*1b230*/  BSYNC B1 ;  /* 0x0000000000017941 */ /* 0x000fea0003800000 */
.L_x_286:
        /* <DEDUP_REMOVED lines=13> */
.L_x_289:
[----:B------:R-:W-:Y:S05]  /*1b310*/  BSYNC B1 ;  /* 0x0000000000017941 */ /* 0x000fea0003800000 */
.L_x_288:
        /* <DEDUP_REMOVED lines=13> */
.L_x_291:
[----:B------:R-:W-:Y:S05]  /*1b3f0*/  BSYNC B1 ;  /* 0x0000000000017941 */ /* 0x000fea0003800000 */
.L_x_290:
        /* <DEDUP_REMOVED lines=13> */
.L_x_293:
[----:B------:R-:W-:Y:S05]  /*1b4d0*/  BSYNC B1 ;  /* 0x0000000000017941 */ /* 0x000fea0003800000 */
.L_x_292:
        /* <DEDUP_REMOVED lines=13> */
.L_x_295:
[----:B------:R-:W-:Y:S05]  /*1b5b0*/  BSYNC B1 ;  /* 0x0000000000017941 */ /* 0x000fea0003800000 */
.L_x_294:
        /* <DEDUP_REMOVED lines=13> */
.L_x_297:
[----:B------:R-:W-:Y:S05]  /*1b690*/  BSYNC B1 ;  /* 0x0000000000017941 */ /* 0x000fea0003800000 */
.L_x_296:
        /* <DEDUP_REMOVED lines=13> */
.L_x_299:
[----:B------:R-:W-:Y:S05]  /*1b770*/  BSYNC B1 ;  /* 0x0000000000017941 */ /* 0x000fea0003800000 */
.L_x_298:
        /* <DEDUP_REMOVED lines=13> */
.L_x_301:
[----:B------:R-:W-:Y:S05]  /*1b850*/  BSYNC B1 ;  /* 0x0000000000017941 */ /* 0x000fea0003800000 */
.L_x_300:
        /* <DEDUP_REMOVED lines=13> */
.L_x_303:
[----:B------:R-:W-:Y:S05]  /*1b930*/  BSYNC B1 ;  /* 0x0000000000017941 */ /* 0x000fea0003800000 */
.L_x_302:
[----:B--2---:R-:W2:Y:S01]  /*1b940*/  LDL.LU R23, [R1+0x1f4] ;  /* 0x0001f40001177983 */ /* 0x004ea20000300800 */
[----:B-----5:R-:W-:Y:S01]  /*1b950*/  LOP3.LUT R22, R22, 0xff, RZ, 0xc0, !PT ;  /* 0x000000ff16167812 */ /* 0x020fe200078ec0ff */
[----:B------:R-:W-:Y:S01]  /*1b960*/  BSSY B1, `(.L_x_304) ;  /* 0x000000b000017945 */ /* 0x000fe20003800000 */
[----:B------:R-:W-:Y:S02]  /*1b970*/  ISETP.LT.OR P2, PT, R0, 0xf9, !P1 ;  /* 0x000000f90000780c */ /* 0x000fe40004f41670 */
[----:B------:R-:W-:-:S05]  /*1b980*/  F2FP.F16.E4M3.UNPACK_B R22, R22 ;  /* 0x00000016ff16723e */ /* 0x000fca00020006ff */
[----:B01-34-:R-:W-:-:S05]  /*1b990*/  HADD2.F32 R13, -RZ, R22.H0_H0 ;  /* 0x20000016ff0d7230 */ /* 0x01bfca0000004100 */
[----:B------:R-:W-:-:S04]  /*1b9a0*/  FMUL R12, R13, R178 ;  /* 0x000000b20d0c7220 */ /* 0x000fc80000400000 */
[----:B--2---:R-:W-:-:S05]  /*1b9b0*/  FFMA R12, R23, R163, R12 ;  /* 0x000000a3170c7223 */ /* 0x004fca000000000c */
[----:B------:R-:W-:Y:S02]  /*1b9c0*/  F2FP.SATFINITE.E4M3.F32.PACK_AB_MERGE_C R13, RZ, R12, RZ ;  /* 0x0000000cff0d723e */ /* 0x000fe400048070ff */
[----:B------:R-:W-:-:S03]  /*1b9d0*/  PRMT R12, RZ, 0x7610, R12 ;  /* 0x00007610ff0c7816 */ /* 0x000fc6000000000c */
[----:B------:R0:W-:Y:S01]  /*1b9e0*/  @!P0 STG.E.U8 desc[UR36][R8.64+0xf9], R13 ;  /* 0x0000f90d08008986 */ /* 0x0001e2000c101124 */
[----:B------:R-:W-:Y:S05]  /*1b9f0*/  @P2 BRA `(.L_x_305) ;  /* 0x0000000000042947 */ /* 0x000fea0003800000 */
[----:B------:R1:W5:Y:S02]  /*1ba00*/  LDG.E.U8 R12, desc[UR36][R10.64+0xf8] ;  /* 0x0000f8240a0c7981 */ /* 0x000364000c1e1100 */
.L_x_305:
[----:B------:R-:W-:Y:S05]  /*1ba10*/  BSYNC B1 ;  /* 0x0000000000017941 */ /* 0x000fea0003800000 */
.L_x_304:
[----:B0-----:R-:W2:Y:S01]  /*1ba20*/  LDL.LU R13, [R1+0x1f8] ;  /* 0x0001f800010d7983 */ /* 0x001ea20000300800 */
        /* <DEDUP_REMOVED lines=12> */
.L_x_307:
[----:B------:R-:W-:Y:S05]  /*1baf0*/  BSYNC B1 ;  /* 0x0000000000017941 */ /* 0x000fea0003800000 */
.L_x_306:
[----:B------:R-:W3:Y:S01]  /*1bb00*/  LDL.LU R22, [R1+0x1fc] ;  /* 0x0001fc0001167983 */ /* 0x000ee20000300800 */
[----:B-----5:R-:W-:Y:S01]  /*1bb10*/  LOP3.LUT R8, R8, 0xff, RZ, 0xc0, !PT ;  /* 0x000000ff08087812 */ /* 0x020fe200078ec0ff */
[----:B------:R-:W-:Y:S01]  /*1bb20*/  BSSY B1, `(.L_x_308) ;  /* 0x0000013000017945 */ /* 0x000fe20003800000 */
[----:B-12---:R-:W-:Y:S02]  /*1bb30*/  IADD3 R11, P0, R21, 0x80, RZ ;  /* 0x00000080150b7810 */ /* 0x006fe40007f1e0ff */
[----:B------:R-:W-:-:S03]  /*1bb40*/  F2FP.F16.E4M3.UNPACK_B R8, R8 ;  /* 0x00000008ff08723e */ /* 0x000fc600020006ff */
[----:B------:R-:W-:Y:S01]  /*1bb50*/  IMAD.X R13, RZ, RZ, UR9, P0 ;  /* 0x00000009ff0d7e24 */ /* 0x000fe200080e06ff */
[----:B------:R-:W-:Y:S01]  /*1bb60*/  ISETP.GE.AND P0, PT, R20, 0x81, PT ;  /* 0x000000811400780c */ /* 0x000fe20003f06270 */
[----:B0-----:R-:W-:Y:S02]  /*1bb70*/  HADD2.F32 R9, -RZ, R8.H0_H0 ;  /* 0x20000008ff097230 */ /* 0x001fe40000004100 */
[----:B------:R-:W-:Y:S01]  /*1bb80*/  IMAD R12, R13, R14, RZ ;  /* 0x0000000e0d0c7224 */ /* 0x000fe200078e02ff */
[----:B------:R-:W-:Y:S02]  /*1bb90*/  ISETP.LT.OR P3, PT, R0, 0x1, !P0 ;  /* 0x000000010000780c */ /* 0x000fe40004761670 */
[----:B------:R-:W-:Y:S01]  /*1bba0*/  FMUL R10, R9, R178 ;  /* 0x000000b2090a7220 */ /* 0x000fe20000400000 */
[----:B------:R-:W-:-:S04]  /*1bbb0*/  IMAD.WIDE.U32 R8, R11, R14, R18 ;  /* 0x0000000e0b087225 */ /* 0x000fc800078e0012 */
[----:B------:R-:W-:Y:S01]  /*1bbc0*/  IMAD R12, R11, R15, R12 ;  /* 0x0000000f0b0c7224 */ /* 0x000fe200078e020c */
[----:B------:R-:W-:-:S04]  /*1bbd0*/  IADD3 R8, P2, R8, R16, RZ ;  /* 0x0000001008087210 */ /* 0x000fc80007f5e0ff */
[----:B------:R-:W-:Y:S01]  /*1bbe0*/  IADD3.X R9, R17, R9, R12, P2, !PT ;  /* 0x0000000911097210 */ /* 0x000fe200017fe40c */
[----:B---3--:R-:W-:-:S05]  /*1bbf0*/  FFMA R10, R22, R163, R10 ;  /* 0x000000a3160a7223 */ /* 0x008fca000000000a */
[----:B------:R-:W-:Y:S02]  /*1bc00*/  F2FP.SATFINITE.E4M3.F32.PACK_AB_MERGE_C R11, RZ, R10, RZ ;  /* 0x0000000aff0b723e */ /* 0x000fe400048070ff */
[----:B------:R-:W-:-:S03]  /*1bc10*/  PRMT R10, RZ, 0x7610, R10 ;  /* 0x00007610ff0a7816 */ /* 0x000fc6000000000a */
[----:B------:R0:W-:Y:S01]  /*1bc20*/  @!P1 STG.E.U8 desc[UR36][R6.64+0xf9], R11 ;  /* 0x0000f90b06009986 */ /* 0x0001e2000c101124 */
[----:B------:R-:W-:Y:S05]  /*1bc30*/  @P3 BRA `(.L_x_309) ;  /* 0x0000000000043947 */ /* 0x000fea0003800000 */
[----:B------:R1:W5:Y:S02]  /*1bc40*/  LDG.E.U8 R10, desc[UR36][R8.64] ;  /* 0x00000024080a7981 */ /* 0x000364000c1e1100 */
.L_x_309:
[----:B------:R-:W-:Y:S05]  /*1bc50*/  BSYNC B1 ;  /* 0x0000000000017941 */ /* 0x000fea0003800000 */
.L_x_308:
[----:B-----5:R-:W-:Y:S01]  /*1bc60*/  LOP3.LUT R10, R10, 0xff, RZ, 0xc0, !PT ;  /* 0x000000ff0a0a7812 */ /* 0x020fe200078ec0ff */
[----:B------:R-:W-:Y:S01]  /*1bc70*/  BSSY B1, `(.L_x_310) ;  /* 0x000000b000017945 */ /* 0x000fe20003800000 */
[----:B------:R-:W-:Y:S02]  /*1bc80*/  ISETP.LT.OR P4, PT, R0, 0x2, !P0 ;  /* 0x000000020000780c */ /* 0x000fe40004781670 */
[----:B------:R-:W-:Y:S02]  /*1bc90*/  F2FP.F16.E4M3.UNPACK_B R10, R10 ;  /* 0x0000000aff0a723e */ /* 0x000fe400020006ff */
[----:B0-----:R-:W-:-:S03]  /*1bca0*/  PRMT R6, RZ, 0x7610, R6 ;  /* 0x00007610ff067816 */ /* 0x001fc60000000006 */
[----:B------:R-:W-:-:S05]  /*1bcb0*/  HADD2.F32 R7, -RZ, R10.H0_H0 ;  /* 0x2000000aff077230 */ /* 0x000fca0000004100 */
[----:B------:R-:W-:-:S04]  /*1bcc0*/  FMUL R7, R7, R178 ;  /* 0x000000b207077220 */ /* 0x000fc80000400000 */
[----:B------:R-:W-:-:S05]  /*1bcd0*/  FFMA R7, R24, R163, R7 ;  /* 0x000000a318077223 */ /* 0x000fca0000000007 */
[----:B------:R-:W-:-:S05]  /*1bce0*/  F2FP.SATFINITE.E4M3.F32.PACK_AB_MERGE_C R7, RZ, R7, RZ ;  /* 0x00000007ff07723e */ /* 0x000fca00048070ff */
[----:B------:R0:W-:Y:S01]  /*1bcf0*/  @!P3 STG.E.U8 desc[UR36][R4.64], R7 ;  /* 0x000000070400b986 */ /* 0x0001e2000c101124 */
[----:B------:R-:W-:Y:S05]  /*1bd00*/  @P4 BRA `(.L_x_311) ;  /* 0x0000000000044947 */ /* 0x000fea0003800000 */
[----:B------:R2:W5:Y:S02]  /*1bd10*/  LDG.E.U8 R6, desc[UR36][R8.64+0x1] ;  /* 0x0000012408067981 */ /* 0x000564000c1e1100 */
.L_x_311:
[----:B------:R-:W-:Y:S05]  /*1bd20*/  BSYNC B1 ;  /* 0x0000000000017941 */ /* 0x000fea0003800000 */
.L_x_310:
[----:B-----5:R-:W-:Y:S01]  /*1bd30*/  LOP3.LUT R6, R6, 0xff, RZ, 0xc0, !PT ;  /* 0x000000ff06067812 */ /* 0x020fe200078ec0ff */
[----:B------:R-:W-:Y:S01]  /*1bd40*/  BSSY B1, `(.L_x_312) ;  /* 0x0000013000017945 */ /* 0x000fe20003800000 */
[----:B------:R-:W-:Y:S02]  /*1bd50*/  IADD3 R21, P1, R21, 0x88, RZ ;  /* 0x0000008815157810 */ /* 0x000fe40007f3e0ff */
[----:B------:R-:W-:-:S03]  /*1bd60*/  F2FP.F16.E4M3.UNPACK_B R6, R6 ;  /* 0x00000006ff06723e */ /* 0x000fc600020006ff */
[----:B------:R-:W-:Y:S01]  /*1bd70*/  IMAD.X R11, RZ, RZ, UR9, P1 ;  /* 0x00000009ff0b7e24 */ /* 0x000fe200088e06ff */
[----:B------:R-:W-:Y:S01]  /*1bd80*/  ISETP.GE.AND P1, PT, R20, 0x89, PT ;  /* 0x000000891400780c */ /* 0x000fe20003f26270 */
[----:B0-----:R-:W-:Y:S02]  /*1bd90*/  HADD2.F32 R7, -RZ, R6.H0_H0 ;  /* 0x20000006ff077230 */ /* 0x001fe40000004100 */
[-C--:B------:R-:W-:Y:S01]  /*1bda0*/  IMAD R10, R11, R14.reuse, RZ ;  /* 0x0000000e0b0a7224 */ /* 0x080fe200078e02ff */
[----:B------:R-:W-:Y:S01]  /*1bdb0*/  ISETP.LT.OR P3, PT, R0, 0x1, !P1 ;  /* 0x000000010000780c */ /* 0x000fe20004f61670 */
[----:B------:R-:W-:-:S04]  /*1bdc0*/  IMAD.WIDE.U32 R18, R21, R14, R18 ;  /* 0x0000000e15127225 */ /* 0x000fc800078e0012 */
[----:B------:R-:W-:Y:S01]  /*1bdd0*/  FMUL R6, R7, R178 ;  /* 0x000000b207067220 */ /* 0x000fe20000400000 */
[----:B------:R-:W-:-:S03]  /*1bde0*/  IMAD R10, R21, R15, R10 ;  /* 0x0000000f150a7224 */ /* 0x000fc600078e020a */
[----:B------:R-:W-:-:S01]  /*1bdf0*/  FFMA R6, R25, R163, R6 ;  /* 0x000000a319067223 */ /* 0x000fc20000000006 */
[----:B------:R-:W-:-:S04]  /*1be00*/  IADD3 R16, P2, R18, R16, RZ ;  /* 0x0000001012107210 */ /* 0x000fc80007f5e0ff */
[----:B------:R-:W-:Y:S02]  /*1be10*/  F2FP.SATFINITE.E4M3.F32.PACK_AB_MERGE_C R7, RZ, R6, RZ ;  /* 0x00000006ff07723e */ /* 0x000fe400048070ff */
[----:B------:R-:W-:Y:S02]  /*1be20*/  IADD3.X R17, R17, R19, R10, P2, !PT ;  /* 0x0000001311117210 */ /* 0x000fe400017fe40a */
[----:B------:R-:W-:Y:S01]  /*1be30*/  PRMT R6, RZ, 0x7610, R6 ;  /* 0x00007610ff067816 */ /* 0x000fe20000000006 */
[----:B------:R0:W-:Y:S01]  /*1be40*/  @!P4 STG.E.U8 desc[UR36][R4.64+0x1], R7 ;  /* 0x000001070400c986 */ /* 0x0001e2000c101124 */
[----:B------:R-:W-:Y:S05]  /*1be50*/  @P3 BRA `(.L_x_313) ;  /* 0x0000000000043947 */ /* 0x000fea0003800000 */
[----:B------:R3:W5:Y:S02]  /*1be60*/  LDG.E.U8 R6, desc[UR36][R16.64] ;  /* 0x0000002410067981 */ /* 0x000764000c1e1100 */
.L_x_313:
[----:B------:R-:W-:Y:S05]  /*1be70*/  BSYNC B1 ;  /* 0x0000000000017941 */ /* 0x000fea0003800000 */
.L_x_312:
[----:B-----5:R-:W-:Y:S01]  /*1be80*/  LOP3.LUT R6, R6, 0xff, RZ, 0xc0, !PT ;  /* 0x000000ff06067812 */ /* 0x020fe200078ec0ff */
[----:B------:R-:W-:Y:S01]  /*1be90*/  BSSY B1, `(.L_x_314) ;  /* 0x000000b000017945 */ /* 0x000fe20003800000 */
[----:B------:R-:W-:Y:S02]  /*1bea0*/  ISETP.LT.OR P2, PT, R0, 0x2, !P1 ;  /* 0x000000020000780c */ /* 0x000fe40004f41670 */
[----:B------:R-:W-:-:S05]  /*1beb0*/  F2FP.F16.E4M3.UNPACK_B R6, R6 ;  /* 0x00000006ff06723e */ /* 0x000fca00020006ff */
[----:B0-----:R-:W-:Y:S01]  /*1bec0*/  HADD2.F32 R7, -RZ, R6.H0_H0 ;  /* 0x20000006ff077230 */ /* 0x001fe20000004100 */
[----:B------:R-:W-:-:S04]  /*1bed0*/  PRMT R6, RZ, 0x7610, R6 ;  /* 0x00007610ff067816 */ /* 0x000fc80000000006 */
[----:B------:R-:W-:-:S04]  /*1bee0*/  FMUL R7, R7, R178 ;  /* 0x000000b207077220 */ /* 0x000fc80000400000 */
[----:B------:R-:W-:-:S05]  /*1bef0*/  FFMA R7, R26, R163, R7 ;  /* 0x000000a31a077223 */ /* 0x000fca0000000007 */
[----:B------:R-:W-:-:S05]  /*1bf00*/  F2FP.SATFINITE.E4M3.F32.PACK_AB_MERGE_C R7, RZ, R7, RZ ;  /* 0x00000007ff07723e */ /* 0x000fca00048070ff */
[----:B------:R0:W-:Y:S01]  /*1bf10*/  @!P3 STG.E.U8 desc[UR36][R2.64], R7 ;  /* 0x000000070200b986 */ /* 0x0001e2000c101124 */
[----:B------:R-:W-:Y:S05]  /*1bf20*/  @P2 BRA `(.L_x_315) ;  /* 0x0000000000042947 */ /* 0x000fea0003800000 */
[----:B------:R4:W5:Y:S02]  /*1bf30*/  LDG.E.U8 R6, desc[UR36][R16.64+0x1] ;  /* 0x0000012410067981 */ /* 0x000964000c1e1100 */
.L_x_315:
[----:B------:R-:W-:Y:S05]  /*1bf40*/  BSYNC B1 ;  /* 0x0000000000017941 */ /* 0x000fea0003800000 */
.L_x_314:
[----:B-----5:R-:W-:Y:S01]  /*1bf50*/  LOP3.LUT R6, R6, 0xff, RZ, 0xc0, !PT ;  /* 0x000000ff06067812 */ /* 0x020fe200078ec0ff */
[----:B------:R-:W-:Y:S01]  /*1bf60*/  BSSY B1, `(.L_x_316) ;  /* 0x000000b000017945 */ /* 0x000fe20003800000 */
[----:B------:R-:W-:Y:S02]  /*1bf70*/  ISETP.LT.OR P3, PT, R0, 0x9, !P0 ;  /* 0x000000090000780c */ /* 0x000fe40004761670 */
[----:B------:R-:W-:-:S05]  /*1bf80*/  F2FP.F16.E4M3.UNPACK_B R6, R6 ;  /* 0x00000006ff06723e */ /* 0x000fca00020006ff */
[----:B0-----:R-:W-:-:S05]  /*1bf90*/  HADD2.F32 R7, -RZ, R6.H0_H0 ;  /* 0x20000006ff077230 */ /* 0x001fca0000004100 */
[----:B------:R-:W-:-:S04]  /*1bfa0*/  FMUL R6, R7, R178 ;  /* 0x000000b207067220 */ /* 0x000fc80000400000 */
[----:B------:R-:W-:-:S05]  /*1bfb0*/  FFMA R6, R27, R163, R6 ;  /* 0x000000a31b067223 */ /* 0x000fca0000000006 */
[----:B------:R-:W-:Y:S02]  /*1bfc0*/  F2FP.SATFINITE.E4M3.F32.PACK_AB_MERGE_C R7, RZ, R6, RZ ;  /* 0x00000006ff07723e */ /* 0x000fe400048070ff */
[----:B------:R-:W-:-:S03]  /*1bfd0*/  PRMT R6, RZ, 0x7610, R6 ;  /* 0x00007610ff067816 */ /* 0x000fc60000000006 */
[----:B------:R0:W-:Y:S01]  /*1bfe0*/  @!P2 STG.E.U8 desc[UR36][R2.64+0x1], R7 ;  /* 0x000001070200a986 */ /* 0x0001e2000c101124 */
[----:B------:R-:W-:Y:S05]  /*1bff0*/  @P3 BRA `(.L_x_317) ;  /* 0x0000000000043947 */ /* 0x000fea0003800000 */
[----:B------:R0:W5:Y:S02]  /*1c000*/  LDG.E.U8 R6, desc[UR36][R8.64+0x8] ;  /* 0x0000082408067981 */ /* 0x000164000c1e1100 */
.L_x_317:
[----:B------:R-:W-:Y:S05]  /*1c010*/  BSYNC B1 ;  /* 0x0000000000017941 */ /* 0x000fea0003800000 */
.L_x_316:
        /* <DEDUP_REMOVED lines=12> */
.L_x_319:
[----:B------:R-:W-:Y:S05]  /*1c0e0*/  BSYNC B1 ;  /* 0x0000000000017941 */ /* 0x000fea0003800000 */
.L_x_318:
        /* <DEDUP_REMOVED lines=12> */
.L_x_321:
[----:B------:R-:W-:Y:S05]  /*1c1b0*/  BSYNC B1 ;  /* 0x0000000000017941 */ /* 0x000fea0003800000 */
.L_x_320:
        /* <DEDUP_REMOVED lines=12> */
.L_x_323:
[----:B------:R-:W-:Y:S05]  /*1c280*/  BSYNC B1 ;  /* 0x0000000000017941 */ /* 0x000fea0003800000 */
.L_x_322:
        /* <DEDUP_REMOVED lines=12> */
.L_x_325:
[----:B------:R-:W-:Y:S05]  /*1c350*/  BSYNC B1 ;  /* 0x0000000000017941 */ /* 0x000fea0003800000 */
.L_x_324:
        /* <DEDUP_REMOVED lines=12> */
.L_x_327:
[----:B------:R-:W-:Y:S05]  /*1c420*/  BSYNC B1 ;  /* 0x0000000000017941 */ /* 0x000fea0003800000 */
.L_x_326:
        /* <DEDUP_REMOVED lines=12> */
.L_x_329:
[----:B------:R-:W-:Y:S05]  /*1c4f0*/  BSYNC B1 ;  /* 0x0000000000017941 */ /* 0x000fea0003800000 */
.L_x_328:
        /* <DEDUP_REMOVED lines=12> */
.L_x_331:
[----:B------:R-:W-:Y:S05]  /*1c5c0*/  BSYNC B1 ;  /* 0x0000000000017941 */ /* 0x000fea0003800000 */
.L_x_330:
        /* <DEDUP_REMOVED lines=12> */
.L_x_333:
[----:B------:R-:W-:Y:S05]  /*1c690*/  BSYNC B1 ;  /* 0x0000000000017941 */ /* 0x000fea0003800000 */
.L_x_332:
        /* <DEDUP_REMOVED lines=12> */
.L_x_335:
[----:B------:R-:W-:Y:S05]  /*1c760*/  BSYNC B1 ;  /* 0x0000000000017941 */ /* 0x000fea0003800000 */
.L_x_334:
        /* <DEDUP_REMOVED lines=12> */
.L_x_337:
[----:B------:R-:W-:Y:S05]  /*1c830*/  BSYNC B1 ;  /* 0x0000000000017941 */ /* 0x000fea0003800000 */
.L_x_336:
        /* <DEDUP_REMOVED lines=12> */
.L_x_339:
[----:B------:R-:W-:Y:S05]  /*1c900*/  BSYNC B1 ;  /* 0x0000000000017941 */ /* 0x000fea0003800000 */
.L_x_338:
        /* <DEDUP_REMOVED lines=12> */
.L_x_341:
[----:B------:R-:W-:Y:S05]  /*1c9d0*/  BSYNC B1 ;  /* 0x0000000000017941 */ /* 0x000fea0003800000 */
.L_x_340:
        /* <DEDUP_REMOVED lines=12> */
.L_x_343:
[----:B------:R-:W-:Y:S05]  /*1caa0*/  BSYNC B1 ;  /* 0x0000000000017941 */ /* 0x000fea0003800000 */
.L_x_342:
        /* <DEDUP_REMOVED lines=12> */
.L_x_345:
[----:B------:R-:W-:Y:S05]  /*1cb70*/  BSYNC B1 ;  /* 0x0000000000017941 */ /* 0x000fea0003800000 */
.L_x_344:
        /* <DEDUP_REMOVED lines=12> */
.L_x_347:
[----:B------:R-:W-:Y:S05]  /*1cc40*/  BSYNC B1 ;  /* 0x0000000000017941 */ /* 0x000fea0003800000 */
.L_x_346:
        /* <DEDUP_REMOVED lines=12> */
.L_x_349:
[----:B------:R-:W-:Y:S05]  /*1cd10*/  BSYNC B1 ;  /* 0x0000000000017941 */ /* 0x000fea0003800000 */
.L_x_348:
        /* <DEDUP_REMOVED lines=12> */
.L_x_351:
[----:B------:R-:W-:Y:S05]  /*1cde0*/  BSYNC B1 ;  /* 0x0000000000017941 */ /* 0x000fea0003800000 */
.L_x_350:
        /* <DEDUP_REMOVED lines=12> */
.L_x_353:
[----:B------:R-:W-:Y:S05]  /*1ceb0*/  BSYNC B1 ;  /* 0x0000000000017941 */ /* 0x000fea0003800000 */
.L_x_352:
        /* <DEDUP_REMOVED lines=12> */
.L_x_355:
[----:B------:R-:W-:Y:S05]  /*1cf80*/  BSYNC B1 ;  /* 0x0000000000017941 */ /* 0x000fea0003800000 */
.L_x_354:
        /* <DEDUP_REMOVED lines=12> */
.L_x_357:
[----:B------:R-:W-:Y:S05]  /*1d050*/  BSYNC B1 ;  /* 0x0000000000017941 */ /* 0x000fea0003800000 */
.L_x_356:
        /* <DEDUP_REMOVED lines=12> */
.L_x_359:
[----:B------:R-:W-:Y:S05]  /*1d120*/  BSYNC B1 ;  /* 0x0000000000017941 */ /* 0x000fea0003800000 */
.L_x_358:
        /* <DEDUP_REMOVED lines=12> */
.L_x_361:
[----:B------:R-:W-:Y:S05]  /*1d1f0*/  BSYNC B1 ;  /* 0x0000000000017941 */ /* 0x000fea0003800000 */
.L_x_360:
        /* <DEDUP_REMOVED lines=12> */
.L_x_363:
[----:B------:R-:W-:Y:S05]  /*1d2c0*/  BSYNC B1 ;  /* 0x0000000000017941 */ /* 0x000fea0003800000 */
.L_x_362:
        /* <DEDUP_REMOVED lines=12> */
.L_x_365:
[----:B------:R-:W-:Y:S05]  /*1d390*/  BSYNC B1 ;  /* 0x0000000000017941 */ /* 0x000fea0003800000 */
.L_x_364:
        /* <DEDUP_REMOVED lines=12> */
.L_x_367:
[----:B------:R-:W-:Y:S05]  /*1d460*/  BSYNC B1 ;  /* 0x0000000000017941 */ /* 0x000fea0003800000 */
.L_x_366:
        /* <DEDUP_REMOVED lines=12> */
.L_x_369:
[----:B------:R-:W-:Y:S05]  /*1d530*/  BSYNC B1 ;  /* 0x0000000000017941 */ /* 0x000fea0003800000 */
.L_x_368:
        /* <DEDUP_REMOVED lines=12> */
.L_x_371:
[----:B------:R-:W-:Y:S05]  /*1d600*/  BSYNC B1 ;  /* 0x0000000000017941 */ /* 0x000fea0003800000 */
.L_x_370:
        /* <DEDUP_REMOVED lines=12> */
.L_x_373:
[----:B------:R-:W-:Y:S05]  /*1d6d0*/  BSYNC B1 ;  /* 0x0000000000017941 */ /* 0x000fea0003800000 */
.L_x_372:
        /* <DEDUP_REMOVED lines=12> */
.L_x_375:
[----:B------:R-:W-:Y:S05]  /*1d7a0*/  BSYNC B1 ;  /* 0x0000000000017941 */ /* 0x000fea0003800000 */
.L_x_374:
        /* <DEDUP_REMOVED lines=12> */
.L_x_377:
[----:B------:R-:W-:Y:S05]  /*1d870*/  BSYNC B1 ;  /* 0x0000000000017941 */ /* 0x000fea0003800000 */
.L_x_376:
        /* <DEDUP_REMOVED lines=12> */
.L_x_379:
[----:B------:R-:W-:Y:S05]  /*1d940*/  BSYNC B1 ;  /* 0x0000000000017941 */ /* 0x000fea0003800000 */
.L_x_378:
        /* <DEDUP_REMOVED lines=12> */
.L_x_381:
[----:B------:R-:W-:Y:S05]  /*1da10*/  BSYNC B1 ;  /* 0x0000000000017941 */ /* 0x000fea0003800000 */
.L_x_380:
        /* <DEDUP_REMOVED lines=12> */
.L_x_383:
[----:B------:R-:W-:Y:S05]  /*1dae0*/  BSYNC B1 ;  /* 0x0000000000017941 */ /* 0x000fea0003800000 */
.L_x_382:
        /* <DEDUP_REMOVED lines=12> */
.L_x_385:
[----:B------:R-:W-:Y:S05]  /*1dbb0*/  BSYNC B1 ;  /* 0x0000000000017941 */ /* 0x000fea0003800000 */
.L_x_384:
        /* <DEDUP_REMOVED lines=12> */
.L_x_387:
[----:B------:R-:W-:Y:S05]  /*1dc80*/  BSYNC B1 ;  /* 0x0000000000017941 */ /* 0x000fea0003800000 */
.L_x_386:
        /* <DEDUP_REMOVED lines=12> */
.L_x_389:
[----:B------:R-:W-:Y:S05]  /*1dd50*/  BSYNC B1 ;  /* 0x0000000000017941 */ /* 0x000fea0003800000 */
.L_x_388:
        /* <DEDUP_REMOVED lines=12> */
.L_x_391:
[----:B------:R-:W-:Y:S05]  /*1de20*/  BSYNC B1 ;  /* 0x0000000000017941 */ /* 0x000fea0003800000 */
.L_x_390:
        /* <DEDUP_REMOVED lines=12> */
.L_x_393:
[----:B------:R-:W-:Y:S05]  /*1def0*/  BSYNC B1 ;  /* 0x0000000000017941 */ /* 0x000fea0003800000 */
.L_x_392:
        /* <DEDUP_REMOVED lines=12> */
.L_x_395:
[----:B------:R-:W-:Y:S05]  /*1dfc0*/  BSYNC B1 ;  /* 0x0000000000017941 */ /* 0x000fea0003800000 */
.L_x_394:
        /* <DEDUP_REMOVED lines=12> */
.L_x_397:
[----:B------:R-:W-:Y:S05]  /*1e090*/  BSYNC B1 ;  /* 0x0000000000017941 */ /* 0x000fea0003800000 */
.L_x_396:
        /* <DEDUP_REMOVED lines=12> */
.L_x_399:
[----:B------:R-:W-:Y:S05]  /*1e160*/  BSYNC B1 ;  /* 0x0000000000017941 */ /* 0x000fea0003800000 */
.L_x_398:
        /* <DEDUP_REMOVED lines=12> */
.L_x_401:
[----:B------:R-:W-:Y:S05]  /*1e230*/  BSYNC B1 ;  /* 0x0000000000017941 */ /* 0x000fea0003800000 */
.L_x_400:
        /* <DEDUP_REMOVED lines=12> */
.L_x_403:
[----:B------:R-:W-:Y:S05]  /*1e300*/  BSYNC B1 ;  /* 0x0000000000017941 */ /* 0x000fea0003800000 */
.L_x_402:
        /* <DEDUP_REMOVED lines=12> */
.L_x_405:
[----:B------:R-:W-:Y:S05]  /*1e3d0*/  BSYNC B1 ;  /* 0x0000000000017941 */ /* 0x000fea0003800000 */
.L_x_404:
        /* <DEDUP_REMOVED lines=12> */
.L_x_407:
[----:B------:R-:W-:Y:S05]  /*1e4a0*/  BSYNC B1 ;  /* 0x0000000000017941 */ /* 0x000fea0003800000 */
.L_x_406:
        /* <DEDUP_REMOVED lines=12> */
.L_x_409:
[----:B------:R-:W-:Y:S05]  /*1e570*/  BSYNC B1 ;  /* 0x0000000000017941 */ /* 0x000fea0003800000 */
.L_x_408:
        /* <DEDUP_REMOVED lines=12> */
.L_x_411:
[----:B------:R-:W-:Y:S05]  /*1e640*/  BSYNC B1 ;  /* 0x0000000000017941 */ /* 0x000fea0003800000 */
.L_x_410:
        /* <DEDUP_REMOVED lines=12> */
.L_x_413:
[----:B------:R-:W-:Y:S05]  /*1e710*/  BSYNC B1 ;  /* 0x0000000000017941 */ /* 0x000fea0003800000 */
.L_x_412:
        /* <DEDUP_REMOVED lines=12> */
.L_x_415:
[----:B------:R-:W-:Y:S05]  /*1e7e0*/  BSYNC B1 ;  /* 0x0000000000017941 */ /* 0x000fea0003800000 */
.L_x_414:
        /* <DEDUP_REMOVED lines=12> */
.L_x_417:
[----:B------:R-:W-:Y:S05]  /*1e8b0*/  BSYNC B1 ;  /* 0x0000000000017941 */ /* 0x000fea0003800000 */
.L_x_416:
        /* <DEDUP_REMOVED lines=12> */
.L_x_419:
[----:B------:R-:W-:Y:S05]  /*1e980*/  BSYNC B1 ;  /* 0x0000000000017941 */ /* 0x000fea0003800000 */
.L_x_418:
        /* <DEDUP_REMOVED lines=12> */
.L_x_421:
[----:B------:R-:W-:Y:S05]  /*1ea50*/  BSYNC B1 ;  /* 0x0000000000017941 */ /* 0x000fea0003800000 */
.L_x_420:
        /* <DEDUP_REMOVED lines=12> */
.L_x_423:
[----:B------:R-:W-:Y:S05]  /*1eb20*/  BSYNC B1 ;  /* 0x0000000000017941 */ /* 0x000fea0003800000 */
.L_x_422:
        /* <DEDUP_REMOVED lines=12> */
.L_x_425:
[----:B------:R-:W-:Y:S05]  /*1ebf0*/  BSYNC B1 ;  /* 0x0000000000017941 */ /* 0x000fea0003800000 */
.L_x_424:
        /* <DEDUP_REMOVED lines=12> */
.L_x_427:
[----:B------:R-:W-:Y:S05]  /*1ecc0*/  BSYNC B1 ;  /* 0x0000000000017941 */ /* 0x000fea0003800000 */
.L_x_426:
        /* <DEDUP_REMOVED lines=12> */
.L_x_429:
[----:B------:R-:W-:Y:S05]  /*1ed90*/  BSYNC B1 ;  /* 0x0000000000017941 */ /* 0x000fea0003800000 */
.L_x_428:
        /* <DEDUP_REMOVED lines=12> */
.L_x_431:
[----:B------:R-:W-:Y:S05]  /*1ee60*/  BSYNC B1 ;  /* 0x0000000000017941 */ /* 0x000fea0003800000 */
.L_x_430:
        /* <DEDUP_REMOVED lines=12> */
.L_x_433:
[----:B------:R-:W-:Y:S05]  /*1ef30*/  BSYNC B1 ;  /* 0x0000000000017941 */ /* 0x000fea0003800000 */
.L_x_432:
        /* <DEDUP_REMOVED lines=12> */
.L_x_435:
[----:B------:R-:W-:Y:S05]  /*1f000*/  BSYNC B1 ;  /* 0x0000000000017941 */ /* 0x000fea0003800000 */
.L_x_434:
        /* <DEDUP_REMOVED lines=12> */
.L_x_437:
[----:B------:R-:W-:Y:S05]  /*1f0d0*/  BSYNC B1 ;  /* 0x0000000000017941 */ /* 0x000fea0003800000 */
.L_x_436:
        /* <DEDUP_REMOVED lines=12> */
.L_x_439:
[----:B------:R-:W-:Y:S05]  /*1f1a0*/  BSYNC B1 ;  /* 0x0000000000017941 */ /* 0x000fea0003800000 */
.L_x_438:
        /* <DEDUP_REMOVED lines=12> */
.L_x_441:
[----:B------:R-:W-:Y:S05]  /*1f270*/  BSYNC B1 ;  /* 0x0000000000017941 */ /* 0x000fea0003800000 */
.L_x_440:
        /* <DEDUP_REMOVED lines=12> */
.L_x_443:
[----:B------:R-:W-:Y:S05]  /*1f340*/  BSYNC B1 ;  /* 0x0000000000017941 */ /* 0x000fea0003800000 */
.L_x_442:
        /* <DEDUP_REMOVED lines=12> */
.L_x_445:
[----:B------:R-:W-:Y:S05]  /*1f410*/  BSYNC B1 ;  /* 0x0000000000017941 */ /* 0x000fea0003800000 */
.L_x_444:
        /* <DEDUP_REMOVED lines=12> */
.L_x_447:
[----:B------:R-:W-:Y:S05]  /*1f4e0*/  BSYNC B1 ;  /* 0x0000000000017941 */ /* 0x000fea0003800000 */
.L_x_446:
        /* <DEDUP_REMOVED lines=12> */
.L_x_449:
[----:B------:R-:W-:Y:S05]  /*1f5b0*/  BSYNC B1 ;  /* 0x0000000000017941 */ /* 0x000fea0003800000 */
.L_x_448:
        /* <DEDUP_REMOVED lines=12> */
.L_x_451:
[----:B------:R-:W-:Y:S05]  /*1f680*/  BSYNC B1 ;  /* 0x0000000000017941 */ /* 0x000fea0003800000 */
.L_x_450:
        /* <DEDUP_REMOVED lines=12> */
.L_x_453:
[----:B------:R-:W-:Y:S05]  /*1f750*/  BSYNC B1 ;  /* 0x0000000000017941 */ /* 0x000fea0003800000 */
.L_x_452:
        /* <DEDUP_REMOVED lines=12> */
.L_x_455:
[----:B------:R-:W-:Y:S05]  /*1f820*/  BSYNC B1 ;  /* 0x0000000000017941 */ /* 0x000fea0003800000 */
.L_x_454:
        /* <DEDUP_REMOVED lines=12> */
.L_x_457:
[----:B------:R-:W-:Y:S05]  /*1f8f0*/  BSYNC B1 ;  /* 0x0000000000017941 */ /* 0x000fea0003800000 */
.L_x_456:
        /* <DEDUP_REMOVED lines=12> */
.L_x_459:
[----:B------:R-:W-:Y:S05]  /*1f9c0*/  BSYNC B1 ;  /* 0x0000000000017941 */ /* 0x000fea0003800000 */
.L_x_458:
        /* <DEDUP_REMOVED lines=12> */
.L_x_461:
[----:B------:R-:W-:Y:S05]  /*1fa90*/  BSYNC B1 ;  /* 0x0000000000017941 */ /* 0x000fea0003800000 */
.L_x_460:
        /* <DEDUP_REMOVED lines=12> */
.L_x_463:
[----:B------:R-:W-:Y:S05]  /*1fb60*/  BSYNC B1 ;  /* 0x0000000000017941 */ /* 0x000fea0003800000 */
.L_x_462:
        /* <DEDUP_REMOVED lines=12> */
.L_x_465:
[----:B------:R-:W-:Y:S05]  /*1fc30*/  BSYNC B1 ;  /* 0x0000000000017941 */ /* 0x000fea0003800000 */
.L_x_464:
        /* <DEDUP_REMOVED lines=12> */
.L_x_467:
[----:B------:R-:W-:Y:S05]  /*1fd00*/  BSYNC B1 ;  /* 0x0000000000017941 */ /* 0x000fea0003800000 */
.L_x_466:
        /* <DEDUP_REMOVED lines=12> */
.L_x_469:
[----:B------:R-:W-:Y:S05]  /*1fdd0*/  BSYNC B1 ;  /* 0x0000000000017941 */ /* 0x000fea0003800000 */
.L_x_468:
        /* <DEDUP_REMOVED lines=12> */
.L_x_471:
[----:B------:R-:W-:Y:S05]  /*1fea0*/  BSYNC B1 ;  /* 0x0000000000017941 */ /* 0x000fea0003800000 */
.L_x_470:
        /* <DEDUP_REMOVED lines=12> */
.L_x_473:
[----:B------:R-:W-:Y:S05]  /*1ff70*/  BSYNC B1 ;  /* 0x0000000000017941 */ /* 0x000fea0003800000 */
.L_x_472:
        /* <DEDUP_REMOVED lines=12> */
.L_x_475:
[----:B------:R-:W-:Y:S05]  /*20040*/  BSYNC B1 ;  /* 0x0000000000017941 */ /* 0x000fea0003800000 */
.L_x_474:
        /* <DEDUP_REMOVED lines=12> */
.L_x_477:
[----:B------:R-:W-:Y:S05]  /*20110*/  BSYNC B1 ;  /* 0x0000000000017941 */ /* 0x000fea0003800000 */
.L_x_476:
        /* <DEDUP_REMOVED lines=12> */
.L_x_479:
[----:B------:R-:W-:Y:S05]  /*201e0*/  BSYNC B1 ;  /* 0x0000000000017941 */ /* 0x000fea0003800000 */
.L_x_478:
        /* <DEDUP_REMOVED lines=12> */
.L_x_481:
[----:B------:R-:W-:Y:S05]  /*202b0*/  BSYNC B1 ;  /* 0x0000000000017941 */ /* 0x000fea0003800000 */
.L_x_480:
        /* <DEDUP_REMOVED lines=12> */
.L_x_483:
[----:B------:R-:W-:Y:S05]  /*20380*/  BSYNC B1 ;  /* 0x0000000000017941 */ /* 0x000fea0003800000 */
.L_x_482:
        /* <DEDUP_REMOVED lines=12> */
.L_x_485:
[----:B------:R-:W-:Y:S05]  /*20450*/  BSYNC B1 ;  /* 0x0000000000017941 */ /* 0x000fea0003800000 */
.L_x_484:
        /* <DEDUP_REMOVED lines=12> */
.L_x_487:
[----:B------:R-:W-:Y:S05]  /*20520*/  BSYNC B1 ;  /* 0x0000000000017941 */ /* 0x000fea0003800000 */
.L_x_486:
        /* <DEDUP_REMOVED lines=12> */
.L_x_489:
[----:B------:R-:W-:Y:S05]  /*205f0*/  BSYNC B1 ;  /* 0x0000000000017941 */ /* 0x000fea0003800000 */
.L_x_488:
        /* <DEDUP_REMOVED lines=12> */
.L_x_491:
[----:B------:R-:W-:Y:S05]  /*206c0*/  BSYNC B1 ;  /* 0x0000000000017941 */ /* 0x000fea0003800000 */
.L_x_490:
        /* <DEDUP_REMOVED lines=12> */
.L_x_493:
[----:B------:R-:W-:Y:S05]  /*20790*/  BSYNC B1 ;  /* 0x0000000000017941 */ /* 0x000fea0003800000 */
.L_x_492:
        /* <DEDUP_REMOVED lines=12> */
.L_x_495:
[----:B------:R-:W-:Y:S05]  /*20860*/  BSYNC B1 ;  /* 0x0000000000017941 */ /* 0x000fea0003800000 */
.L_x_494:
        /* <DEDUP_REMOVED lines=12> */
.L_x_497:
[----:B------:R-:W-:Y:S05]  /*20930*/  BSYNC B1 ;  /* 0x0000000000017941 */ /* 0x000fea0003800000 */
.L_x_496:
        /* <DEDUP_REMOVED lines=12> */
.L_x_499:
[----:B------:R-:W-:Y:S05]  /*20a00*/  BSYNC B1 ;  /* 0x0000000000017941 */ /* 0x000fea0003800000 */
.L_x_498:
        /* <DEDUP_REMOVED lines=12> */
.L_x_501:
[----:B------:R-:W-:Y:S05]  /*20ad0*/  BSYNC B1 ;  /* 0x0000000000017941 */ /* 0x000fea0003800000 */
.L_x_500:
        /* <DEDUP_REMOVED lines=12> */
.L_x_503:
[----:B------:R-:W-:Y:S05]  /*20ba0*/  BSYNC B1 ;  /* 0x0000000000017941 */ /* 0x000fea0003800000 */
.L_x_502:
        /* <DEDUP_REMOVED lines=12> */
.L_x_505:
[----:B------:R-:W-:Y:S05]  /*20c70*/  BSYNC B1 ;  /* 0x0000000000017941 */ /* 0x000fea0003800000 */
.L_x_504:
        /* <DEDUP_REMOVED lines=12> */
.L_x_507:
[----:B------:R-:W-:Y:S05]  /*20d40*/  BSYNC B1 ;  /* 0x0000000000017941 */ /* 0x000fea0003800000 */
.L_x_506:
        /* <DEDUP_REMOVED lines=12> */
.L_x_509:
[----:B------:R-:W-:Y:S05]  /*20e10*/  BSYNC B1 ;  /* 0x0000000000017941 */ /* 0x000fea0003800000 */
.L_x_508:
        /* <DEDUP_REMOVED lines=12> */
.L_x_511:
[----:B------:R-:W-:Y:S05]  /*20ee0*/  BSYNC B1 ;  /* 0x0000000000017941 */ /* 0x000fea0003800000 */
.L_x_510:
        /* <DEDUP_REMOVED lines=12> */
.L_x_513:
[----:B------:R-:W-:Y:S05]  /*20fb0*/  BSYNC B1 ;  /* 0x0000000000017941 */ /* 0x000fea0003800000 */
.L_x_512:
        /* <DEDUP_REMOVED lines=12> */
.L_x_515:
[----:B------:R-:W-:Y:S05]  /*21080*/  BSYNC B1 ;  /* 0x0000000000017941 */ /* 0x000fea0003800000 */
.L_x_514:
        /* <DEDUP_REMOVED lines=12> */
.L_x_517:
[----:B------:R-:W-:Y:S05]  /*21150*/  BSYNC B1 ;  /* 0x0000000000017941 */ /* 0x000fea0003800000 */
.L_x_516:
        /* <DEDUP_REMOVED lines=12> */
.L_x_519:
[----:B------:R-:W-:Y:S05]  /*21220*/  BSYNC B1 ;  /* 0x0000000000017941 */ /* 0x000fea0003800000 */
.L_x_518:
        /* <DEDUP_REMOVED lines=12> */
.L_x_521:
[----:B------:R-:W-:Y:S05]  /*212f0*/  BSYNC B1 ;  /* 0x0000000000017941 */ /* 0x000fea0003800000 */
.L_x_520:
        /* <DEDUP_REMOVED lines=12> */
.L_x_523:
[----:B------:R-:W-:Y:S05]  /*213c0*/  BSYNC B1 ;  /* 0x0000000000017941 */ /* 0x000fea0003800000 */
.L_x_522:
        /* <DEDUP_REMOVED lines=12> */
.L_x_525:
[----:B------:R-:W-:Y:S05]  /*21490*/  BSYNC B1 ;  /* 0x0000000000017941 */ /* 0x000fea0003800000 */
.L_x_524:
        /* <DEDUP_REMOVED lines=12> */
.L_x_527:
[----:B------:R-:W-:Y:S05]  /*21560*/  BSYNC B1 ;  /* 0x0000000000017941 */ /* 0x000fea0003800000 */
.L_x_526:
        /* <DEDUP_REMOVED lines=12> */
.L_x_529:
[----:B------:R-:W-:Y:S05]  /*21630*/  BSYNC B1 ;  /* 0x0000000000017941 */ /* 0x000fea0003800000 */
.L_x_528:
        /* <DEDUP_REMOVED lines=12> */
.L_x_531:
[----:B------:R-:W-:Y:S05]  /*21700*/  BSYNC B1 ;  /* 0x0000000000017941 */ /* 0x000fea0003800000 */
.L_x_530:
        /* <DEDUP_REMOVED lines=12> */
.L_x_533:
[----:B------:R-:W-:Y:S05]  /*217d0*/  BSYNC B1 ;  /* 0x0000000000017941 */ /* 0x000fea0003800000 */
.L_x_532:
        /* <DEDUP_REMOVED lines=12> */
.L_x_535:
[----:B------:R-:W-:Y:S05]  /*218a0*/  BSYNC B1 ;  /* 0x0000000000017941 */ /* 0x000fea0003800000 */
.L_x_534:
        /* <DEDUP_REMOVED lines=12> */
.L_x_537:
[----:B------:R-:W-:Y:S05]  /*21970*/  BSYNC B1 ;  /* 0x0000000000017941 */ /* 0x000fea0003800000 */
.L_x_536:
        /* <DEDUP_REMOVED lines=12> */
.L_x_539:
[----:B------:R-:W-:Y:S05]  /*21a40*/  BSYNC B1 ;  /* 0x0000000000017941 */ /* 0x000fea0003800000 */
.L_x_538:
        /* <DEDUP_REMOVED lines=12> */
.L_x_541:
[----:B------:R-:W-:Y:S05]  /*21b10*/  BSYNC B1 ;  /* 0x0000000000017941 */ /* 0x000fea0003800000 */
.L_x_540:
        /* <DEDUP_REMOVED lines=12> */
.L_x_543:
[----:B------:R-:W-:Y:S05]  /*21be0*/  BSYNC B1 ;  /* 0x0000000000017941 */ /* 0x000fea0003800000 */
.L_x_542:
        /* <DEDUP_REMOVED lines=12> */
.L_x_545:
[----:B------:R-:W-:Y:S05]  /*21cb0*/  BSYNC B1 ;  /* 0x0000000000017941 */ /* 0x000fea0003800000 */
.L_x_544:
        /* <DEDUP_REMOVED lines=12> */
.L_x_547:
[----:B------:R-:W-:Y:S05]  /*21d80*/  BSYNC B1 ;  /* 0x0000000000017941 */ /* 0x000fea0003800000 */
.L_x_546:
        /* <DEDUP_REMOVED lines=12> */
.L_x_549:
[----:B------:R-:W-:Y:S05]  /*21e50*/  BSYNC B1 ;  /* 0x0000000000017941 */ /* 0x000fea0003800000 */
.L_x_548:
        /* <DEDUP_REMOVED lines=12> */
.L_x_551:
[----:B------:R-:W-:Y:S05]  /*21f20*/  BSYNC B1 ;  /* 0x0000000000017941 */ /* 0x000fea0003800000 */
.L_x_550:
        /* <DEDUP_REMOVED lines=12> */
.L_x_553:
[----:B------:R-:W-:Y:S05]  /*21ff0*/  BSYNC B1 ;  /* 0x0000000000017941 */ /* 0x000fea0003800000 */
.L_x_552:
        /* <DEDUP_REMOVED lines=12> */
.L_x_555:
[----:B------:R-:W-:Y:S05]  /*220c0*/  BSYNC B1 ;  /* 0x0000000000017941 */ /* 0x000fea0003800000 */
.L_x_554:
        /* <DEDUP_REMOVED lines=12> */
.L_x_557:
[----:B------:R-:W-:Y:S05]  /*22190*/  BSYNC B1 ;  /* 0x0000000000017941 */ /* 0x000fea0003800000 */
.L_x_556:
        /* <DEDUP_REMOVED lines=12> */
.L_x_559:
[----:B------:R-:W-:Y:S05]  /*22260*/  BSYNC B1 ;  /* 0x0000000000017941 */ /* 0x000fea0003800000 */
.L_x_558:
        /* <DEDUP_REMOVED lines=12> */
.L_x_561:
[----:B------:R-:W-:Y:S05]  /*22330*/  BSYNC B1 ;  /* 0x0000000000017941 */ /* 0x000fea0003800000 */
.L_x_560:
[----:B-----5:R-:W-:Y:S01]  /*22340*/  LOP3.LUT R6, R6, 0xff, RZ, 0xc0, !PT ;  /* 0x000000ff06067812 */ /* 0x020fe200078ec0ff */
[----:B------:R-:W-:Y:S01]  /*22350*/  BSSY B1, `(.L_x_562) ;  /* 0x000000b000017945 */ /* 0x000fe20003800000 */
[----:B------:R-:W-:Y:S02]  /*22360*/  ISETP.LT.OR P1, PT, R0, 0xfa, !P1 ;  /* 0x000000fa0000780c */ /* 0x000fe40004f21670 */
[----:B------:R-:W-:Y:S02]  /*22370*/  F2FP.F16.E4M3.UNPACK_B R6, R6 ;  /* 0x00000006ff06723e */ /* 0x000fe400020006ff */
[----:B------:R-:W-:-:S03]  /*22380*/  PRMT R0, RZ, 0x7610, R0 ;  /* 0x00007610ff007816 */ /* 0x000fc60000000000 */
[----:B0-----:R-:W-:-:S05]  /*22390*/  HADD2.F32 R5, -RZ, R6.H0_H0 ;  /* 0x20000006ff057230 */ /* 0x001fca0000004100 */
[----:B------:R-:W-:-:S04]  /*223a0*/  FMUL R5, R5, R178 ;  /* 0x000000b205057220 */ /* 0x000fc80000400000 */
[----:B------:R-:W-:-:S05]  /*223b0*/  FFMA R5, R150, R163, R5 ;  /* 0x000000a396057223 */ /* 0x000fca0000000005 */
[----:B------:R-:W-:-:S05]  /*223c0*/  F2FP.SATFINITE.E4M3.F32.PACK_AB_MERGE_C R5, RZ, R5, RZ ;  /* 0x00000005ff05723e */ /* 0x000fca00048070ff */
[----:B------:R0:W-:Y:S01]  /*223d0*/  @!P2 STG.E.U8 desc[UR36][R2.64+0xf8], R5 ;  /* 0x0000f8050200a986 */ /* 0x0001e2000c101124 */
[----:B------:R-:W-:Y:S05]  /*223e0*/  @P1 BRA `(.L_x_563) ;  /* 0x0000000000041947 */ /* 0x000fea0003800000 */
[----:B------:R0:W5:Y:S02]  /*223f0*/  LDG.E.U8 R0, desc[UR36][R16.64+0xf9] ;  /* 0x0000f92410007981 */ /* 0x000164000c1e1100 */
.L_x_563:
[----:B------:R-:W-:Y:S05]  /*22400*/  BSYNC B1 ;  /* 0x0000000000017941 */ /* 0x000fea0003800000 */
.L_x_562:
[----:B------:R-:W-:Y:S05]  /*22410*/  @P1 BRA `(.L_x_564) ;  /* 0x0000004800301947 */ /* 0x000fea0003800000 */
[----:B-----5:R-:W-:-:S04]  /*22420*/  LOP3.LUT R0, R0, 0xff, RZ, 0xc0, !PT ;  /* 0x000000ff00007812 */ /* 0x020fc800078ec0ff */
[----:B------:R-:W-:-:S05]  /*22430*/  F2FP.F16.E4M3.UNPACK_B R0, R0 ;  /* 0x00000000ff00723e */ /* 0x000fca00020006ff */
[----:B0-----:R-:W-:-:S05]  /*22440*/  HADD2.F32 R5, -RZ, R0.H0_H0 ;  /* 0x20000000ff057230 */ /* 0x001fca0000004100 */
[----:B------:R-:W-:-:S04]  /*22450*/  FMUL R0, R5, R178 ;  /* 0x000000b205007220 */ /* 0x000fc80000400000 */
[----:B------:R-:W-:-:S05]  /*22460*/  FFMA R0, R151, R163, R0 ;  /* 0x000000a397007223 */ /* 0x000fca0000000000 */
[----:B------:R-:W-:-:S05]  /*22470*/  F2FP.SATFINITE.E4M3.F32.PACK_AB_MERGE_C R5, RZ, R0, RZ ;  /* 0x00000000ff05723e */ /* 0x000fca00048070ff */
[----:B------:R0:W-:Y:S01]  /*22480*/  STG.E.U8 desc[UR36][R2.64+0xf9], R5 ;  /* 0x0000f90502007986 */ /* 0x0001e2000c101124 */
[----:B------:R-:W-:Y:S05]  /*22490*/  BRA `(.L_x_564) ;  /* 0x0000004800107947 */ /* 0x000fea0003800000 */
.L_x_51:
[----:B------:R-:W2:Y:S04]  /*224a0*/  LDL.LU R10, [R1] ;  /* 0x00000000010a7983 */ /* 0x000ea80000300800 */
[----:B------:R-:W3:Y:S04]  /*224b0*/  LDL.LU R12, [R1+0xc] ;  /* 0x00000c00010c7983 */ /* 0x000ee80000300800 */
[----:B------:R-:W4:Y:S04]  /*224c0*/  LDL.LU R11, [R1+0x10] ;  /* 0x00001000010b7983 */ /* 0x000f280000300800 */
[----:B------:R-:W5:Y:S04]  /*224d0*/  LDL.LU R13, [R1+0x58] ;  /* 0x00005800010d7983 */ /* 0x000f680000300800 */
        /* <DEDUP_REMOVED lines=67> */
[----:B------:R-:W5:Y:S01]  /*22910*/  LDL.LU R173, [R1+0x1a8] ;  /* 0x0001a80001ad7983 */ /* 0x000f620000300800 */
[----:B------:R-:W-:-:S03]  /*22920*/  ISETP.GE.AND P3, PT, R20, 0x1, PT ;  /* 0x000000011400780c */ /* 0x000fc60003f66270 */
[----:B------:R-:W5:Y:S04]  /*22930*/  LDL.LU R172, [R1+0x1ac] ;  /* 0x0001ac0001ac7983 */ /* 0x000f680000300800 */
[----:B------:R-:W5:Y:S04]  /*22940*/  LDL.LU R171, [R1+0x1b0] ;  /* 0x0001b00001ab7983 */ /* 0x000f680000300800 */
[----:B------:R-:W5:Y:S04]  /*22950*/  LDL.LU R170, [R1+0x1b4] ;  /* 0x0001b40001aa7983 */ /* 0x000f680000300800 */
[----:B------:R-:W5:Y:S01]  /*22960*/  LDL.LU R169, [R1+0x1b8] ;  /* 0x0001b80001a97983 */ /* 0x000f620000300800 */
[----:B------:R-:W-:-:S03]  /*22970*/  ISETP.LT.OR P0, PT, R0, 0x1, !P3 ;  /* 0x000000010000780c */ /* 0x000fc60005f01670 */
[----:B------:R-:W5:Y:S04]  /*22980*/  LDL.LU R168, [R1+0x1bc] ;  /* 0x0001bc0001a87983 */ /* 0x000f680000300800 */
[----:B------:R-:W5:Y:S04]  /*22990*/  LDL.LU R167, [R1+0x1c0] ;  /* 0x0001c00001a77983 */ /* 0x000f680000300800 */
[----:B------:R-:W5:Y:S01]  /*229a0*/  LDL.LU R166, [R1+0x1c4] ;  /* 0x0001c40001a67983 */ /* 0x000f620000300800 */
[----:B--2---:R-:W-:-:S03]  /*229b0*/  FMUL R10, R10, R163 ;  /* 0x000000a30a0a7220 */ /* 0x004fc60000400000 */
[----:B------:R-:W2:Y:S04]  /*229c0*/  LDL.LU R165, [R1+0x1c8] ;  /* 0x0001c80001a57983 */ /* 0x000ea80000300800 */
[----:B------:R-:W2:Y:S04]  /*229d0*/  LDL.LU R164, [R1+0x1cc] ;  /* 0x0001cc0001a47983 */ /* 0x000ea80000300800 */
[----:B------:R-:W2:Y:S04]  /*229e0*/  LDL.LU R162, [R1+0x1d0] ;  /* 0x0001d00001a27983 */ /* 0x000ea80000300800 */
[----:B------:R-:W2:Y:S04]  /*229f0*/  LDL.LU R161, [R1+0x1d4] ;  /* 0x0001d40001a17983 */ /* 0x000ea80000300800 */
[----:B------:R-:W2:Y:S01]  /*22a00*/  LDL.LU R158, [R1+0x1d8] ;  /* 0x0001d800019e7983 */ /* 0x000ea20000300800 */
[----:B------:R-:W-:-:S03]  /*22a10*/  F2FP.SATFINITE.E4M3.F32.PACK_AB_MERGE_C R10, RZ, R10, RZ ;  /* 0x0000000aff0a723e */ /* 0x000fc600048070ff */
        /* <DEDUP_REMOVED lines=9> */
[----:B------:R0:W-:Y:S04]  /*22ab0*/  @!P0 STG.E.U8 desc[UR36][R8.64], R10 ;  /* 0x0000000a08008986 */ /* 0x0001e8000c101124 */
[----:B0-----:R-:W3:Y:S01]  /*22ac0*/  LDL.LU R10, [R1+0x4] ;  /* 0x00000400010a7983 */ /* 0x001ee20000300800 */
[----:B------:R-:W-:Y:S01]  /*22ad0*/  ISETP.LT.OR P0, PT, R0, 0x2, !P3 ;  /* 0x000000020000780c */ /* 0x000fe20005f01670 */
[----:B---3--:R-:W-:-:S05]  /*22ae0*/  FMUL R10, R10, R163 ;  /* 0x000000a30a0a7220 */ /* 0x008fca0000400000 */
[----:B------:R-:W-:-:S07]  /*22af0*/  F2FP.SATFINITE.E4M3.F32.PACK_AB_MERGE_C R10, RZ, R10, RZ ;  /* 0x0000000aff0a723e */ /* 0x000fce00048070ff */
[----:B------:R0:W-:Y:S04]  /*22b00*/  @!P0 STG.E.U8 desc[UR36][R8.64+0x1], R10 ;  /* 0x0000010a08008986 */ /* 0x0001e8000c101124 */
[----:B0-----:R-:W3:Y:S01]  /*22b10*/  LDL.LU R10, [R1+0x8] ;  /* 0x00000800010a7983 */ /* 0x001ee20000300800 */
[----:B------:R-:W-:-:S04]  /*22b20*/  ISETP.GE.AND P2, PT, R20, 0x9, PT ;  /* 0x000000091400780c */ /* 0x000fc80003f46270 */
[C---:B------:R-:W-:Y:S02]  /*22b30*/  ISETP.LT.OR P0, PT, R0.reuse, 0x1, !P2 ;  /* 0x000000010000780c */ /* 0x040fe40005701670 */
[----:B------:R-:W-:Y:S01]  /*22b40*/  ISETP.LT.OR P1, PT, R0, 0x9, !P3 ;  /* 0x000000090000780c */ /* 0x000fe20005f21670 */
[-C--:B------:R-:W-:Y:S01]  /*22b50*/  FMUL R12, R12, R163.reuse ;  /* 0x000000a30c0c7220 */ /* 0x080fe20000400000 */
[----:B----4-:R-:W-:-:S04]  /*22b60*/  FMUL R11, R11, R163 ;  /* 0x000000a30b0b7220 */ /* 0x010fc80000400000 */
[----:B------:R-:W-:Y:S02]  /*22b70*/  F2FP.SATFINITE.E4M3.F32.PACK_AB_MERGE_C R12, RZ, R12, RZ ;  /* 0x0000000cff0c723e */ /* 0x000fe400048070ff */
[----:B------:R-:W-:Y:S01]  /*22b80*/  F2FP.SATFINITE.E4M3.F32.PACK_AB_MERGE_C R11, RZ, R11, RZ ;  /* 0x0000000bff0b723e */ /* 0x000fe200048070ff */
[----:B---3--:R-:W-:-:S05]  /*22b90*/  FMUL R10, R10, R163 ;  /* 0x000000a30a0a7220 */ /* 0x008fca0000400000 */
[----:B------:R-:W-:-:S05]  /*22ba0*/  F2FP.SATFINITE.E4M3.F32.PACK_AB_MERGE_C R10, RZ, R10, RZ ;  /* 0x0000000aff0a723e */ /* 0x000fca00048070ff */
[----:B------:R0:W-:Y:S01]  /*22bb0*/  @!P0 STG.E.U8 desc[UR36][R6.64], R10 ;  /* 0x0000000a06008986 */ /* 0x0001e2000c101124 */
[----:B------:R-:W-:-:S03]  /*22bc0*/  ISETP.LT.OR P0, PT, R0, 0x2, !P2 ;  /* 0x000000020000780c */ /* 0x000fc60005701670 */
[----:B0-----:R-:W3:Y:S01]  /*22bd0*/  LDL.LU R10, [R1+0x14] ;  /* 0x00001400010a7983 */ /* 0x001ee20000300800 */
[----:B------:R-:W-:-:S09]  /*22be0*/  ISETP.LT.OR P4, PT, R0, 0xa, !P3 ;  /* 0x0000000a0000780c */ /* 0x000fd20005f81670 */
[----:B------:R0:W-:Y:S04]  /*22bf0*/  @!P0 STG.E.U8 desc[UR36][R6.64+0x1], R12 ;  /* 0x0000010c06008986 */ /* 0x0001e8000c101124 */
[----:B------:R1:W-:Y:S04]  /*22c00*/  @!P1 STG.E.U8 desc[UR36][R8.64+0x8], R11 ;  /* 0x0000080b08009986 */ /* 0x0003e8000c101124 */
[----:B0-----:R-:W4:Y:S04]  /*22c10*/  LDL.LU R12, [R1+0x18] ;  /* 0x00001800010c7983 */ /* 0x001f280000300800 */
[----:B-1----:R-:W5:Y:S01]  /*22c20*/  LDL.LU R11, [R1+0x1c] ;  /* 0x00001c00010b7983 */ /* 0x002f620000300800 */
[----:B------:R-:W-:-:S02]  /*22c30*/  ISETP.LT.OR P0, PT, R0, 0x9, !P2 ;  /* 0x000000090000780c */ /* 0x000fc40005701670 */
[----:B------:R-:W-:Y:S01]  /*22c40*/  ISETP.LT.OR P1, PT, R0, 0xa, !P2 ;  /* 0x0000000a0000780c */ /* 0x000fe20005721670 */
[----:B---3--:R-:W-:-:S05]  /*22c50*/  FMUL R10, R10, R163 ;  /* 0x000000a30a0a7220 */ /* 0x008fca0000400000 */
[----:B------:R-:W-:-:S05]  /*22c60*/  F2FP.SATFINITE.E4M3.F32.PACK_AB_MERGE_C R10, RZ, R10, RZ ;  /* 0x0000000aff0a723e */ /* 0x000fca00048070ff */
[----:B------:R0:W-:Y:S01]  /*22c70*/  @!P4 STG.E.U8 desc[UR36][R8.64+0x9], R10 ;  /* 0x0000090a0800c986 */ /* 0x0001e2000c101124 */
[-C--:B----4-:R-:W-:Y:S01]  /*22c80*/  FMUL R12, R12, R163.reuse ;  /* 0x000000a30c0c7220 */ /* 0x090fe20000400000 */
[----:B-----5:R-:W-:Y:S02]  /*22c90*/  FMUL R11, R11, R163 ;  /* 0x000000a30b0b7220 */ /* 0x020fe40000400000 */
[----:B0-----:R-:W3:Y:S02]  /*22ca0*/  LDL.LU R10, [R1+0x20] ;  /* 0x00002000010a7983 */ /* 0x001ee40000300800 */
[----:B------:R-:W-:Y:S02]  /*22cb0*/  F2FP.SATFINITE.E4M3.F32.PACK_AB_MERGE_C R12, RZ, R12, RZ ;  /* 0x0000000cff0c723e */ /* 0x000fe400048070ff */
[----:B------:R-:W-:-:S03]  /*22cc0*/  F2FP.SATFINITE.E4M3.F32.PACK_AB_MERGE_C R11, RZ, R11, RZ ;  /* 0x0000000bff0b723e */ /* 0x000fc600048070ff */
[----:B------:R0:W-:Y:S04]  /*22cd0*/  @!P0 STG.E.U8 desc[UR36][R6.64+0x8], R12 ;  /* 0x0000080c06008986 */ /* 0x0001e8000c101124 */
[----:B------:R1:W-:Y:S04]  /*22ce0*/  @!P1 STG.E.U8 desc[UR36][R6.64+0x9], R11 ;  /* 0x0000090b06009986 */ /* 0x0003e8000c101124 */
[----:B0-----:R-:W4:Y:S04]  /*22cf0*/  LDL.LU R12, [R1+0x24] ;  /* 0x00002400010c7983 */ /* 0x001f280000300800 */
[----:B-1----:R-:W5:Y:S01]  /*22d00*/  LDL.LU R11, [R1+0x28] ;  /* 0x00002800010b7983 */ /* 0x002f620000300800 */
[----:B------:R-:W-:-:S02]  /*22d10*/  ISETP.LT.OR P4, PT, R0, 0x11, !P3 ;  /* 0x000000110000780c */ /* 0x000fc40005f81670 */
[C---:B------:R-:W-:Y:S02]  /*22d20*/  ISETP.LT.OR P0, PT, R0.reuse, 0x12, !P3 ;  /* 0x000000120000780c */ /* 0x040fe40005f01670 */
[----:B------:R-:W-:Y:S01]  /*22d30*/  ISETP.LT.OR P1, PT, R0, 0x11, !P2 ;  /* 0x000000110000780c */ /* 0x000fe20005721670 */
[----:B---3--:R-:W-:-:S05]  /*22d40*/  FMUL R10, R10, R163 ;  /* 0x000000a30a0a7220 */ /* 0x008fca0000400000 */
[----:B------:R-:W-:-:S05]  /*22d50*/  F2FP.SATFINITE.E4M3.F32.PACK_AB_MERGE_C R10, RZ, R10, RZ ;  /* 0x0000000aff0a723e */ /* 0x000fca00048070ff */
[----:B------:R0:W-:Y:S01]  /*22d60*/  @!P4 STG.E.U8 desc[UR36][R8.64+0x10], R10 ;  /* 0x0000100a0800c986 */ /* 0x0001e2000c101124 */
[----:B----4-:R-:W-:-:S03]  /*22d70*/  FMUL R12, R12, R163 ;  /* 0x000000a30c0c7220 */ /* 0x010fc60000400000 */
[----:B0-----:R-:W3:Y:S01]  /*22d80*/  LDL.LU R10, [R1+0x2c] ;  /* 0x00002c00010a7983 */ /* 0x001ee20000300800 */
[----:B-----5:R-:W-:Y:S01]  /*22d90*/  FMUL R11, R11, R163 ;  /* 0x000000a30b0b7220 */ /* 0x020fe20000400000 */
[----:B------:R-:W-:-:S04]  /*22da0*/  F2FP.SATFINITE.E4M3.F32.PACK_AB_MERGE_C R12, RZ, R12, RZ ;  /* 0x0000000cff0c723e */ /* 0x000fc800048070ff */
[----:B------:R-:W-:Y:S01]  /*22db0*/  F2FP.SATFINITE.E4M3.F32.PACK_AB_MERGE_C R11, RZ, R11, RZ ;  /* 0x0000000bff0b723e */ /* 0x000fe200048070ff */
        /* <DEDUP_REMOVED lines=52> */
[----:B------:R-:W-:-:S05]  /*23100*/  FMUL R13, R13, R163 ;  /* 0x000000a30d0d7220 */ /* 0x000fca0000400000 */
[----:B------:R-:W-:Y:S01]  /*23110*/  F2FP.SATFINITE.E4M3.F32.PACK_AB_MERGE_C R13, RZ, R13, RZ ;  /* 0x0000000dff0d723e */ /* 0x000fe200048070ff */
[----:B---3--:R-:W-:-:S05]  /*23120*/  FMUL R10, R10, R163 ;  /* 0x000000a30a0a7220 */ /* 0x008fca0000400000 */
[----:B------:R-:W-:-:S05]  /*23130*/  F2FP.SATFINITE.E4M3.F32.PACK_AB_MERGE_C R10, RZ, R10, RZ ;  /* 0x0000000aff0a723e */ /* 0x000fca00048070ff */
[----:B------:R5:W-:Y:S02]  /*23140*/  @!P4 STG.E.U8 desc[UR36][R8.64+0x28], R10 ;  /* 0x0000280a0800c986 */ /* 0x000be4000c101124 */
[-C--:B-----5:R-:W-:Y:S01]  /*23150*/  FMUL R10, R11, R163.reuse ;  /* 0x000000a30b0a7220 */ /* 0x0a0fe20000400000 */
[----:B------:R-:W-:-:S04]  /*23160*/  FMUL R11, R14, R163 ;  /* 0x000000a30e0b7220 */ /* 0x000fc80000400000 */
[----:B------:R-:W-:Y:S02]  /*23170*/  F2FP.SATFINITE.E4M3.F32.PACK_AB_MERGE_C R14, RZ, R10, RZ ;  /* 0x0000000aff0e723e */ /* 0x000fe400048070ff */
[----:B------:R-:W3:Y:S04]  /*23180*/  LDL.LU R10, [R1+0x64] ;  /* 0x00006400010a7983 */ /* 0x000ee80000300800 */
[----:B------:R0:W-:Y:S04]  /*23190*/  @!P0 STG.E.U8 desc[UR36][R8.64+0x29], R14 ;  /* 0x0000290e08008986 */ /* 0x0001e8000c101124 */
[----:B------:R1:W-:Y:S04]  /*231a0*/  @!P1 STG.E.U8 desc[UR36][R6.64+0x28], R13 ;  /* 0x0000280d06009986 */ /* 0x0003e8000c101124 */
[----:B0-----:R-:W5:Y:S04]  /*231b0*/  LDL.LU R14, [R1+0x70] ;  /* 0x00007000010e7983 */ /* 0x001f680000300800 */
[----:B-1----:R-:W2:Y:S01]  /*231c0*/  LDL.LU R13, [R1+0x68] ;  /* 0x00006800010d7983 */ /* 0x002ea20000300800 */
[----:B------:R-:W-:Y:S01]  /*231d0*/  ISETP.LT.OR P4, PT, R0, 0x2a, !P2 ;  /* 0x0000002a0000780c */ /* 0x000fe20005781670 */
[----:B----4-:R-:W-:Y:S01]  /*231e0*/  FMUL R12, R12, R163 ;  /* 0x000000a30c0c7220 */ /* 0x010fe20000400000 */
[----:B------:R-:W-:-:S04]  /*231f0*/  ISETP.LT.OR P5, PT, R0, 0x31, !P3 ;  /* 0x000000310000780c */ /* 0x000fc80005fa1670 */
[----:B------:R-:W-:Y:S02]  /*23200*/  F2FP.SATFINITE.E4M3.F32.PACK_AB_MERGE_C R12, RZ, R12, RZ ;  /* 0x0000000cff0c723e */ /* 0x000fe400048070ff */
[----:B------:R-:W-:-:S05]  /*23210*/  F2FP.SATFINITE.E4M3.F32.PACK_AB_MERGE_C R11, RZ, R11, RZ ;  /* 0x0000000bff0b723e */ /* 0x000fca00048070ff */
[----:B------:R0:W-:Y:S04]  /*23220*/  @!P4 STG.E.U8 desc[UR36][R6.64+0x29], R12 ;  /* 0x0000290c0600c986 */ /* 0x0001e8000c101124 */
[----:B------:R1:W-:Y:S04]  /*23230*/  @!P5 STG.E.U8 desc[UR36][R8.64+0x30], R11 ;  /* 0x0000300b0800d986 */ /* 0x0003e8000c101124 */
[----:B0-----:R-:W4:Y:S01]  /*23240*/  LDL.LU R12, [R1+0x6c] ;  /* 0x00006c00010c7983 */ /* 0x001f220000300800 */
[-C--:B-1----:R-:W-:Y:S01]  /*23250*/  FMUL R11, R15, R163.reuse ;  /* 0x000000a30f0b7220 */ /* 0x082fe20000400000 */
[----:B--2---:R-:W-:-:S05]  /*23260*/  FMUL R13, R13, R163 ;  /* 0x000000a30d0d7220 */ /* 0x004fca0000400000 */
[----:B------:R-:W-:Y:S02]  /*23270*/  F2FP.SATFINITE.E4M3.F32.PACK_AB_MERGE_C R15, RZ, R13, RZ ;  /* 0x0000000dff0f723e */ /* 0x000fe400048070ff */
[----:B------:R-:W2:Y:S01]  /*23280*/  LDL.LU R13, [R1+0x78] ;  /* 0x00007800010d7983 */ /* 0x000ea20000300800 */
[----:B------:R-:W-:Y:S01]  /*23290*/  ISETP.LT.OR P6, PT, R0, 0x32, !P3 ;  /* 0x000000320000780c */ /* 0x000fe20005fc1670 */
[----:B---3--:R-:W-:Y:S01]  /*232a0*/  FMUL R10, R10, R163 ;  /* 0x000000a30a0a7220 */ /* 0x008fe20000400000 */
[----:B------:R-:W-:-:S04]  /*232b0*/  ISETP.LT.OR P1, PT, R0, 0x31, !P2 ;  /* 0x000000310000780c */ /* 0x000fc80005721670 */
[----:B------:R-:W-:Y:S02]  /*232c0*/  F2FP.SATFINITE.E4M3.F32.PACK_AB_MERGE_C R10, RZ, R10, RZ ;  /* 0x0000000aff0a723e */ /* 0x000fe400048070ff */
[----:B------:R-:W-:-:S05]  /*232d0*/  ISETP.LT.OR P4, PT, R0, 0x32, !P2 ;  /* 0x000000320000780c */ /* 0x000fca0005781670 */
[----:B------:R4:W-:Y:S02]  /*232e0*/  @!P6 STG.E.U8 desc[UR36][R8.64+0x31], R10 ;  /* 0x0000310a0800e986 */ /* 0x0009e4000c101124 */
[-C--:B----4-:R-:W-:Y:S01]  /*232f0*/  FMUL R10, R12, R163.reuse ;  /* 0x000000a30c0a7220 */ /* 0x090fe20000400000 */
[----:B-----5:R-:W-:-:S04]  /*23300*/  FMUL R12, R14, R163 ;  /* 0x000000a30e0c7220 */ /* 0x020fc80000400000 */
[----:B------:R-:W-:Y:S01]  /*23310*/  F2FP.SATFINITE.E4M3.F32.PACK_AB_MERGE_C R14, RZ, R10, RZ ;  /* 0x0000000aff0e723e */ /* 0x000fe200048070ff */
[----:B------:R0:W-:Y:S04]  /*23320*/  @!P1 STG.E.U8 desc[UR36][R6.64+0x30], R15 ;  /* 0x0000300f06009986 */ /* 0x0001e8000c101124 */
[----:B------:R1:W-:Y:S04]  /*23330*/  @!P4 STG.E.U8 desc[UR36][R6.64+0x31], R14 ;  /* 0x0000310e0600c986 */ /* 0x0003e8000c101124 */
[----:B0-----:R-:W3:Y:S04]  /*23340*/  LDL.LU R15, [R1+0x94] ;  /* 0x00009400010f7983 */ /* 0x001ee80000300800 */
[----:B-1----:R-:W4:Y:S01]  /*23350*/  LDL.LU R14, [R1+0x88] ;  /* 0x00008800010e7983 */ /* 0x002f220000300800 */
[----:B--2---:R-:W-:Y:S01]  /*23360*/  FMUL R10, R13, R163 ;  /* 0x000000a30d0a7220 */ /* 0x004fe20000400000 */
[----:B------:R-:W-:-:S02]  /*23370*/  F2FP.SATFINITE.E4M3.F32.PACK_AB_MERGE_C R13, RZ, R12, RZ ;  /* 0x0000000cff0d723e */ /* 0x000fc400048070ff */
[----:B------:R-:W-:Y:S02]  /*23380*/  F2FP.SATFINITE.E4M3.F32.PACK_AB_MERGE_C R12, RZ, R11, RZ ;  /* 0x0000000bff0c723e */ /* 0x000fe400048070ff */
[----:B------:R-:W-:Y:S02]  /*23390*/  F2FP.SATFINITE.E4M3.F32.PACK_AB_MERGE_C R11, RZ, R10, RZ ;  /* 0x0000000aff0b723e */ /* 0x000fe400048070ff */
[----:B------:R-:W2:Y:S01]  /*233a0*/  LDL.LU R10, [R1+0x7c] ;  /* 0x00007c00010a7983 */ /* 0x000ea20000300800 */
[C---:B------:R-:W-:Y:S02]  /*233b0*/  ISETP.LT.OR P5, PT, R0.reuse, 0x39, !P3 ;  /* 0x000000390000780c */ /* 0x040fe40005fa1670 */
[C---:B------:R-:W-:Y:S02]  /*233c0*/  ISETP.LT.OR P6, PT, R0.reuse, 0x3a, !P3 ;  /* 0x0000003a0000780c */ /* 0x040fe40005fc1670 */
[C---:B------:R-:W-:Y:S02]  /*233d0*/  ISETP.LT.OR P0, PT, R0.reuse, 0x39, !P2 ;  /* 0x000000390000780c */ /* 0x040fe40005701670 */
[----:B------:R-:W-:-:S07]  /*233e0*/  ISETP.LT.OR P1, PT, R0, 0x3a, !P2 ;  /* 0x0000003a0000780c */ /* 0x000fce0005721670 */
[----:B------:R0:W-:Y:S04]  /*233f0*/  @!P5 STG.E.U8 desc[UR36][R8.64+0x38], R13 ;  /* 0x0000380d0800d986 */ /* 0x0001e8000c101124 */
[----:B------:R1:W-:Y:S04]  /*23400*/  @!P6 STG.E.U8 desc[UR36][R8.64+0x39], R12 ;  /* 0x0000390c0800e986 */ /* 0x0003e8000c101124 */
[----:B0-----:R-:W5:Y:S04]  /*23410*/  LDL.LU R13, [R1+0x80] ;  /* 0x00008000010d7983 */ /* 0x001f680000300800 */
[----:B------:R4:W-:Y:S04]  /*23420*/  @!P0 STG.E.U8 desc[UR36][R6.64+0x38], R11 ;  /* 0x0000380b06008986 */ /* 0x0009e8000c101124 */
[----:B-1----:R-:W3:Y:S01]  /*23430*/  LDL.LU R12, [R1+0x84] ;  /* 0x00008400010c7983 */ /* 0x002ee20000300800 */
[-C--:B----4-:R-:W-:Y:S01]  /*23440*/  FMUL R11, R14, R163.reuse ;  /* 0x000000a30e0b7220 */ /* 0x090fe20000400000 */
[----:B--2---:R-:W-:-:S05]  /*23450*/  FMUL R10, R10, R163 ;  /* 0x000000a30a0a7220 */ /* 0x004fca0000400000 */
[----:B------:R-:W-:Y:S02]  /*23460*/  F2FP.SATFINITE.E4M3.F32.PACK_AB_MERGE_C R14, RZ, R10, RZ ;  /* 0x0000000aff0e723e */ /* 0x000fe400048070ff */
[----:B------:R-:W2:Y:S04]  /*23470*/  LDL.LU R10, [R1+0x8c] ;  /* 0x00008c00010a7983 */ /* 0x000ea80000300800 */
[----:B------:R0:W-:Y:S04]  /*23480*/  @!P1 STG.E.U8 desc[UR36][R6.64+0x39], R14 ;  /* 0x0000390e06009986 */ /* 0x0001e8000c101124 */
[----:B0-----:R-:W4:Y:S01]  /*23490*/  LDL.LU R14, [R1+0x98] ;  /* 0x00009800010e7983 */ /* 0x001f220000300800 */
[C---:B------:R-:W-:Y:S01]  /*234a0*/  ISETP.LT.OR P0, PT, R0.reuse, 0x41, !P3 ;  /* 0x000000410000780c */ /* 0x040fe20005f01670 */
[----:B-----5:R-:W-:Y:S01]  /*234b0*/  FMUL R13, R13, R163 ;  /* 0x000000a30d0d7220 */ /* 0x020fe20000400000 */
[----:B------:R-:W-:-:S02]  /*234c0*/  ISETP.LT.OR P4, PT, R0, 0x42, !P3 ;  /* 0x000000420000780c */ /* 0x000fc40005f81670 */
[----:B------:R-:W-:Y:S02]  /*234d0*/  ISETP.LT.OR P6, PT, R0, 0x42, !P2 ;  /* 0x000000420000780c */ /* 0x000fe400057c1670 */
[----:B------:R-:W-:Y:S01]  /*234e0*/  F2FP.SATFINITE.E4M3.F32.PACK_AB_MERGE_C R13, RZ, R13, RZ ;  /* 0x0000000dff0d723e */ /* 0x000fe200048070ff */
[----:B---3--:R-:W-:-:S06]  /*234f0*/  FMUL R12, R12, R163 ;  /* 0x000000a30c0c7220 */ /* 0x008fcc0000400000 */
[----:B------:R0:W-:Y:S01]  /*23500*/  @!P0 STG.E.U8 desc[UR36][R8.64+0x40], R13 ;  /* 0x0000400d08008986 */ /* 0x0001e2000c101124 */
[----:B------:R-:W-:-:S03]  /*23510*/  F2FP.SATFINITE.E4M3.F32.PACK_AB_MERGE_C R12, RZ, R12, RZ ;  /* 0x0000000cff0c723e */ /* 0x000fc600048070ff */
[----:B0-----:R-:W3:Y:S04]  /*23520*/  LDL.LU R13, [R1+0x90] ;  /* 0x00009000010d7983 */ /* 0x001ee80000300800 */
[----:B------:R0:W-:Y:S04]  /*23530*/  @!P4 STG.E.U8 desc[UR36][R8.64+0x41], R12 ;  /* 0x0000410c0800c986 */ /* 0x0001e8000c101124 */
[----:B0-----:R-:W5:Y:S01]  /*23540*/  LDL.LU R12, [R1+0xa8] ;  /* 0x0000a800010c7983 */ /* 0x001f620000300800 */
[----:B--2---:R-:W-:-:S05]  /*23550*/  FMUL R10, R10, R163 ;  /* 0x000000a30a0a7220 */ /* 0x004fca0000400000 */
[----:B------:R-:W-:-:S05]  /*23560*/  F2FP.SATFINITE.E4M3.F32.PACK_AB_MERGE_C R10, RZ, R10, RZ ;  /* 0x0000000aff0a723e */ /* 0x000fca00048070ff */
[----:B------:R0:W-:Y:S01]  /*23570*/  @!P6 STG.E.U8 desc[UR36][R6.64+0x41], R10 ;  /* 0x0000410a0600e986 */ /* 0x0001e2000c101124 */
[-C--:B----4-:R-:W-:Y:S01]  /*23580*/  FMUL R14, R14, R163.reuse ;  /* 0x000000a30e0e7220 */ /* 0x090fe20000400000 */
[----:B0-----:R-:W-:-:S04]  /*23590*/  FMUL R10, R17, R163 ;  /* 0x000000a3110a7220 */ /* 0x001fc80000400000 */
[----:B------:R-:W-:Y:S02]  /*235a0*/  F2FP.SATFINITE.E4M3.F32.PACK_AB_MERGE_C R17, RZ, R14, RZ ;  /* 0x0000000eff11723e */ /* 0x000fe400048070ff */
[----:B------:R-:W2:Y:S01]  /*235b0*/  LDL.LU R14, [R1+0xa4] ;  /* 0x0000a400010e7983 */ /* 0x000ea20000300800 */
[C---:B------:R-:W-:Y:S02]  /*235c0*/  ISETP.LT.OR P5, PT, R0.reuse, 0x41, !P2 ;  /* 0x000000410000780c */ /* 0x040fe400057a1670 */
[----:B------:R-:W-:Y:S02]  /*235d0*/  F2FP.SATFINITE.E4M3.F32.PACK_AB_MERGE_C R11, RZ, R11, RZ ;  /* 0x0000000bff0b723e */ /* 0x000fe400048070ff */
[C---:B------:R-:W-:Y:S02]  /*235e0*/  ISETP.LT.OR P1, PT, R0.reuse, 0x49, !P3 ;  /* 0x000000490000780c */ /* 0x040fe40005f21670 */
[C---:B------:R-:W-:Y:S02]  /*235f0*/  ISETP.LT.OR P4, PT, R0.reuse, 0x4a, !P3 ;  /* 0x0000004a0000780c */ /* 0x040fe40005f81670 */
[C---:B------:R-:W-:Y:S01]  /*23600*/  ISETP.LT.OR P6, PT, R0.reuse, 0x4a, !P2 ;  /* 0x0000004a0000780c */ /* 0x040fe200057c1670 */
[----:B------:R-:W-:Y:S01]  /*23610*/  FMUL R15, R15, R163 ;  /* 0x000000a30f0f7220 */ /* 0x000fe20000400000 */
[----:B------:R-:W-:-:S03]  /*23620*/  ISETP.LT.OR P0, PT, R0, 0x51, !P3 ;  /* 0x000000510000780c */ /* 0x000fc60005f01670 */
[----:B------:R3:W-:Y:S01]  /*23630*/  @!P5 STG.E.U8 desc[UR36][R6.64+0x40], R11 ;  /* 0x0000400b0600d986 */ /* 0x0007e2000c101124 */
[----:B------:R-:W-:Y:S02]  /*23640*/  ISETP.LT.OR P5, PT, R0, 0x49, !P2 ;  /* 0x000000490000780c */ /* 0x000fe400057a1670 */
[----:B------:R-:W-:Y:S01]  /*23650*/  F2FP.SATFINITE.E4M3.F32.PACK_AB_MERGE_C R15, RZ, R15, RZ ;  /* 0x0000000fff0f723e */ /* 0x000fe200048070ff */
[-C--:B---3--:R-:W-:Y:S01]  /*23660*/  FMUL R11, R13, R163.reuse ;  /* 0x000000a30d0b7220 */ /* 0x088fe20000400000 */
[----:B------:R-:W-:Y:S01]  /*23670*/  FMUL R13, R19, R163 ;  /* 0x000000a3130d7220 */ /* 0x000fe20000400000 */
[----:B------:R-:W-:-:S03]  /*23680*/  F2FP.SATFINITE.E4M3.F32.PACK_AB_MERGE_C R19, RZ, R10, RZ ;  /* 0x0000000aff13723e */ /* 0x000fc600048070ff */
[----:B------:R-:W-:Y:S02]  /*23690*/  F2FP.SATFINITE.E4M3.F32.PACK_AB_MERGE_C R11, RZ, R11, RZ ;  /* 0x0000000bff0b723e */ /* 0x000fe400048070ff */
[----:B------:R-:W-:Y:S01]  /*236a0*/  F2FP.SATFINITE.E4M3.F32.PACK_AB_MERGE_C R13, RZ, R13, RZ ;  /* 0x0000000dff0d723e */ /* 0x000fe200048070ff */
[----:B------:R-:W-:Y:S01]  /*236b0*/  @!P4 STG.E.U8 desc[UR36][R8.64+0x49], R15 ;  /* 0x0000490f0800c986 */ /* 0x000fe2000c101124 */
[----:B------:R-:W-:-:S03]  /*236c0*/  ISETP.LT.OR P4, PT, R0, 0x52, !P2 ;  /* 0x000000520000780c */ /* 0x000fc60005781670 */
[----:B------:R0:W-:Y:S01]  /*236d0*/  @!P1 STG.E.U8 desc[UR36][R8.64+0x48], R11 ;  /* 0x0000480b08009986 */ /* 0x0001e2000c101124 */
[----:B------:R-:W-:-:S03]  /*236e0*/  ISETP.LT.OR P1, PT, R0, 0x52, !P3 ;  /* 0x000000520000780c */ /* 0x000fc60005f21670 */
[----:B------:R1:W-:Y:S01]  /*236f0*/  @!P5 STG.E.U8 desc[UR36][R6.64+0x48], R17 ;  /* 0x000048110600d986 */ /* 0x0003e2000c101124 */
[----:B------:R-:W-:-:S03]  /*23700*/  ISETP.LT.OR P5, PT, R0, 0x59, !P3 ;  /* 0x000000590000780c */ /* 0x000fc60005fa1670 */
[----:B------:R3:W-:Y:S01]  /*23710*/  @!P6 STG.E.U8 desc[UR36][R6.64+0x49], R13 ;  /* 0x0000490d0600e986 */ /* 0x0007e2000c101124 */
[----:B------:R-:W-:-:S03]  /*23720*/  ISETP.LT.OR P6, PT, R0, 0x5a, !P3 ;  /* 0x0000005a0000780c */ /* 0x000fc60005fc1670 */
[----:B------:R4:W-:Y:S01]  /*23730*/  @!P0 STG.E.U8 desc[UR36][R8.64+0x50], R19 ;  /* 0x0000501308008986 */ /* 0x0009e2000c101124 */
[----:B------:R-:W-:Y:S01]  /*23740*/  ISETP.LT.OR P0, PT, R0, 0x51, !P2 ;  /* 0x000000510000780c */ /* 0x000fe20005701670 */
[-C--:B-----5:R-:W-:Y:S01]  /*23750*/  FMUL R12, R12, R163.reuse ;  /* 0x000000a30c0c7220 */ /* 0x0a0fe20000400000 */
[----:B0-----:R-:W-:-:S04]  /*23760*/  FMUL R11, R235, R163 ;  /* 0x000000a3eb0b7220 */ /* 0x001fc80000400000 */
[----:B------:R-:W-:Y:S02]  /*23770*/  F2FP.SATFINITE.E4M3.F32.PACK_AB_MERGE_C R15, RZ, R12, RZ ;  /* 0x0000000cff0f723e */ /* 0x000fe400048070ff */
[----:B-1----:R-:W-:Y:S01]  /*23780*/  F2FP.SATFINITE.E4M3.F32.PACK_AB_MERGE_C R17, RZ, R11, RZ ;  /* 0x0000000bff11723e */ /* 0x002fe200048070ff */
[-C--:B------:R-:W-:Y:S01]  /*23790*/  FMUL R11, R232, R163.reuse ;  /* 0x000000a3e80b7220 */ /* 0x080fe20000400000 */
[-C--:B------:R-:W-:Y:S01]  /*237a0*/  FMUL R12, R231, R163.reuse ;  /* 0x000000a3e70c7220 */ /* 0x080fe20000400000 */
[-C--:B--2---:R-:W-:Y:S01]  /*237b0*/  FMUL R10, R14, R163.reuse ;  /* 0x000000a30e0a7220 */ /* 0x084fe20000400000 */
[----:B------:R-:W-:-:S04]  /*237c0*/  FMUL R14, R234, R163 ;  /* 0x000000a3ea0e7220 */ /* 0x000fc80000400000 */
[----:B---3--:R-:W-:Y:S01]  /*237d0*/  F2FP.SATFINITE.E4M3.F32.PACK_AB_MERGE_C R13, RZ, R10, RZ ;  /* 0x0000000aff0d723e */ /* 0x008fe200048070ff */
[----:B------:R-:W-:Y:S01]  /*237e0*/  FMUL R10, R21, R163 ;  /* 0x000000a3150a7220 */ /* 0x000fe20000400000 */
[----:B----4-:R-:W-:-:S04]  /*237f0*/  F2FP.SATFINITE.E4M3.F32.PACK_AB_MERGE_C R19, RZ, R14, RZ ;  /* 0x0000000eff13723e */ /* 0x010fc800048070ff */
[----:B------:R-:W-:Y:S01]  /*23800*/  F2FP.SATFINITE.E4M3.F32.PACK_AB_MERGE_C R21, RZ, R10, RZ ;  /* 0x0000000aff15723e */ /* 0x000fe200048070ff */
[----:B------:R0:W-:Y:S01]  /*23810*/  @!P1 STG.E.U8 desc[UR36][R8.64+0x51], R13 ;  /* 0x0000510d08009986 */ /* 0x0001e2000c101124 */
[----:B------:R-:W-:Y:S01]  /*23820*/  FMUL R10, R233, R163 ;  /* 0x000000a3e90a7220 */ /* 0x000fe20000400000 */
[C---:B------:R-:W-:Y:S02]  /*23830*/  ISETP.LT.OR P1, PT, R0.reuse, 0x59, !P2 ;  /* 0x000000590000780c */ /* 0x040fe40005721670 */
        /* <DEDUP_REMOVED lines=8> */
[-C--:B0-----:R-:W-:Y:S01]  /*238c0*/  FMUL R13, R230, R163.reuse ;  /* 0x000000a3e60d7220 */ /* 0x081fe20000400000 */
[----:B-1----:R-:W-:Y:S01]  /*238d0*/  F2FP.SATFINITE.E4M3.F32.PACK_AB_MERGE_C R15, RZ, R10, RZ ;  /* 0x0000000aff0f723e */ /* 0x002fe200048070ff */
[----:B------:R-:W-:Y:S01]  /*238e0*/  FMUL R10, R23, R163 ;  /* 0x000000a3170a7220 */ /* 0x000fe20000400000 */
[----:B--2---:R-:W-:Y:S02]  /*238f0*/  F2FP.SATFINITE.E4M3.F32.PACK_AB_MERGE_C R17, RZ, R11, RZ ;  /* 0x0000000bff11723e */ /* 0x004fe400048070ff */
[----:B---3--:R-:W-:Y:S02]  /*23900*/  F2FP.SATFINITE.E4M3.F32.PACK_AB_MERGE_C R19, RZ, R12, RZ ;  /* 0x0000000cff13723e */ /* 0x008fe400048070ff */
[----:B------:R-:W-:Y:S02]  /*23910*/  F2FP.SATFINITE.E4M3.F32.PACK_AB_MERGE_C R23, RZ, R10, RZ ;  /* 0x0000000aff17723e */ /* 0x000fe400048070ff */
[----:B----4-:R-:W-:Y:S01]  /*23920*/  F2FP.SATFINITE.E4M3.F32.PACK_AB_MERGE_C R21, RZ, R13, RZ ;  /* 0x0000000dff15723e */ /* 0x010fe200048070ff */
[----:B------:R0:W-:Y:S01]  /*23930*/  @!P1 STG.E.U8 desc[UR36][R6.64+0x58], R15 ;  /* 0x0000580f06009986 */ /* 0x0001e2000c101124 */
[----:B------:R-:W-:Y:S01]  /*23940*/  FMUL R10, R229, R163 ;  /* 0x000000a3e50a7220 */ /* 0x000fe20000400000 */
[----:B------:R-:W-:-:S02]  /*23950*/  ISETP.LT.OR P1, PT, R0, 0x62, !P2 ;  /* 0x000000620000780c */ /* 0x000fc40005721670 */
        /* <DEDUP_REMOVED lines=8> */
[-C--:B------:R-:W-:Y:S01]  /*239e0*/  FMUL R11, R228, R163.reuse ;  /* 0x000000a3e40b7220 */ /* 0x080fe20000400000 */
[-C--:B------:R-:W-:Y:S01]  /*239f0*/  FMUL R12, R227, R163.reuse ;  /* 0x000000a3e30c7220 */ /* 0x080fe20000400000 */
[----:B0-----:R-:W-:Y:S01]  /*23a00*/  F2FP.SATFINITE.E4M3.F32.PACK_AB_MERGE_C R15, RZ, R10, RZ ;  /* 0x0000000aff0f723e */ /* 0x001fe200048070ff */
[-C--:B------:R-:W-:Y:S01]  /*23a10*/  FMUL R13, R226, R163.reuse ;  /* 0x000000a3e20d7220 */ /* 0x080fe20000400000 */
[----:B------:R-:W-:Y:S01]  /*23a20*/  FMUL R10, R225, R163 ;  /* 0x000000a3e10a7220 */ /* 0x000fe20000400000 */
[----:B-1----:R-:W-:Y:S02]  /*23a30*/  F2FP.SATFINITE.E4M3.F32.PACK_AB_MERGE_C R17, RZ, R11, RZ ;  /* 0x0000000bff11723e */ /* 0x002fe400048070ff */
[----:B--2---:R-:W-:Y:S02]  /*23a40*/  F2FP.SATFINITE.E4M3.F32.PACK_AB_MERGE_C R19, RZ, R12, RZ ;  /* 0x0000000cff13723e */ /* 0x004fe400048070ff */
[----:B---3--:R-:W-:-:S02]  /*23a50*/  F2FP.SATFINITE.E4M3.F32.PACK_AB_MERGE_C R21, RZ, R13, RZ ;  /* 0x0000000dff15723e */ /* 0x008fc400048070ff */
[----:B----4-:R-:W-:Y:S01]  /*23a60*/  F2FP.SATFINITE.E4M3.F32.PACK_AB_MERGE_C R23, RZ, R10, RZ ;  /* 0x0000000aff17723e */ /* 0x010fe200048070ff */
        /* <DEDUP_REMOVED lines=13> */
[-C--:B------:R-:W-:Y:S01]  /*23b40*/  FMUL R13, R221, R163.reuse ;  /* 0x000000a3dd0d7220 */ /* 0x080fe20000400000 */
[----:B0-----:R-:W-:Y:S01]  /*23b50*/  F2FP.SATFINITE.E4M3.F32.PACK_AB_MERGE_C R15, RZ, R10, RZ ;  /* 0x0000000aff0f723e */ /* 0x001fe200048070ff */
        /* <DEDUP_REMOVED lines=166> */
[----:B------:R-:W-:-:S03]  /*245c0*/  ISETP.LT.OR P1, PT, R0, 0xca, !P3 ;  /* 0x000000ca0000780c */ /* 0x000fc60005f21670 */
[----:B------:R1:W-:Y:S01]  /*245d0*/  @!P4 STG.E.U8 desc[UR36][R8.64+0xc1], R17 ;  /* 0x0000c1110800c986 */ /* 0x0003e2000c101124 */
[----:B------:R-:W-:-:S03]  /*245e0*/  ISETP.LT.OR P4, PT, R0, 0xca, !P2 ;  /* 0x000000ca0000780c */ /* 0x000fc60005781670 */
[----:B------:R2:W-:Y:S01]  /*245f0*/  @!P5 STG.E.U8 desc[UR36][R6.64+0xc0], R19 ;  /* 0x0000c0130600d986 */ /* 0x0005e2000c101124 */
[----:B------:R-:W-:-:S03]  /*24600*/  FMUL R10, R179, R163 ;  /* 0x000000a3b30a7220 */ /* 0x000fc60000400000 */
[----:B------:R3:W-:Y:S01]  /*24610*/  @!P6 STG.E.U8 desc[UR36][R6.64+0xc1], R21 ;  /* 0x0000c1150600e986 */ /* 0x0007e2000c101124 */
[----:B------:R-:W-:-:S03]  /*24620*/  ISETP.LT.OR P5, PT, R0, 0xd1, !P3 ;  /* 0x000000d10000780c */ /* 0x000fc60005fa1670 */
[----:B------:R4:W-:Y:S01]  /*24630*/  @!P0 STG.E.U8 desc[UR36][R8.64+0xc8], R23 ;  /* 0x0000c81708008986 */ /* 0x0009e2000c101124 */
[----:B------:R-:W-:Y:S01]  /*24640*/  ISETP.LT.OR P0, PT, R0, 0xc9, !P2 ;  /* 0x000000c90000780c */ /* 0x000fe20005701670 */
[-C--:B------:R-:W-:Y:S01]  /*24650*/  FMUL R11, R177, R163.reuse ;  /* 0x000000a3b10b7220 */ /* 0x080fe20000400000 */
[-C--:B------:R-:W-:Y:S01]  /*24660*/  FMUL R12, R176, R163.reuse ;  /* 0x000000a3b00c7220 */ /* 0x080fe20000400000 */
[----:B------:R-:W-:Y:S01]  /*24670*/  ISETP.LT.OR P6, PT, R0, 0xd2, !P3 ;  /* 0x000000d20000780c */ /* 0x000fe20005fc1670 */
[-C--:B------:R-:W-:Y:S01]  /*24680*/  FMUL R13, R175, R163.reuse ;  /* 0x000000a3af0d7220 */ /* 0x080fe20000400000 */
[----:B0-----:R-:W-:Y:S01]  /*24690*/  F2FP.SATFINITE.E4M3.F32.PACK_AB_MERGE_C R15, RZ, R10, RZ ;  /* 0x0000000aff0f723e */ /* 0x001fe200048070ff */
[----:B------:R-:W-:Y:S01]  /*246a0*/  FMUL R10, R174, R163 ;  /* 0x000000a3ae0a7220 */ /* 0x000fe20000400000 */
[----:B-1----:R-:W-:Y:S02]  /*246b0*/  F2FP.SATFINITE.E4M3.F32.PACK_AB_MERGE_C R17, RZ, R11, RZ ;  /* 0x0000000bff11723e */ /* 0x002fe400048070ff */
[----:B--2---:R-:W-:-:S02]  /*246c0*/  F2FP.SATFINITE.E4M3.F32.PACK_AB_MERGE_C R19, RZ, R12, RZ ;  /* 0x0000000cff13723e */ /* 0x004fc400048070ff */
[----:B---3--:R-:W-:Y:S01]  /*246d0*/  F2FP.SATFINITE.E4M3.F32.PACK_AB_MERGE_C R21, RZ, R13, RZ ;  /* 0x0000000dff15723e */ /* 0x008fe200048070ff */
[----:B------:R0:W-:Y:S01]  /*246e0*/  @!P1 STG.E.U8 desc[UR36][R8.64+0xc9], R15 ;  /* 0x0000c90f08009986 */ /* 0x0001e2000c101124 */
[----:B----4-:R-:W-:Y:S02]  /*246f0*/  F2FP.SATFINITE.E4M3.F32.PACK_AB_MERGE_C R23, RZ, R10, RZ ;  /* 0x0000000aff17723e */ /* 0x010fe400048070ff */
[----:B------:R-:W-:Y:S01]  /*24700*/  ISETP.LT.OR P1, PT, R0, 0xd1, !P2 ;  /* 0x000000d10000780c */ /* 0x000fe20005721670 */
        /* <DEDUP_REMOVED lines=8> */
[----:B------:R4:W-:Y:S01]  /*24790*/  @!P6 STG.E.U8 desc[UR36][R8.64+0xd1], R23 ;  /* 0x0000d1170800e986 */ /* 0x0009e2000c101124 */
[----:B------:R-:W-:Y:S01]  /*247a0*/  ISETP.LT.OR P6, PT, R0, 0xda, !P3 ;  /* 0x000000da0000780c */ /* 0x000fe20005fc1670 */
[----:B------:R-:W-:Y:S01]  /*247b0*/  FMUL R13, R170, R163 ;  /* 0x000000a3aa0d7220 */ /* 0x000fe20000400000 */
[----:B0-----:R-:W-:Y:S02]  /*247c0*/  F2FP.SATFINITE.E4M3.F32.PACK_AB_MERGE_C R15, RZ, R10, RZ ;  /* 0x0000000aff0f723e */ /* 0x001fe400048070ff */
[----:B-1----:R-:W-:Y:S01]  /*247d0*/  F2FP.SATFINITE.E4M3.F32.PACK_AB_MERGE_C R17, RZ, R11, RZ ;  /* 0x0000000bff11723e */ /* 0x002fe200048070ff */
[----:B------:R-:W-:Y:S01]  /*247e0*/  FMUL R10, R169, R163 ;  /* 0x000000a3a90a7220 */ /* 0x000fe20000400000 */
[----:B--2---:R-:W-:Y:S01]  /*247f0*/  F2FP.SATFINITE.E4M3.F32.PACK_AB_MERGE_C R19, RZ, R12, RZ ;  /* 0x0000000cff13723e */ /* 0x004fe200048070ff */
[----:B------:R0:W-:Y:S01]  /*24800*/  @!P1 STG.E.U8 desc[UR36][R6.64+0xd0], R15 ;  /* 0x0000d00f06009986 */ /* 0x0001e2000c101124 */
[----:B---3--:R-:W-:-:S02]  /*24810*/  F2FP.SATFINITE.E4M3.F32.PACK_AB_MERGE_C R21, RZ, R13, RZ ;  /* 0x0000000dff15723e */ /* 0x008fc400048070ff */
[C---:B------:R-:W-:Y:S01]  /*24820*/  ISETP.LT.OR P0, PT, R0.reuse, 0xd9, !P2 ;  /* 0x000000d90000780c */ /* 0x040fe20005701670 */
[----:B------:R1:W-:Y:S01]  /*24830*/  @!P4 STG.E.U8 desc[UR36][R6.64+0xd1], R17 ;  /* 0x0000d1110600c986 */ /* 0x0003e2000c101124 */
[C---:B------:R-:W-:Y:S02]  /*24840*/  ISETP.LT.OR P1, PT, R0.reuse, 0xda, !P2 ;  /* 0x000000da0000780c */ /* 0x040fe40005721670 */
[----:B------:R-:W-:Y:S01]  /*24850*/  ISETP.LT.OR P4, PT, R0, 0xe1, !P3 ;  /* 0x000000e10000780c */ /* 0x000fe20005f81670 */
[----:B------:R2:W-:Y:S01]  /*24860*/  @!P5 STG.E.U8 desc[UR36][R8.64+0xd8], R19 ;  /* 0x0000d8130800d986 */ /* 0x0005e2000c101124 */
[----:B----4-:R-:W-:Y:S01]  /*24870*/  F2FP.SATFINITE.E4M3.F32.PACK_AB_MERGE_C R23, RZ, R10, RZ ;  /* 0x0000000aff17723e */ /* 0x010fe200048070ff */
[-C--:B------:R-:W-:Y:S01]  /*24880*/  FMUL R10, R168, R163.reuse ;  /* 0x000000a3a80a7220 */ /* 0x080fe20000400000 */
[C---:B------:R-:W-:Y:S01]  /*24890*/  ISETP.LT.OR P5, PT, R0.reuse, 0xe2, !P3 ;  /* 0x000000e20000780c */ /* 0x040fe20005fa1670 */
[----:B------:R3:W-:Y:S01]  /*248a0*/  @!P6 STG.E.U8 desc[UR36][R8.64+0xd9], R21 ;  /* 0x0000d9150800e986 */ /* 0x0007e2000c101124 */
[-C--:B------:R-:W-:Y:S01]  /*248b0*/  FMUL R11, R167, R163.reuse ;  /* 0x000000a3a70b7220 */ /* 0x080fe20000400000 */
[----:B------:R-:W-:Y:S01]  /*248c0*/  ISETP.LT.OR P6, PT, R0, 0xe1, !P2 ;  /* 0x000000e10000780c */ /* 0x000fe200057c1670 */
[-C--:B------:R-:W-:Y:S01]  /*248d0*/  FMUL R12, R166, R163.reuse ;  /* 0x000000a3a60c7220 */ /* 0x080fe20000400000 */
[----:B------:R-:W-:Y:S01]  /*248e0*/  FMUL R13, R165, R163 ;  /* 0x000000a3a50d7220 */ /* 0x000fe20000400000 */
[----:B0-----:R-:W-:-:S02]  /*248f0*/  F2FP.SATFINITE.E4M3.F32.PACK_AB_MERGE_C R15, RZ, R10, RZ ;  /* 0x0000000aff0f723e */ /* 0x001fc400048070ff */
[----:B-1----:R-:W-:Y:S02]  /*24900*/  F2FP.SATFINITE.E4M3.F32.PACK_AB_MERGE_C R17, RZ, R11, RZ ;  /* 0x0000000bff11723e */ /* 0x002fe400048070ff */
[----:B--2---:R-:W-:Y:S01]  /*24910*/  F2FP.SATFINITE.E4M3.F32.PACK_AB_MERGE_C R19, RZ, R12, RZ ;  /* 0x0000000cff13723e */ /* 0x004fe200048070ff */
[----:B------:R-:W-:Y:S01]  /*24920*/  FMUL R10, R164, R163 ;  /* 0x000000a3a40a7220 */ /* 0x000fe20000400000 */
[----:B------:R0:W-:Y:S01]  /*24930*/  @!P0 STG.E.U8 desc[UR36][R6.64+0xd8], R23 ;  /* 0x0000d81706008986 */ /* 0x0001e2000c101124 */
[----:B---3--:R-:W-:Y:S02]  /*24940*/  F2FP.SATFINITE.E4M3.F32.PACK_AB_MERGE_C R21, RZ, R13, RZ ;  /* 0x0000000dff15723e */ /* 0x008fe400048070ff */
[C---:B------:R-:W-:Y:S01]  /*24950*/  ISETP.LT.OR P0, PT, R0.reuse, 0xe2, !P2 ;  /* 0x000000e20000780c */ /* 0x040fe20005701670 */
[----:B------:R1:W-:Y:S04]  /*24960*/  @!P1 STG.E.U8 desc[UR36][R6.64+0xd9], R15 ;  /* 0x0000d90f06009986 */ /* 0x0003e8000c101124 */
[----:B------:R2:W-:Y:S01]  /*24970*/  @!P4 STG.E.U8 desc[UR36][R8.64+0xe0], R17 ;  /* 0x0000e0110800c986 */ /* 0x0005e2000c101124 */
[----:B------:R-:W-:-:S03]  /*24980*/  ISETP.LT.OR P4, PT, R0, 0xe9, !P3 ;  /* 0x000000e90000780c */ /* 0x000fc60005f81670 */
[----:B------:R3:W-:Y:S01]  /*24990*/  @!P5 STG.E.U8 desc[UR36][R8.64+0xe1], R19 ;  /* 0x0000e1130800d986 */ /* 0x0007e2000c101124 */
[----:B------:R-:W-:Y:S02]  /*249a0*/  ISETP.LT.OR P5, PT, R0, 0xea, !P3 ;  /* 0x000000ea0000780c */ /* 0x000fe40005fa1670 */
[----:B0-----:R-:W-:Y:S01]  /*249b0*/  F2FP.SATFINITE.E4M3.F32.PACK_AB_MERGE_C R23, RZ, R10, RZ ;  /* 0x0000000aff17723e */ /* 0x001fe200048070ff */
[----:B------:R0:W-:Y:S01]  /*249c0*/  @!P6 STG.E.U8 desc[UR36][R6.64+0xe0], R21 ;  /* 0x0000e0150600e986 */ /* 0x0001e2000c101124 */
[-C--:B------:R-:W-:Y:S01]  /*249d0*/  FMUL R10, R162, R163.reuse ;  /* 0x000000a3a20a7220 */ /* 0x080fe20000400000 */
[----:B------:R-:W-:Y:S01]  /*249e0*/  ISETP.LT.OR P6, PT, R0, 0xe9, !P2 ;  /* 0x000000e90000780c */ /* 0x000fe200057c1670 */
[-C--:B------:R-:W-:Y:S01]  /*249f0*/  FMUL R11, R161, R163.reuse ;  /* 0x000000a3a10b7220 */ /* 0x080fe20000400000 */
[----:B------:R-:W-:Y:S02]  /*24a00*/  FMUL R12, R158, R163 ;  /* 0x000000a39e0c7220 */ /* 0x000fe40000400000 */
[----:B-1----:R-:W-:-:S02]  /*24a10*/  F2FP.SATFINITE.E4M3.F32.PACK_AB_MERGE_C R15, RZ, R10, RZ ;  /* 0x0000000aff0f723e */ /* 0x002fc400048070ff */
[----:B--2---:R-:W-:Y:S01]  /*24a20*/  F2FP.SATFINITE.E4M3.F32.PACK_AB_MERGE_C R17, RZ, R11, RZ ;  /* 0x0000000bff11723e */ /* 0x004fe200048070ff */
[----:B------:R-:W-:Y:S01]  /*24a30*/  @!P0 STG.E.U8 desc[UR36][R6.64+0xe1], R23 ;  /* 0x0000e11706008986 */ /* 0x000fe2000c101124 */
[----:B---3--:R-:W-:Y:S02]  /*24a40*/  F2FP.SATFINITE.E4M3.F32.PACK_AB_MERGE_C R19, RZ, R12, RZ ;  /* 0x0000000cff13723e */ /* 0x008fe400048070ff */
[C---:B------:R-:W-:Y:S01]  /*24a50*/  ISETP.LT.OR P0, PT, R0.reuse, 0xea, !P2 ;  /* 0x000000ea0000780c */ /* 0x040fe20005701670 */
[----:B------:R1:W-:Y:S01]  /*24a60*/  @!P4 STG.E.U8 desc[UR36][R8.64+0xe8], R15 ;  /* 0x0000e80f0800c986 */ /* 0x0003e2000c101124 */
[C---:B------:R-:W-:Y:S02]  /*24a70*/  ISETP.LT.OR P1, PT, R0.reuse, 0xf1, !P3 ;  /* 0x000000f10000780c */ /* 0x040fe40005f21670 */
[C---:B------:R-:W-:Y:S01]  /*24a80*/  ISETP.LT.OR P4, PT, R0.reuse, 0xf2, !P3 ;  /* 0x000000f20000780c */ /* 0x040fe20005f81670 */
[----:B------:R2:W-:Y:S01]  /*24a90*/  @!P5 STG.E.U8 desc[UR36][R8.64+0xe9], R17 ;  /* 0x0000e9110800d986 */ /* 0x0005e2000c101124 */
[----:B------:R-:W-:Y:S01]  /*24aa0*/  ISETP.LT.OR P5, PT, R0, 0xf1, !P2 ;  /* 0x000000f10000780c */ /* 0x000fe200057a1670 */
[-C--:B------:R-:W-:Y:S01]  /*24ab0*/  FMUL R13, R157, R163.reuse ;  /* 0x000000a39d0d7220 */ /* 0x080fe20000400000 */
[-C--:B------:R-:W-:Y:S01]  /*24ac0*/  FMUL R14, R156, R163.reuse ;  /* 0x000000a39c0e7220 */ /* 0x080fe20000400000 */
[----:B------:R3:W-:Y:S01]  /*24ad0*/  @!P6 STG.E.U8 desc[UR36][R6.64+0xe8], R19 ;  /* 0x0000e8130600e986 */ /* 0x0007e2000c101124 */
[-C--:B------:R-:W-:Y:S01]  /*24ae0*/  FMUL R10, R155, R163.reuse ;  /* 0x000000a39b0a7220 */ /* 0x080fe20000400000 */
[----:B------:R-:W-:Y:S01]  /*24af0*/  ISETP.LT.OR P6, PT, R0, 0xf2, !P2 ;  /* 0x000000f20000780c */ /* 0x000fe200057c1670 */
[----:B------:R-:W-:Y:S01]  /*24b00*/  FMUL R11, R154, R163 ;  /* 0x000000a39a0b7220 */ /* 0x000fe20000400000 */
[----:B------:R-:W-:Y:S01]  /*24b10*/  F2FP.SATFINITE.E4M3.F32.PACK_AB_MERGE_C R13, RZ, R13, RZ ;  /* 0x0000000dff0d723e */ /* 0x000fe200048070ff */
[----:B------:R-:W-:Y:S01]  /*24b20*/  FMUL R12, R153, R163 ;  /* 0x000000a3990c7220 */ /* 0x000fe20000400000 */
[----:B0-----:R-:W-:-:S02]  /*24b30*/  F2FP.SATFINITE.E4M3.F32.PACK_AB_MERGE_C R21, RZ, R14, RZ ;  /* 0x0000000eff15723e */ /* 0x001fc400048070ff */
[----:B-1----:R-:W-:Y:S02]  /*24b40*/  F2FP.SATFINITE.E4M3.F32.PACK_AB_MERGE_C R15, RZ, R10, RZ ;  /* 0x0000000aff0f723e */ /* 0x002fe400048070ff */
[----:B--2---:R-:W-:Y:S01]  /*24b50*/  F2FP.SATFINITE.E4M3.F32.PACK_AB_MERGE_C R17, RZ, R11, RZ ;  /* 0x0000000bff11723e */ /* 0x004fe200048070ff */
[----:B------:R0:W-:Y:S01]  /*24b60*/  @!P0 STG.E.U8 desc[UR36][R6.64+0xe9], R13 ;  /* 0x0000e90d06008986 */ /* 0x0001e2000c101124 */
[----:B---3--:R-:W-:-:S03]  /*24b70*/  F2FP.SATFINITE.E4M3.F32.PACK_AB_MERGE_C R19, RZ, R12, RZ ;  /* 0x0000000cff13723e */ /* 0x008fc600048070ff */
[----:B------:R-:W-:Y:S01]  /*24b80*/  @!P1 STG.E.U8 desc[UR36][R8.64+0xf0], R21 ;  /* 0x0000f01508009986 */ /* 0x000fe2000c101124 */
[----:B------:R-:W-:-:S03]  /*24b90*/  ISETP.GE.AND P1, PT, R20, 0x81, PT ;  /* 0x000000811400780c */ /* 0x000fc60003f26270 */
[----:B------:R1:W-:Y:S01]  /*24ba0*/  @!P4 STG.E.U8 desc[UR36][R8.64+0xf1], R15 ;  /* 0x0000f10f0800c986 */ /* 0x0003e2000c101124 */
[C---:B------:R-:W-:Y:S02]  /*24bb0*/  ISETP.LT.OR P4, PT, R0.reuse, 0xf9, !P3 ;  /* 0x000000f90000780c */ /* 0x040fe40005f81670 */
[C---:B------:R-:W-:Y:S01]  /*24bc0*/  ISETP.LT.OR P3, PT, R0.reuse, 0xfa, !P3 ;  /* 0x000000fa0000780c */ /* 0x040fe20005f61670 */
[----:B------:R2:W-:Y:S01]  /*24bd0*/  @!P5 STG.E.U8 desc[UR36][R6.64+0xf0], R17 ;  /* 0x0000f0110600d986 */ /* 0x0005e2000c101124 */
[C---:B------:R-:W-:Y:S02]  /*24be0*/  ISETP.LT.OR P5, PT, R0.reuse, 0xf9, !P2 ;  /* 0x000000f90000780c */ /* 0x040fe400057a1670 */
[----:B------:R-:W-:Y:S01]  /*24bf0*/  ISETP.LT.OR P2, PT, R0, 0xfa, !P2 ;  /* 0x000000fa0000780c */ /* 0x000fe20005741670 */
[----:B------:R3:W-:Y:S01]  /*24c00*/  @!P6 STG.E.U8 desc[UR36][R6.64+0xf1], R19 ;  /* 0x0000f1130600e986 */ /* 0x0007e2000c101124 */
[-C--:B------:R-:W-:Y:S01]  /*24c10*/  FMUL R10, R152, R163.reuse ;  /* 0x000000a3980a7220 */ /* 0x080fe20000400000 */
[-C--:B------:R-:W-:Y:S01]  /*24c20*/  FMUL R11, R22, R163.reuse ;  /* 0x000000a3160b7220 */ /* 0x080fe20000400000 */
[----:B------:R-:W-:Y:S01]  /*24c30*/  ISETP.LT.OR P6, PT, R0, 0x1, !P1 ;  /* 0x000000010000780c */ /* 0x000fe20004fc1670 */
[-C--:B0-----:R-:W-:Y:S01]  /*24c40*/  FMUL R13, R16, R163.reuse ;  /* 0x000000a3100d7220 */ /* 0x081fe20000400000 */
[-C--:B------:R-:W-:Y:S01]  /*24c50*/  FMUL R12, R18, R163.reuse ;  /* 0x000000a3120c7220 */ /* 0x080fe20000400000 */
[----:B------:R-:W-:Y:S01]  /*24c60*/  FMUL R24, R24, R163 ;  /* 0x000000a318187220 */ /* 0x000fe20000400000 */
[----:B-1----:R-:W-:-:S02]  /*24c70*/  F2FP.SATFINITE.E4M3.F32.PACK_AB_MERGE_C R15, RZ, R10, RZ ;  /* 0x0000000aff0f723e */ /* 0x002fc400048070ff */
[----:B------:R-:W-:Y:S02]  /*24c80*/  F2FP.SATFINITE.E4M3.F32.PACK_AB_MERGE_C R11, RZ, R11, RZ ;  /* 0x0000000bff0b723e */ /* 0x000fe400048070ff */
[----:B------:R-:W-:Y:S02]  /*24c90*/  F2FP.SATFINITE.E4M3.F32.PACK_AB_MERGE_C R13, RZ, R13, RZ ;  /* 0x0000000dff0d723e */ /* 0x000fe400048070ff */
[----:B--2---:R-:W-:Y:S02]  /*24ca0*/  F2FP.SATFINITE.E4M3.F32.PACK_AB_MERGE_C R17, RZ, R12, RZ ;  /* 0x0000000cff11723e */ /* 0x004fe400048070ff */
[----:B---3--:R-:W-:Y:S01]  /*24cb0*/  F2FP.SATFINITE.E4M3.F32.PACK_AB_MERGE_C R19, RZ, R24, RZ ;  /* 0x00000018ff13723e */ /* 0x008fe200048070ff */
[----:B------:R-:W-:Y:S01]  /*24cc0*/  @!P4 STG.E.U8 desc[UR36][R8.64+0xf8], R15 ;  /* 0x0000f80f0800c986 */ /* 0x000fe2000c101124 */
[----:B------:R-:W-:-:S03]  /*24cd0*/  ISETP.GE.AND P0, PT, R20, 0x89, PT ;  /* 0x000000891400780c */ /* 0x000fc60003f06270 */
[----:B------:R-:W-:Y:S01]  /*24ce0*/  @!P3 STG.E.U8 desc[UR36][R8.64+0xf9], R11 ;  /* 0x0000f90b0800b986 */ /* 0x000fe2000c101124 */
[----:B------:R-:W-:-:S03]  /*24cf0*/  ISETP.LT.OR P3, PT, R0, 0x1, !P0 ;  /* 0x000000010000780c */ /* 0x000fc60004761670 */
[----:B------:R-:W-:Y:S01]  /*24d00*/  @!P2 STG.E.U8 desc[UR36][R6.64+0xf9], R13 ;  /* 0x0000f90d0600a986 */ /* 0x000fe2000c101124 */
[C---:B------:R-:W-:Y:S02]  /*24d10*/  ISETP.LT.OR P2, PT, R0.reuse, 0x2, !P1 ;  /* 0x000000020000780c */ /* 0x040fe40004f41670 */
[C---:B------:R-:W-:Y:S01]  /*24d20*/  ISETP.LT.OR P4, PT, R0.reuse, 0x2, !P0 ;  /* 0x000000020000780c */ /* 0x040fe20004781670 */
[----:B------:R0:W-:Y:S01]  /*24d30*/  @!P5 STG.E.U8 desc[UR36][R6.64+0xf8], R17 ;  /* 0x0000f8110600d986 */ /* 0x0001e2000c101124 */
[C---:B------:R-:W-:Y:S01]  /*24d40*/  ISETP.LT.OR P5, PT, R0.reuse, 0x9, !P1 ;  /* 0x000000090000780c */ /* 0x040fe20004fa1670 */
[-C--:B------:R-:W-:Y:S02]  /*24d50*/  FMUL R25, R25, R163.reuse ;  /* 0x000000a319197220 */ /* 0x080fe40000400000 */
[----:B------:R-:W-:Y:S01]  /*24d60*/  @!P6 STG.E.U8 desc[UR36][R4.64], R19 ;  /* 0x000000130400e986 */ /* 0x000fe2000c101124 */
[----:B------:R-:W-:Y:S01]  /*24d70*/  ISETP.LT.OR P6, PT, R0, 0xa, !P1 ;  /* 0x0000000a0000780c */ /* 0x000fe20004fc1670 */
[-C--:B------:R-:W-:Y:S01]  /*24d80*/  FMUL R26, R26, R163.reuse ;  /* 0x000000a31a1a7220 */ /* 0x080fe20000400000 */
[-C--:B------:R-:W-:Y:S01]  /*24d90*/  FMUL R27, R27, R163.reuse ;  /* 0x000000a31b1b7220 */ /* 0x080fe20000400000 */
[-C--:B------:R-:W-:Y:S01]  /*24da0*/  FMUL R28, R28, R163.reuse ;  /* 0x000000a31c1c7220 */ /* 0x080fe20000400000 */
[----:B------:R-:W-:Y:S01]  /*24db0*/  FMUL R29, R29, R163 ;  /* 0x000000a31d1d7220 */ /* 0x000fe20000400000 */
[----:B------:R-:W-:-:S02]  /*24dc0*/  F2FP.SATFINITE.E4M3.F32.PACK_AB_MERGE_C R25, RZ, R25, RZ ;  /* 0x00000019ff19723e */ /* 0x000fc400048070ff */
[----:B0-----:R-:W-:Y:S02]  /*24dd0*/  F2FP.SATFINITE.E4M3.F32.PACK_AB_MERGE_C R7, RZ, R26, RZ ;  /* 0x0000001aff07723e */ /* 0x001fe400048070ff */
[----:B------:R-:W-:Y:S02]  /*24de0*/  F2FP.SATFINITE.E4M3.F32.PACK_AB_MERGE_C R27, RZ, R27, RZ ;  /* 0x0000001bff1b723e */ /* 0x000fe400048070ff */
[----:B------:R-:W-:Y:S02]  /*24df0*/  F2FP.SATFINITE.E4M3.F32.PACK_AB_MERGE_C R9, RZ, R28, RZ ;  /* 0x0000001cff09723e */ /* 0x000fe400048070ff */
[----:B------:R-:W-:Y:S01]  /*24e00*/  F2FP.SATFINITE.E4M3.F32.PACK_AB_MERGE_C R29, RZ, R29, RZ ;  /* 0x0000001dff1d723e */ /* 0x000fe200048070ff */
[----:B------:R-:W-:Y:S01]  /*24e10*/  @!P2 STG.E.U8 desc[UR36][R4.64+0x1], R25 ;  /* 0x000001190400a986 */ /* 0x000fe2000c101124 */
[----:B------:R-:W-:-:S03]  /*24e20*/  ISETP.LT.OR P2, PT, R0, 0x11, !P0 ;  /* 0x000000110000780c */ /* 0x000fc60004741670 */
[----:B------:R0:W-:Y:S01]  /*24e30*/  @!P3 STG.E.U8 desc[UR36][R2.64], R7 ;  /* 0x000000070200b986 */ /* 0x0001e2000c101124 */
[----:B------:R-:W-:-:S03]  /*24e40*/  ISETP.LT.OR P3, PT, R0, 0x9, !P0 ;  /* 0x000000090000780c */ /* 0x000fc60004761670 */
[----:B------:R-:W-:Y:S01]  /*24e50*/  @!P4 STG.E.U8 desc[UR36][R2.64+0x1], R27 ;  /* 0x0000011b0200c986 */ /* 0x000fe2000c101124 */
[----:B------:R-:W-:-:S03]  /*24e60*/  ISETP.LT.OR P4, PT, R0, 0xa, !P0 ;  /* 0x0000000a0000780c */ /* 0x000fc60004781670 */
[----:B------:R1:W-:Y:S01]  /*24e70*/  @!P5 STG.E.U8 desc[UR36][R4.64+0x8], R9 ;  /* 0x000008090400d986 */ /* 0x0003e2000c101124 */
[----:B------:R-:W-:-:S03]  /*24e80*/  ISETP.LT.OR P5, PT, R0, 0x11, !P1 ;  /* 0x000000110000780c */ /* 0x000fc60004fa1670 */
[----:B------:R-:W-:Y:S01]  /*24e90*/  @!P6 STG.E.U8 desc[UR36][R4.64+0x9], R29 ;  /* 0x0000091d0400e986 */ /* 0x000fe2000c101124 */
[----:B------:R-:W-:Y:S01]  /*24ea0*/  ISETP.LT.OR P6, PT, R0, 0x12, !P1 ;  /* 0x000000120000780c */ /* 0x000fe20004fc1670 */
[-C--:B------:R-:W-:Y:S01]  /*24eb0*/  FMUL R30, R30, R163.reuse ;  /* 0x000000a31e1e7220 */ /* 0x080fe20000400000 */
[-C--:B------:R-:W-:Y:S01]  /*24ec0*/  FMUL R31, R31, R163.reuse ;  /* 0x000000a31f1f7220 */ /* 0x080fe20000400000 */
[-C--:B------:R-:W-:Y:S01]  /*24ed0*/  FMUL R32, R32, R163.reuse ;  /* 0x000000a320207220 */ /* 0x080fe20000400000 */
[-C--:B------:R-:W-:Y:S01]  /*24ee0*/  FMUL R33, R33, R163.reuse ;  /* 0x000000a321217220 */ /* 0x080fe20000400000 */
[----:B------:R-:W-:Y:S01]  /*24ef0*/  FMUL R34, R34, R163 ;  /* 0x000000a322227220 */ /* 0x000fe20000400000 */
[----:B0-----:R-:W-:Y:S02]  /*24f00*/  F2FP.SATFINITE.E4M3.F32.PACK_AB_MERGE_C R7, RZ, R30, RZ ;  /* 0x0000001eff07723e */ /* 0x001fe400048070ff */
[----:B------:R-:W-:Y:S02]  /*24f10*/  F2FP.SATFINITE.E4M3.F32.PACK_AB_MERGE_C R31, RZ, R31, RZ ;  /* 0x0000001fff1f723e */ /* 0x000fe400048070ff */
[----:B-1----:R-:W-:-:S02]  /*24f20*/  F2FP.SATFINITE.E4M3.F32.PACK_AB_MERGE_C R9, RZ, R32, RZ ;  /* 0x00000020ff09723e */ /* 0x002fc400048070ff */
[----:B------:R-:W-:Y:S02]  /*24f30*/  F2FP.SATFINITE.E4M3.F32.PACK_AB_MERGE_C R33, RZ, R33, RZ ;  /* 0x00000021ff21723e */ /* 0x000fe400048070ff */
[----:B------:R-:W-:Y:S01]  /*24f40*/  F2FP.SATFINITE.E4M3.F32.PACK_AB_MERGE_C R11, RZ, R34, RZ ;  /* 0x00000022ff0b723e */ /* 0x000fe200048070ff */
[----:B------:R0:W-:Y:S01]  /*24f50*/  @!P3 STG.E.U8 desc[UR36][R2.64+0x8], R7 ;  /* 0x000008070200b986 */ /* 0x0001e2000c101124 */
[----:B------:R-:W-:-:S03]  /*24f60*/  ISETP.LT.OR P3, PT, R0, 0x12, !P0 ;  /* 0x000000120000780c */ /* 0x000fc60004761670 */
[----:B------:R-:W-:Y:S01]  /*24f70*/  @!P4 STG.E.U8 desc[UR36][R2.64+0x9], R31 ;  /* 0x0000091f0200c986 */ /* 0x000fe2000c101124 */
[----:B------:R-:W-:-:S03]  /*24f80*/  ISETP.LT.OR P4, PT, R0, 0x1a, !P1 ;  /* 0x0000001a0000780c */ /* 0x000fc60004f81670 */
[----:B------:R1:W-:Y:S01]  /*24f90*/  @!P5 STG.E.U8 desc[UR36][R4.64+0x10], R9 ;  /* 0x000010090400d986 */ /* 0x0003e2000c101124 */
[----:B------:R-:W-:-:S03]  /*24fa0*/  ISETP.LT.OR P5, PT, R0, 0x19, !P0 ;  /* 0x000000190000780c */ /* 0x000fc600047a1670 */
[----:B------:R-:W-:Y:S01]  /*24fb0*/  @!P6 STG.E.U8 desc[UR36][R4.64+0x11], R33 ;  /* 0x000011210400e986 */ /* 0x000fe2000c101124 */
        /* <DEDUP_REMOVED lines=8> */
[----:B------:R-:W-:Y:S02]  /*25040*/  F2FP.SATFINITE.E4M3.F32.PACK_AB_MERGE_C R35, RZ, R35, RZ ;  /* 0x00000023ff23723e */ /* 0x000fe400048070ff */
[----:B0-----:R-:W-:Y:S02]  /*25050*/  F2FP.SATFINITE.E4M3.F32.PACK_AB_MERGE_C R7, RZ, R36, RZ ;  /* 0x00000024ff07723e */ /* 0x001fe400048070ff */
[----:B------:R-:W-:-:S02]  /*25060*/  F2FP.SATFINITE.E4M3.F32.PACK_AB_MERGE_C R37, RZ, R37, RZ ;  /* 0x00000025ff25723e */ /* 0x000fc400048070ff */
[----:B-1----:R-:W-:Y:S02]  /*25070*/  F2FP.SATFINITE.E4M3.F32.PACK_AB_MERGE_C R9, RZ, R38, RZ ;  /* 0x00000026ff09723e */ /* 0x002fe400048070ff */
        /* <DEDUP_REMOVED lines=225> */
[----:B------:R1:W-:Y:S04]  /*25e90*/  @!P5 STG.E.U8 desc[UR36][R4.64+0x88], R9 ;  /* 0x000088090400d986 */ /* 0x0003e8000c101124 */
[----:B------:R-:W-:Y:S01]  /*25ea0*/  @!P6 STG.E.U8 desc[UR36][R4.64+0x89], R93 ;  /* 0x0000895d0400e986 */ /* 0x000fe2000c101124 */
[----:B------:R-:W-:-:S03]  /*25eb0*/  FMUL R95, R95, R163 ;  /* 0x000000a35f5f7220 */ /* 0x000fc60000400000 */
[----:B------:R-:W-:Y:S01]  /*25ec0*/  @!P2 STG.E.U8 desc[UR36][R2.64+0x88], R11 ;  /* 0x0000880b0200a986 */ /* 0x000fe2000c101124 */
[----:B------:R-:W-:Y:S01]  /*25ed0*/  ISETP.LT.OR P2, PT, R0, 0x91, !P1 ;  /* 0x000000910000780c */ /* 0x000fe20004f41670 */
[-C--:B------:R-:W-:Y:S01]  /*25ee0*/  FMUL R96, R96, R163.reuse ;  /* 0x000000a360607220 */ /* 0x080fe20000400000 */
[C---:B------:R-:W-:Y:S02]  /*25ef0*/  ISETP.LT.OR P5, PT, R0.reuse, 0x91, !P0 ;  /* 0x000000910000780c */ /* 0x040fe400047a1670 */
[----:B------:R-:W-:Y:S01]  /*25f00*/  ISETP.LT.OR P6, PT, R0, 0x92, !P0 ;  /* 0x000000920000780c */ /* 0x000fe200047c1670 */
[-C--:B------:R-:W-:Y:S01]  /*25f10*/  FMUL R97, R97, R163.reuse ;  /* 0x000000a361617220 */ /* 0x080fe20000400000 */
[-C--:B------:R-:W-:Y:S01]  /*25f20*/  FMUL R98, R98, R163.reuse ;  /* 0x000000a362627220 */ /* 0x080fe20000400000 */
[----:B------:R-:W-:Y:S01]  /*25f30*/  FMUL R99, R99, R163 ;  /* 0x000000a363637220 */ /* 0x000fe20000400000 */
[----:B------:R-:W-:Y:S02]  /*25f40*/  F2FP.SATFINITE.E4M3.F32.PACK_AB_MERGE_C R95, RZ, R95, RZ ;  /* 0x0000005fff5f723e */ /* 0x000fe400048070ff */
[----:B0-----:R-:W-:-:S02]  /*25f50*/  F2FP.SATFINITE.E4M3.F32.PACK_AB_MERGE_C R7, RZ, R96, RZ ;  /* 0x00000060ff07723e */ /* 0x001fc400048070ff */
[----:B------:R-:W-:Y:S02]  /*25f60*/  F2FP.SATFINITE.E4M3.F32.PACK_AB_MERGE_C R97, RZ, R97, RZ ;  /* 0x00000061ff61723e */ /* 0x000fe400048070ff */
        /* <DEDUP_REMOVED lines=149> */
[----:B------:R-:W-:-:S03]  /*268c0*/  FMUL R135, R135, R163 ;  /* 0x000000a387877220 */ /* 0x000fc60000400000 */
[----:B------:R-:W-:Y:S01]  /*268d0*/  @!P2 STG.E.U8 desc[UR36][R2.64+0xd8], R11 ;  /* 0x0000d80b0200a986 */ /* 0x000fe2000c101124 */
[----:B------:R-:W-:Y:S01]  /*268e0*/  ISETP.LT.OR P2, PT, R0, 0xe1, !P1 ;  /* 0x000000e10000780c */ /* 0x000fe20004f41670 */
[-C--:B------:R-:W-:Y:S01]  /*268f0*/  FMUL R136, R136, R163.reuse ;  /* 0x000000a388887220 */ /* 0x080fe20000400000 */
[----:B------:R-:W-:Y:S01]  /*26900*/  ISETP.LT.OR P6, PT, R0, 0xe2, !P0 ;  /* 0x000000e20000780c */ /* 0x000fe200047c1670 */
        /* <DEDUP_REMOVED lines=15> */
[----:B------:R-:W-:Y:S01]  /*26a00*/  ISETP.LT.OR P5, PT, R0, 0xea, !P0 ;  /* 0x000000ea0000780c */ /* 0x000fe200047a1670 */
[-C--:B------:R-:W-:Y:S02]  /*26a10*/  FMUL R140, R140, R163.reuse ;  /* 0x000000a38c8c7220 */ /* 0x080fe40000400000 */
[----:B------:R-:W-:Y:S01]  /*26a20*/  @!P6 STG.E.U8 desc[UR36][R2.64+0xe1], R139 ;  /* 0x0000e18b0200e986 */ /* 0x000fe2000c101124 */
[----:B------:R-:W-:Y:S01]  /*26a30*/  ISETP.LT.OR P6, PT, R0, 0xf1, !P1 ;  /* 0x000000f10000780c */ /* 0x000fe20004fc1670 */
[-C--:B------:R-:W-:Y:S01]  /*26a40*/  FMUL R141, R141, R163.reuse ;  /* 0x000000a38d8d7220 */ /* 0x080fe20000400000 */
[-C--:B------:R-:W-:Y:S01]  /*26a50*/  FMUL R142, R142, R163.reuse ;  /* 0x000000a38e8e7220 */ /* 0x080fe20000400000 */
[-C--:B------:R-:W-:Y:S01]  /*26a60*/  FMUL R143, R143, R163.reuse ;  /* 0x000000a38f8f7220 */ /* 0x080fe20000400000 */
[----:B------:R-:W-:Y:S01]  /*26a70*/  FMUL R144, R144, R163 ;  /* 0x000000a390907220 */ /* 0x000fe20000400000 */
[----:B0-----:R-:W-:-:S02]  /*26a80*/  F2FP.SATFINITE.E4M3.F32.PACK_AB_MERGE_C R7, RZ, R140, RZ ;  /* 0x0000008cff07723e */ /* 0x001fc400048070ff */
[----:B------:R-:W-:Y:S02]  /*26a90*/  F2FP.SATFINITE.E4M3.F32.PACK_AB_MERGE_C R141, RZ, R141, RZ ;  /* 0x0000008dff8d723e */ /* 0x000fe400048070ff */
[----:B-1----:R-:W-:Y:S02]  /*26aa0*/  F2FP.SATFINITE.E4M3.F32.PACK_AB_MERGE_C R9, RZ, R142, RZ ;  /* 0x0000008eff09723e */ /* 0x002fe400048070ff */
        /* <DEDUP_REMOVED lines=10> */
[----:B------:R2:W-:Y:S01]  /*26b50*/  @!P6 STG.E.U8 desc[UR36][R4.64+0xf0], R11 ;  /* 0x0000f00b0400e986 */ /* 0x0005e2000c101124 */
[C---:B------:R-:W-:Y:S01]  /*26b60*/  ISETP.LT.OR P6, PT, R0.reuse, 0xf2, !P0 ;  /* 0x000000f20000780c */ /* 0x040fe200047c1670 */
[-C--:B------:R-:W-:Y:S01]  /*26b70*/  FMUL R145, R145, R163.reuse ;  /* 0x000000a391917220 */ /* 0x080fe20000400000 */
[----:B------:R-:W-:Y:S01]  /*26b80*/  ISETP.LT.OR P5, PT, R0, 0xf9, !P0 ;  /* 0x000000f90000780c */ /* 0x000fe200047a1670 */
[-C--:B------:R-:W-:Y:S01]  /*26b90*/  FMUL R146, R146, R163.reuse ;  /* 0x000000a392927220 */ /* 0x080fe20000400000 */
[----:B------:R-:W-:Y:S01]  /*26ba0*/  ISETP.LT.OR P0, PT, R0, 0xfa, !P0 ;  /* 0x000000fa0000780c */ /* 0x000fe20004701670 */
[-C--:B------:R-:W-:Y:S01]  /*26bb0*/  FMUL R147, R147, R163.reuse ;  /* 0x000000a393937220 */ /* 0x080fe20000400000 */
[-C--:B------:R-:W-:Y:S01]  /*26bc0*/  FMUL R148, R148, R163.reuse ;  /* 0x000000a394947220 */ /* 0x080fe20000400000 */
[-C--:B------:R-:W-:Y:S01]  /*26bd0*/  FMUL R149, R149, R163.reuse ;  /* 0x000000a395957220 */ /* 0x080fe20000400000 */
[-C--:B------:R-:W-:Y:S01]  /*26be0*/  FMUL R150, R150, R163.reuse ;  /* 0x000000a396967220 */ /* 0x080fe20000400000 */
[----:B------:R-:W-:Y:S01]  /*26bf0*/  FMUL R151, R151, R163 ;  /* 0x000000a397977220 */ /* 0x000fe20000400000 */
[----:B------:R-:W-:-:S02]  /*26c00*/  F2FP.SATFINITE.E4M3.F32.PACK_AB_MERGE_C R145, RZ, R145, RZ ;  /* 0x00000091ff91723e */ /* 0x000fc400048070ff */
[----:B0-----:R-:W-:Y:S02]  /*26c10*/  F2FP.SATFINITE.E4M3.F32.PACK_AB_MERGE_C R7, RZ, R146, RZ ;  /* 0x00000092ff07723e */ /* 0x001fe400048070ff */
[----:B------:R-:W-:Y:S02]  /*26c20*/  F2FP.SATFINITE.E4M3.F32.PACK_AB_MERGE_C R147, RZ, R147, RZ ;  /* 0x00000093ff93723e */ /* 0x000fe400048070ff */
[----:B-1----:R-:W-:Y:S02]  /*26c30*/  F2FP.SATFINITE.E4M3.F32.PACK_AB_MERGE_C R9, RZ, R148, RZ ;  /* 0x00000094ff09723e */ /* 0x002fe400048070ff */
[----:B------:R-:W-:Y:S02]  /*26c40*/  F2FP.SATFINITE.E4M3.F32.PACK_AB_MERGE_C R149, RZ, R149, RZ ;  /* 0x00000095ff95723e */ /* 0x000fe400048070ff */
[----:B--2---:R-:W-:Y:S02]  /*26c50*/  F2FP.SATFINITE.E4M3.F32.PACK_AB_MERGE_C R11, RZ, R150, RZ ;  /* 0x00000096ff0b723e */ /* 0x004fe400048070ff */
[----:B------:R-:W-:Y:S01]  /*26c60*/  F2FP.SATFINITE.E4M3.F32.PACK_AB_MERGE_C R151, RZ, R151, RZ ;  /* 0x00000097ff97723e */ /* 0x000fe200048070ff */
[----:B------:R0:W-:Y:S04]  /*26c70*/  @!P2 STG.E.U8 desc[UR36][R4.64+0xf1], R145 ;  /* 0x0000f1910400a986 */ /* 0x0001e8000c101124 */
[----:B------:R0:W-:Y:S04]  /*26c80*/  @!P4 STG.E.U8 desc[UR36][R2.64+0xf0], R7 ;  /* 0x0000f0070200c986 */ /* 0x0001e8000c101124 */
[----:B------:R0:W-:Y:S04]  /*26c90*/  @!P6 STG.E.U8 desc[UR36][R2.64+0xf1], R147 ;  /* 0x0000f1930200e986 */ /* 0x0001e8000c101124 */
[----:B------:R0:W-:Y:S04]  /*26ca0*/  @!P3 STG.E.U8 desc[UR36][R4.64+0xf8], R9 ;  /* 0x0000f8090400b986 */ /* 0x0001e8000c101124 */
[----:B------:R0:W-:Y:S04]  /*26cb0*/  @!P1 STG.E.U8 desc[UR36][R4.64+0xf9], R149 ;  /* 0x0000f99504009986 */ /* 0x0001e8000c101124 */
[----:B------:R0:W-:Y:S04]  /*26cc0*/  @!P5 STG.E.U8 desc[UR36][R2.64+0xf8], R11 ;  /* 0x0000f80b0200d986 */ /* 0x0001e8000c101124 */
[----:B------:R0:W-:Y:S02]  /*26cd0*/  @!P0 STG.E.U8 desc[UR36][R2.64+0xf9], R151 ;  /* 0x0000f99702008986 */ /* 0x0001e4000c101124 */
.L_x_564:
[----:B------:R-:W-:Y:S05]  /*26ce0*/  BSYNC B0 ;  /* 0x0000000000007941 */ /* 0x000fea0003800000 */
.L_x_50:
[----:B0-----:R-:W2:Y:S04]  /*26cf0*/  LDL.LU R3, [R1+0x200] ;  /* 0x0002000001037983 */ /* 0x001ea80000300800 */
[----:B------:R-:W2:Y:S01]  /*26d00*/  LDL.LU R2, [R1+0x204] ;  /* 0x0002040001027983 */ /* 0x000ea20000300800 */
[----:B------:R-:W-:Y:S01]  /*26d10*/  ULDC UR4, c[0x0][0xc] ;  /* 0x0000030000047ab9 */ /* 0x000fe20000000800 */
[----:B------:R-:W-:Y:S01]  /*26d20*/  ULDC UR5, c[0x0][0x10] ;  /* 0x0000040000057ab9 */ /* 0x000fe20000000800 */
[----:B------:R-:W2:Y:S01]  /*26d30*/  LDC R5, c[0x0][0x14] ;  /* 0x00000500ff057b82 */ /* 0x000ea20000000800 */
[----:B------:R-:W-:Y:S01]  /*26d40*/  UIMAD.WIDE.U32 UR4, UR4, UR5, URZ ;  /* 0x00000005040472a5 */ /* 0x000fe2000f8e003f */
[----:B-----5:R-:W-:Y:S01]  /*26d50*/  PRMT R0, RZ, 0x7610, R0 ;  /* 0x00007610ff007816 */ /* 0x020fe20000000000 */
[----:B------:R-:W-:Y:S01]  /*26d60*/  UMOV UR42, 0xffffffff ;  /* 0xffffffff002a7882 */ /* 0x000fe20000000000 */
[----:B------:R-:W-:-:S03]  /*26d70*/  UMOV UR43, 0xffffffff ;  /* 0xffffffff002b7882 */ /* 0x000fc60000000000 */
[----:B--2---:R-:W-:-:S04]  /*26d80*/  IMAD.WIDE.U32 R2, R5, UR4, R2 ;  /* 0x0000000405027c25 */ /* 0x004fc8000f8e0002 */
[----:B------:R-:W-:Y:S01]  /*26d90*/  IMAD R5, R5, UR5, RZ ;  /* 0x0000000505057c24 */ /* 0x000fe2000f8e02ff */
[----:B------:R-:W-:Y:S01]  /*26da0*/  ULDC.64 UR4, c[0x0][0x650] ;  /* 0x0001940000047ab9 */ /* 0x000fe20000000a00 */
[----:B------:R-:W-:Y:S01]  /*26db0*/  IMAD.MOV.U32 R6, RZ, RZ, R2 ;  /* 0x000000ffff067224 */ /* 0x000fe200078e0002 */
[----:B------:R-:W-:Y:S01]  /*26dc0*/  ISETP.GE.U32.AND P0, PT, R2, UR4, PT ;  /* 0x0000000402007c0c */ /* 0x000fe2000bf06070 */
[----:B------:R-:W-:-:S05]  /*26dd0*/  IMAD.IADD R4, R3, 0x1, R5 ;  /* 0x0000000103047824 */ /* 0x000fca00078e0205 */
[----:B------:R0:W-:Y:S01]  /*26de0*/  STL [R1+0x200], R4 ;  /* 0x0002000401007387 */ /* 0x0001e20000100800 */
[----:B------:R-:W-:-:S03]  /*26df0*/  ISETP.GE.U32.AND.EX P0, PT, R4, UR5, PT, P0 ;  /* 0x0000000504007c0c */ /* 0x000fc6000bf06100 */
[----:B------:R0:W-:Y:S10]  /*26e00*/  STL [R1+0x204], R6 ;  /* 0x0002040601007387 */ /* 0x0001f40000100800 */
[----:B0-----:R-:W-:Y:S05]  /*26e10*/  @P0 BRA `(.L_x_565) ;  /* 0x0000000400880947 */ /* 0x001fea0003800000 */
[----:B------:R-:W0:Y:S01]  /*26e20*/  S2UR UR6, SR_CTAID.X ;  /* 0x00000000000679c3 */ /* 0x000e220000002500 */
[----:B------:R-:W-:Y:S01]  /*26e30*/  ULDC.64 UR12, c[0x0][0x628] ;  /* 0x00018a00000c7ab9 */ /* 0x000fe20000000a00 */
[----:B------:R-:W-:Y:S01]  /*26e40*/  ULDC UR4, c[0x0][0x150] ;  /* 0x0000540000047ab9 */ /* 0x000fe20000000800 */
[----:B------:R-:W-:Y:S01]  /*26e50*/  ISETP.NE.U32.AND P0, PT, RZ, UR12, PT ;  /* 0x0000000cff007c0c */ /* 0x000fe2000bf05070 */
[----:B------:R-:W-:Y:S01]  /*26e60*/  ULDC UR15, c[0x0][0x630] ;  /* 0x00018c00000f7ab9 */ /* 0x000fe20000000800 */
[----:B------:R-:W-:Y:S01]  /*26e70*/  R2UR UR16, R6 ;  /* 0x00000000061072ca */ /* 0x000fe200000e0000 */
[----:B------:R-:W-:Y:S01]  /*26e80*/  ULDC UR19, c[0x0][0x154] ;  /* 0x0000550000137ab9 */ /* 0x000fe20000000800 */
[----:B------:R-:W-:Y:S01]  /*26e90*/  ISETP.NE.AND.EX P0, PT, RZ, UR13, PT, P0 ;  /* 0x0000000dff007c0c */ /* 0x000fe2000bf05300 */
[----:B------:R-:W2:Y:S01]  /*26ea0*/  S2UR UR18, SR_CTAID.Y ;  /* 0x00000000001279c3 */ /* 0x000ea20000002600 */
[----:B------:R-:W-:Y:S02]  /*26eb0*/  R2UR UR17, R4 ;  /* 0x00000000041172ca */ /* 0x000fe400000e0000 */
[----:B------:R-:W-:-:S02]  /*26ec0*/  R2UR UR10, R6 ;  /* 0x00000000060a72ca */ /* 0x000fc400000e0000 */
[----:B------:R-:W-:Y:S02]  /*26ed0*/  R2UR UR11, R4 ;  /* 0x00000000040b72ca */ /* 0x000fe400000e0000 */
[----:B0-----:R-:W-:-:S05]  /*26ee0*/  I2FP.F32.U32 R0, UR6 ;  /* 0x0000000600007c45 */ /* 0x001fca0008201000 */
[----:B------:R-:W-:-:S04]  /*26ef0*/  FMUL R0, R0, UR4 ;  /* 0x0000000400007c20 */ /* 0x000fc80008400000 */
[----:B------:R0:W0:Y:S01]  /*26f00*/  F2I.U32.TRUNC.NTZ R2, R0 ;  /* 0x0000000000027305 */ /* 0x000022000020f000 */
[----:B--2---:R-:W-:Y:S05]  /*26f10*/  @!P0 BRA `(.L_x_566) ;  /* 0x0000000000308947 */ /* 0x004fea0003800000 */
        /* <DEDUP_REMOVED lines=12> */
.L_x_566:
[----:B------:R-:W-:Y:S01]  /*26fe0*/  USHF.R.U64 UR43, UR10, UR15, UR11 ;  /* 0x0000000f0a2b7299 */ /* 0x000fe2000800120b */
[----:B0-----:R-:W-:Y:S01]  /*26ff0*/  I2FP.F32.U32 R0, UR18 ;  /* 0x0000001200007c45 */ /* 0x001fe20008201000 */
[----:B------:R-:W-:Y:S02]  /*27000*/  USHF.R.U32.HI UR4, URZ, UR15, UR11 ;  /* 0x0000000f3f047299 */ /* 0x000fe4000801160b */
        /* <DEDUP_REMOVED lines=8> */
[----:B------:R-:W-:Y:S01]  /*27090*/  UIMAD.WIDE.U32 UR8, UR10, UR12, UR8 ;  /* 0x0000000c0a0872a5 */ /* 0x000fe2000f8e0008 */
[----:B------:R-:W-:Y:S01]  /*270a0*/  R2UR UR12, R2 ;  /* 0x00000000020c72ca */ /* 0x000fe200000e0000 */
[----:B------:R-:W-:Y:S01]  /*270b0*/  UIMAD UR10, UR10, UR13, UR4 ;  /* 0x0000000d0a0a72a4 */ /* 0x000fe2000f8e0204 */
[----:B------:R-:W-:Y:S01]  /*270c0*/  ULDC UR11, c[0x0][0x618] ;  /* 0x00018600000b7ab9 */ /* 0x000fe20000000800 */
[----:B------:R-:W-:Y:S02]  /*270d0*/  ULDC UR21, c[0x0][0x658] ;  /* 0x0001960000157ab9 */ /* 0x000fe40000000800 */
[----:B------:R-:W-:Y:S01]  /*270e0*/  UIADD3 UR9, UR9, UR10, URZ ;  /* 0x0000000a09097290 */ /* 0x000fe2000fffe03f */
[----:B------:R-:W-:Y:S01]  /*270f0*/  UMOV UR15, 0xffffffff ;  /* 0xffffffff000f7882 */ /* 0x000fe20000000000 */
[----:B------:R-:W-:Y:S01]  /*27100*/  ULDC.64 UR4, c[0x0][0x640] ;  /* 0x0001900000047ab9 */ /* 0x000fe20000000a00 */
[----:B------:R-:W-:Y:S01]  /*27110*/  USHF.L.U32 UR15, UR15, UR21, URZ ;  /* 0x000000150f0f7299 */ /* 0x000fe2000800063f */
[----:B------:R-:W-:Y:S01]  /*27120*/  ISETP.NE.U32.AND P0, PT, RZ, UR4, PT ;  /* 0x00000004ff007c0c */ /* 0x000fe2000bf05070 */
[----:B------:R-:W-:-:S02]  /*27130*/  USHF.R.U64 UR16, UR8, UR11, UR9 ;  /* 0x0000000b08107299 */ /* 0x000fc40008001209 */
[----:B------:R-:W-:Y:S01]  /*27140*/  USHF.R.U32.HI UR8, URZ, UR11, UR9 ;  /* 0x0000000b3f087299 */ /* 0x000fe20008011609 */
[----:B0-----:R-:W-:Y:S01]  /*27150*/  R2UR UR14, R0 ;  /* 0x00000000000e72ca */ /* 0x001fe200000e0000 */
[----:B------:R-:W-:Y:S01]  /*27160*/  ULDC UR17, c[0x0][0x608] ;  /* 0x0001820000117ab9 */ /* 0x000fe20000000800 */
[----:B------:R-:W-:Y:S01]  /*27170*/  ULOP3.LUT UR45, URZ, UR15, URZ, 0x33, !UPT ;  /* 0x0000000f3f2d7292 */ /* 0x000fe2000f8e333f */
[----:B------:R-:W-:Y:S01]  /*27180*/  ISETP.NE.AND.EX P0, PT, RZ, UR5, PT, P0 ;  /* 0x00000005ff007c0c */ /* 0x000fe2000bf05300 */
[----:B------:R-:W-:Y:S02]  /*27190*/  USHF.R.U64 UR15, UR16, UR17, UR8 ;  /* 0x00000011100f7299 */ /* 0x000fe40008001208 */
[----:B------:R-:W-:Y:S02]  /*271a0*/  USHF.R.U32.HI UR8, URZ, UR17, UR8 ;  /* 0x000000113f087299 */ /* 0x000fe40008011608 */
[----:B------:R-:W-:Y:S02]  /*271b0*/  UIADD3 UR12, -UR12, URZ, URZ ;  /* 0x0000003f0c0c7290 */ /* 0x000fe4000fffe13f */
[----:B------:R-:W-:Y:S01]  /*271c0*/  USHF.R.U64 UR17, UR15, UR21, UR8 ;  /* 0x000000150f117299 */ /* 0x000fe20008001208 */
[----:B------:R-:W-:Y:S01]  /*271d0*/  UMOV UR19, 0x1 ;  /* 0x0000000100137882 */ /* 0x000fe20000000000 */
[----:B------:R-:W-:Y:S01]  /*271e0*/  ULDC UR13, c[0x0][0x144] ;  /* 0x00005100000d7ab9 */ /* 0x000fe20000000800 */
[----:B------:R-:W-:Y:S01]  /*271f0*/  ULDC UR7, c[0x0][0x600] ;  /* 0x0001800000077ab9 */ /* 0x000fe20000000800 */
[----:B------:R-:W-:-:S02]  /*27200*/  USHF.L.U32 UR24, UR19, UR21, URZ ;  /* 0x0000001513187299 */ /* 0x000fc4000800063f */
[----:B------:R-:W-:Y:S02]  /*27210*/  USHF.R.U32.HI UR8, URZ, UR21, UR8 ;  /* 0x000000153f087299 */ /* 0x000fe40008011608 */
[----:B------:R-:W-:Y:S02]  /*27220*/  UIMAD UR21, UR13, UR12, UR6 ;  /* 0x0000000c0d1572a4 */ /* 0x000fe4000f8e0206 */
[----:B------:R-:W-:Y:S02]  /*27230*/  UIADD3 UR20, UR7, -0x1, URZ ;  /* 0xffffffff07147890 */ /* 0x000fe4000fffe03f */
[----:B------:R-:W-:Y:S01]  /*27240*/  UIADD3 UR19, -UR14, URZ, URZ ;  /* 0x0000003f0e137290 */ /* 0x000fe2000fffe13f */
        /* <DEDUP_REMOVED lines=17> */
.L_x_567:
[----:B------:R-:W-:Y:S01]  /*27360*/  UISETP.NE.AND UP0, UPT, UR44, URZ, UPT ;  /* 0x0000003f2c00728c */ /* 0x000fe2000bf05270 */
[----:B------:R-:W-:Y:S01]  /*27370*/  IMAD.MOV.U32 R0, RZ, RZ, 0x1 ;  /* 0x00000001ff007424 */ /* 0x000fe200078e00ff */
[----:B------:R-:W-:Y:S02]  /*27380*/  USHF.R.U64 UR4, UR6, UR22, UR8 ;  /* 0x0000001606047299 */ /* 0x000fe40008001208 */
[----:B------:R-:W-:Y:S02]  /*27390*/  ULOP3.LUT UR45, UR15, UR45, URZ, 0xc0, !UPT ;  /* 0x0000002d0f2d7292 */ /* 0x000fe4000f8ec03f */
[----:B------:R-:W-:Y:S02]  /*273a0*/  UIADD3 UR5, -UR4, URZ, URZ ;  /* 0x0000003f04057290 */ /* 0x000fe4000fffe13f */
[----:B------:R-:W-:Y:S02]  /*273b0*/  UIMAD UR45, UR24, UR4, UR45 ;  /* 0x00000004182d72a4 */ /* 0x000fe4000f8e022d */
[----:B------:R-:W-:-:S02]  /*273c0*/  ULOP3.LUT UR16, UR16, UR20, URZ, 0xc0, !UPT ;  /* 0x0000001410107292 */ /* 0x000fc4000f8ec03f */
[----:B------:R-:W-:Y:S02]  /*273d0*/  @UP0 UIMAD UR21, UR25, UR19, UR18 ;  /* 0x00000013191502a4 */ /* 0x000fe4000f8e0212 */
[----:B------:R-:W-:-:S03]  /*273e0*/  UIMAD UR4, UR5, UR23, UR17 ;  /* 0x00000017050472a4 */ /* 0x000fc6000f8e0211 */
[----:B------:R-:W-:Y:S01]  /*273f0*/  ULDC UR5, c[0x0][0x610] ;  /* 0x0001840000057ab9 */ /* 0x000fe20000000800 */
[----:B------:R-:W-:Y:S02]  /*27400*/  UIMAD UR4, UR4, UR7, UR16 ;  /* 0x00000007040472a4 */ /* 0x000fe4000f8e0210 */
[----:B------:R-:W-:-:S04]  /*27410*/  UIMAD UR45, UR45, UR5, UR21 ;  /* 0x000000052d2d72a4 */ /* 0x000fc8000f8e0215 */
[----:B------:R-:W-:Y:S02]  /*27420*/  USEL UR42, UR4, UR45, !UP0 ;  /* 0x0000002d042a7287 */ /* 0x000fe4000c000000 */
[----:B------:R-:W-:-:S12]  /*27430*/  USEL UR45, UR45, UR4, !UP0 ;  /* 0x000000042d2d7287 */ /* 0x000fd8000c000000 */
.L_x_565:
[----:B------:R-:W-:-:S13]  /*27440*/  LOP3.LUT P0, RZ, R0, 0xff, RZ, 0xc0, !PT ;  /* 0x000000ff00ff7812 */ /* 0x000fda000780c0ff */
[----:B------:R-:W-:Y:S05]  /*27450*/  @P0 BRA `(.L_x_568) ;  /* 0xfffffd9c00340947 */ /* 0x000fea000383ffff */
[----:B------:R-:W-:Y:S05]  /*27460*/  EXIT ;  /* 0x000000000000794d */ /* 0x000fea0003800000 */
.L_x_3:
[----:B------:R-:W2:Y:S04]  /*27470*/  LDL R4, [R1+0x204] ;  /* 0x0002040001047983 */ /* 0x000ea80000100800 */
[----:B------:R-:W3:Y:S01]  /*27480*/  LDL R3, [R1+0x200] ;  /* 0x0002000001037983 */ /* 0x000ee20000100800 */
[----:B------:R-:W-:Y:S01]  /*27490*/  IMAD.MOV.U32 R5, RZ, RZ, -0x1 ;  /* 0xffffffffff057424 */ /* 0x000fe200078e00ff */
[----:B------:R-:W-:Y:S01]  /*274a0*/  ULDC.64 UR8, c[0x0][0x650] ;  /* 0x0001940000087ab9 */ /* 0x000fe20000000a00 */
[----:B------:R-:W-:Y:S01]  /*274b0*/  IMAD.MOV.U32 R2, RZ, RZ, -0x1 ;  /* 0xffffffffff027424 */ /* 0x000fe200078e00ff */
[----:B------:R-:W-:Y:S01]  /*274c0*/  PRMT R0, RZ, 0x7610, R0 ;  /* 0x00007610ff007816 */ /* 0x000fe20000000000 */
[----:B------:R-:W-:Y:S01]  /*274d0*/  IMAD.MOV.U32 R16, RZ, RZ, -0x1 ;  /* 0xffffffffff107424 */ /* 0x000fe200078e00ff */
[----:B------:R1:W-:Y:S04]  /*274e0*/  STL [R1+0x8], R5 ;  /* 0x0000080501007387 */ /* 0x0003e80000100800 */
[----:B------:R1:W-:Y:S01]  /*274f0*/  STL [R1+0x4], R2 ;  /* 0x0000040201007387 */ /* 0x0003e20000100800 */
[----:B--2---:R-:W-:-:S04]  /*27500*/  ISETP.GE.U32.AND P0, PT, R4, UR8, PT ;  /* 0x0000000804007c0c */ /* 0x004fc8000bf06070 */
[----:B---3--:R-:W-:-:S13]  /*27510*/  ISETP.GE.U32.AND.EX P0, PT, R3, UR9, PT, P0 ;  /* 0x0000000903007c0c */ /* 0x008fda000bf06100 */
[----:B-1----:R-:W-:Y:S05]  /*27520*/  @P0 BRA `(.L_x_569) ;  /* 0x0000000400940947 */ /* 0x002fea0003800000 */
[----:B------:R-:W-:Y:S01]  /*27530*/  I2FP.F32.U32 R0, UR4 ;  /* 0x0000000400007c45 */ /* 0x000fe20008201000 */
[----:B0-----:R-:W-:Y:S01]  /*27540*/  ULDC.64 UR16, c[0x0][0x628] ;  /* 0x00018a0000107ab9 */ /* 0x001fe20000000a00 */
        /* <DEDUP_REMOVED lines=24> */
.L_x_570:
        /* <DEDUP_REMOVED lines=24> */
[----:B------:R-:W-:Y:S01]  /*27850*/  UMOV UR19, 0x1 ;  /* 0x0000000100137882 */ /* 0x000fe20000000000 */
[----:B------:R-:W-:Y:S01]  /*27860*/  ULDC UR20, c[0x0][0x608] ;  /* 0x0001820000147ab9 */ /* 0x000fe20000000800 */
[----:B------:R-:W-:Y:S01]  /*27870*/  USHF.L.U32 UR26, UR19, UR23, URZ ;  /* 0x00000017131a7299 */ /* 0x000fe2000800063f */
[----:B------:R-:W-:Y:S01]  /*27880*/  ISETP.NE.AND.EX P0, PT, RZ, UR9, PT, P0 ;  /* 0x00000009ff007c0c */ /* 0x000fe2000bf05300 */
[----:B------:R-:W-:Y:S02]  /*27890*/  USHF.R.U64 UR19, UR18, UR20, UR11 ;  /* 0x0000001412137299 */ /* 0x000fe4000800120b */
[----:B------:R-:W-:Y:S02]  /*278a0*/  USHF.R.U32.HI UR11, URZ, UR20, UR11 ;  /* 0x000000143f0b7299 */ /* 0x000fe4000801160b */
[----:B------:R-:W-:-:S02]  /*278b0*/  UIADD3 UR15, -UR15, URZ, URZ ;  /* 0x0000003f0f0f7290 */ /* 0x000fc4000fffe13f */
[----:B------:R-:W-:Y:S01]  /*278c0*/  USHF.R.U64 UR20, UR19, UR23, UR11 ;  /* 0x0000001713147299 */ /* 0x000fe2000800120b */
[----:B------:R-:W-:Y:S01]  /*278d0*/  ULDC UR16, c[0x0][0x144] ;  /* 0x0000510000107ab9 */ /* 0x000fe20000000800 */
[----:B------:R-:W-:Y:S01]  /*278e0*/  ULDC UR6, c[0x0][0x600] ;  /* 0x0001800000067ab9 */ /* 0x000fe20000000800 */
[----:B------:R-:W-:Y:S02]  /*278f0*/  USHF.R.U32.HI UR11, URZ, UR23, UR11 ;  /* 0x000000173f0b7299 */ /* 0x000fe4000801160b */
[----:B------:R-:W-:Y:S02]  /*27900*/  UIMAD UR23, UR16, UR15, UR4 ;  /* 0x0000000f101772a4 */ /* 0x000fe4000f8e0204 */
[----:B------:R-:W-:Y:S02]  /*27910*/  UIADD3 UR22, UR6, -0x1, URZ ;  /* 0xffffffff06167890 */ /* 0x000fe4000fffe03f */
[----:B------:R-:W-:Y:S02]  /*27920*/  ULOP3.LUT UR27, URZ, UR13, URZ, 0x33, !UPT ;  /* 0x0000000d3f1b7292 */ /* 0x000fe4000f8e333f */
        /* <DEDUP_REMOVED lines=18> */
.L_x_571:
[----:B------:R-:W-:Y:S01]  /*27a50*/  UISETP.NE.AND UP0, UPT, UR44, URZ, UPT ;  /* 0x0000003f2c00728c */ /* 0x000fe2000bf05270 */
[----:B------:R-:W-:Y:S01]  /*27a60*/  IMAD.MOV.U32 R0, RZ, RZ, 0x1 ;  /* 0x00000001ff007424 */ /* 0x000fe200078e00ff */
[----:B------:R-:W-:Y:S01]  /*27a70*/  USHF.R.U64 UR8, UR4, UR24, UR11 ;  /* 0x0000001804087299 */ /* 0x000fe2000800120b */
[----:B------:R-:W-:Y:S01]  /*27a80*/  IMAD.U32 R16, RZ, RZ, UR5 ;  /* 0x00000005ff107e24 */ /* 0x000fe2000f8e00ff */
[----:B------:R-:W-:Y:S02]  /*27a90*/  ULOP3.LUT UR4, UR19, UR27, URZ, 0xc0, !UPT ;  /* 0x0000001b13047292 */ /* 0x000fe4000f8ec03f */
[----:B------:R-:W-:Y:S02]  /*27aa0*/  ULOP3.LUT UR18, UR18, UR22, URZ, 0xc0, !UPT ;  /* 0x0000001612127292 */ /* 0x000fe4000f8ec03f */
[----:B------:R-:W-:-:S03]  /*27ab0*/  UIMAD UR4, UR26, UR8, UR4 ;  /* 0x000000081a0472a4 */ /* 0x000fc6000f8e0204 */
[----:B------:R-:W-:Y:S02]  /*27ac0*/  @UP0 UIMAD UR23, UR28, UR21, UR7 ;  /* 0x000000151c1702a4 */ /* 0x000fe4000f8e0207 */
[----:B------:R-:W-:-:S03]  /*27ad0*/  UIADD3 UR7, -UR8, URZ, URZ ;  /* 0x0000003f08077290 */ /* 0x000fc6000fffe13f */
[----:B------:R-:W-:Y:S01]  /*27ae0*/  ULDC UR8, c[0x0][0x610] ;  /* 0x0001840000087ab9 */ /* 0x000fe20000000800 */
[----:B------:R-:W-:Y:S02]  /*27af0*/  UIMAD UR7, UR7, UR25, UR20 ;  /* 0x00000019070772a4 */ /* 0x000fe4000f8e0214 */
[----:B------:R-:W-:Y:S02]  /*27b00*/  UIMAD UR4, UR4, UR8, UR23 ;  /* 0x00000008040472a4 */ /* 0x000fe4000f8e0217 */
[----:B------:R-:W-:-:S04]  /*27b10*/  UIMAD UR7, UR7, UR6, UR18 ;  /* 0x00000006070772a4 */ /* 0x000fc8000f8e0212 */
[----:B------:R-:W-:Y:S02]  /*27b20*/  USEL UR6, UR7, UR4, !UP0 ;  /* 0x0000000407067287 */ /* 0x000fe4000c000000 */
[----:B------:R-:W-:-:S04]  /*27b30*/  USEL UR4, UR4, UR7, !UP0 ;  /* 0x0000000704047287 */ /* 0x000fc8000c000000 */
[----:B------:R-:W-:Y:S02]  /*27b40*/  IMAD.U32 R3, RZ, RZ, UR6 ;  /* 0x00000006ff037e24 */ /* 0x000fe4000f8e00ff */
[----:B------:R-:W-:-:S05]  /*27b50*/  IMAD.U32 R2, RZ, RZ, UR4 ;  /* 0x00000004ff027e24 */ /* 0x000fca000f8e00ff */
[----:B------:R1:W-:Y:S04]  /*27b60*/  STL [R1+0x8], R2 ;  /* 0x0000080201007387 */ /* 0x0003e80000100800 */
[----:B------:R1:W-:Y:S02]  /*27b70*/  STL [R1+0x4], R3 ;  /* 0x0000040301007387 */ /* 0x0003e40000100800 */
.L_x_569:
[----:B------:R-:W-:-:S08]  /*27b80*/  NOP ;  /* 0x0000000000007918 */ /* 0x000fd00000000000 */
[----:B01----:R-:W0:-:S00]  /*27b90*/  USETMAXREG.DEALLOC.CTAPOOL 0x18 ;  /* 0x00000018000079c8 */ /* 0x003e0000080e0500 */
[----:B------:R-:W-:-:S13]  /*27ba0*/  ISETP.NE.AND P0, PT, RZ, UR10, PT ;  /* 0x0000000aff007c0c */ /* 0x000fda000bf05270 */
[----:B------:R-:W-:Y:S05]  /*27bb0*/  @P0 EXIT ;  /* 0x000000000000094d */ /* 0x000fea0003800000 */
[----:B0-----:R0:W-:Y:S01]  /*27bc0*/  STL [R1+0xc], RZ ;  /* 0x00000cff01007387 */ /* 0x0011e20000100800 */
[----:B------:R-:W-:Y:S01]  /*27bd0*/  LOP3.LUT P0, RZ, R0, 0xff, RZ, 0xc0, !PT ;  /* 0x000000ff00ff7812 */ /* 0x000fe2000780c0ff */
[----:B------:R-:W-:-:S12]  /*27be0*/  IMAD.MOV.U32 R18, RZ, RZ, 0x1 ;  /* 0x00000001ff127424 */ /* 0x000fd800078e00ff */
[----:B0-----:R-:W-:Y:S05]  /*27bf0*/  @!P0 BRA `(.L_x_572) ;  /* 0x0000001000688947 */ /* 0x001fea0003800000 */
[----:B------:R-:W0:Y:S01]  /*27c00*/  LDC R0, c[0x0][0x28c] ;  /* 0x0000a300ff007b82 */ /* 0x000e220000000800 */
[----:B------:R-:W1:Y:S01]  /*27c10*/  S2R R2, SR_TID.X ;  /* 0x0000000000027919 */ /* 0x000e620000002100 */
[----:B------:R-:W-:Y:S01]  /*27c20*/  ULDC UR42, c[0x0][0x658] ;  /* 0x00019600002a7ab9 */ /* 0x000fe20000000800 */
[----:B------:R-:W-:Y:S01]  /*27c30*/  UMOV UR5, 0xffffffff ;  /* 0xffffffff00057882 */ /* 0x000fe20000000000 */
[----:B------:R-:W-:Y:S01]  /*27c40*/  ULDC UR4, c[0x0][0xc] ;  /* 0x0000030000047ab9 */ /* 0x000fe20000000800 */
[----:B------:R-:W-:Y:S01]  /*27c50*/  USHF.L.U32 UR43, UR5, UR42, URZ ;  /* 0x0000002a052b7299 */ /* 0x000fe2000800063f */
[----:B------:R-:W-:Y:S01]  /*27c60*/  BSSY B7, `(.L_x_572) ;  /* 0x0000113000077945 */ /* 0x000fe20003800000 */
[----:B------:R-:W-:Y:S01]  /*27c70*/  UMOV UR6, 0x1 ;  /* 0x0000000100067882 */ /* 0x000fe20000000000 */
[----:B------:R-:W-:Y:S01]  /*27c80*/  ULDC UR5, c[0x0][0x10] ;  /* 0x0000040000057ab9 */ /* 0x000fe20000000800 */
[----:B------:R-:W-:Y:S01]  /*27c90*/  USHF.L.U32 UR42, UR6, UR42, URZ ;  /* 0x0000002a062a7299 */ /* 0x000fe2000800063f */
[----:B------:R-:W-:Y:S01]  /*27ca0*/  IMAD.MOV.U32 R18, RZ, RZ, 0x1 ;  /* 0x00000001ff127424 */ /* 0x000fe200078e00ff */
[----:B------:R-:W-:Y:S01]  /*27cb0*/  UIMAD.WIDE.U32 UR4, UR4, UR5, URZ ;  /* 0x00000005040472a5 */ /* 0x000fe2000f8e003f */
[----:B------:R-:W-:Y:S01]  /*27cc0*/  ULDC UR6, c[0x0][0x14] ;  /* 0x0000050000067ab9 */ /* 0x000fe20000000800 */
[----:B------:R-:W-:-:S02]  /*27cd0*/  ULDC UR41, c[0x0][0x600] ;  /* 0x0001800000297ab9 */ /* 0x000fc40000000800 */
[----:B------:R-:W-:Y:S02]  /*27ce0*/  UIMAD.WIDE.U32 UR38, UR4, UR6, URZ ;  /* 0x00000006042672a5 */ /* 0x000fe4000f8e003f */
[----:B------:R-:W-:Y:S02]  /*27cf0*/  UIMAD UR45, UR5, UR6, URZ ;  /* 0x00000006052d72a4 */ /* 0x000fe4000f8e023f */
[----:B------:R-:W-:Y:S02]  /*27d00*/  ULOP3.LUT UR46, UR40, 0x2, URZ, 0xfc, !UPT ;  /* 0x00000002282e7892 */ /* 0x000fe4000f8efc3f */
[----:B------:R-:W-:Y:S02]  /*27d10*/  UIADD3 UR41, UR41, -0x1, URZ ;  /* 0xffffffff29297890 */ /* 0x000fe4000fffe03f */
[----:B------:R-:W-:Y:S01]  /*27d20*/  ULOP3.LUT UR43, URZ, UR43, URZ, 0x33, !UPT ;  /* 0x0000002b3f2b7292 */ /* 0x000fe2000f8e333f */
[----:B0-----:R-:W-:Y:S01]  /*27d30*/  VIADD R0, R0, 0x7f ;  /* 0x0000007f00007836 */ /* 0x001fe20000000000 */
[----:B------:R-:W-:Y:S01]  /*27d40*/  UIADD3 UR45, UR39, UR45, URZ ;  /* 0x0000002d272d7290 */ /* 0x000fe2000fffe03f */
[----:B------:R-:W-:-:S03]  /*27d50*/  ULDC.64 UR36, c[0x0][0x198] ;  /* 0x0000660000247ab9 */ /* 0x000fc60000000a00 */
[----:B------:R-:W-:-:S04]  /*27d60*/  SHF.R.S32.HI R3, RZ, 0x1f, R0 ;  /* 0x0000001fff037819 */ /* 0x000fc80000011400 */
[----:B------:R-:W-:Y:S01]  /*27d70*/  LEA.HI R3, R3, R0, RZ, 0x7 ;  /* 0x0000000003037211 */ /* 0x000fe200078f38ff */
[----:B------:R-:W-:Y:S01]  /*27d80*/  IMAD.MOV.U32 R0, RZ, RZ, 0x1 ;  /* 0x00000001ff007424 */ /* 0x000fe200078e00ff */
[C---:B-1----:R-:W-:Y:S02]  /*27d90*/  LOP3.LUT P1, RZ, R2.reuse, 0x7f, RZ, 0xc0, !PT ;  /* 0x0000007f02ff7812 */ /* 0x042fe4000782c0ff */
[----:B------:R-:W-:Y:S02]  /*27da0*/  LOP3.LUT P0, RZ, R2, 0x1f, RZ, 0xc0, !PT ;  /* 0x0000001f02ff7812 */ /* 0x000fe4000780c0ff */
[----:B------:R-:W-:Y:S01]  /*27db0*/  SHF.R.S32.HI R2, RZ, 0x7, R3 ;  /* 0x00000007ff027819 */ /* 0x000fe20000011403 */
[----:B------:R0:W-:Y:S01]  /*27dc0*/  STL.S16 [R1+0x10], R0 ;  /* 0x0000100001007387 */ /* 0x0001e20000100600 */
[----:B------:R-:W-:-:S03]  /*27dd0*/  PLOP3.LUT P0, PT, P0, P1, PT, 0x8a, 0x0 ;  /* 0x000000000000781c */ /* 0x000fc60000703172 */
[----:B------:R1:W-:Y:S01]  /*27de0*/  STL [R1+0xc], RZ ;  /* 0x00000cff01007387 */ /* 0x0003e20000100800 */
[----:B------:R-:W-:-:S03]  /*27df0*/  P2R R17, PR, RZ, 0x1 ;  /* 0x00000001ff117803 */ /* 0x000fc60000000000 */
[----:B------:R1:W-:Y:S01]  /*27e00*/  STL [R1], R2 ;  /* 0x0000000201007387 */ /* 0x0003e20000100800 */
[----:B0-----:R-:W-:-:S05]  /*27e10*/  VIADD R0, R2, 0x1 ;  /* 0x0000000102007836 */ /* 0x001fca0000000000 */
[----:B------:R1:W-:Y:S02]  /*27e20*/  STL [R1+0x14], R0 ;  /* 0x0000140001007387 */ /* 0x0003e40000100800 */
.L_x_586:
[----:B------:R-:W-:-:S03]  /*27e30*/  UMOV UR4, 0xffffffff ;  /* 0xffffffff00047882 */ /* 0x000fc60000000000 */
[----:B012---:R-:W-:Y:S05]  /*27e40*/  BRA.DIV UR4, `(.L_x_573) ;  /* 0x0000001604107947 */ /* 0x007fea000b800000 */
[----:B------:R-:W-:-:S13]  /*27e50*/  ELECT P6, URZ, PT ;  /* 0x00000000003f782f */ /* 0x000fda00038c0000 */
.L_x_604:
[----:B------:R-:W-:Y:S04]  /*27e60*/  BSSY B6, `(.L_x_574) ;  /* 0x000006e000067945 */ /* 0x000fe80003800000 */
[----:B------:R-:W-:Y:S05]  /*27e70*/  @!P6 BRA `(.L_x_575) ;  /* 0x0000000400b0e947 */ /* 0x000fea0003800000 */
[----:B-1----:R-:W0:Y:S01]  /*27e80*/  S2R R0, SR_CgaCtaId ;  /* 0x0000000000007919 */ /* 0x002e220000008800 */
[----:B------:R-:W-:-:S04]  /*27e90*/  MOV R19, 0x400 ;  /* 0x0000040000137802 */ /* 0x000fc80000000f00 */
[----:B0-----:R-:W-:-:S05]  /*27ea0*/  LEA R19, R0, R19, 0x18 ;  /* 0x0000001300137211 */ /* 0x001fca00078ec0ff */
[----:B------:R-:W-:-:S05]  /*27eb0*/  VIADD R0, R19, 0x800 ;  /* 0x0000080013007836 */ /* 0x000fca0000000000 */
[----:B------:R-:W-:-:S13]  /*27ec0*/  LOP3.LUT P0, RZ, R0, 0x3ff, RZ, 0xc0, !PT ;  /* 0x000003ff00ff7812 */ /* 0x000fda000780c0ff */
[----:B------:R-:W-:Y:S05]  /*27ed0*/  @!P0 BRA `(.L_x_576) ;  /* 0x0000000000408947 */ /* 0x000fea0003800000 */
[----:B------:R-:W-:Y:S01]  /*27ee0*/  MOV R2, 0x0 ;  /* 0x0000000000027802 */ /* 0x000fe20000000f00 */
[----:B------:R-:W-:Y:S01]  /*27ef0*/  ULDC.64 UR4, c[0x4][0x78] ;  /* 0x01001e0000047ab9 */ /* 0x000fe20000000a00 */
[----:B------:R-:W-:Y:S01]  /*27f00*/  ULDC.64 UR6, c[0x4][0x80] ;  /* 0x0100200000067ab9 */ /* 0x000fe20000000a00 */
[----:B------:R-:W-:Y:S01]  /*27f10*/  ULDC.64 UR8, c[0x4][0x8] ;  /* 0x0100020000087ab9 */ /* 0x000fe20000000a00 */
[----:B------:R-:W-:Y:S02]  /*27f20*/  IMAD.U32 R4, RZ, RZ, UR4 ;  /* 0x00000004ff047e24 */ /* 0x000fe4000f8e00ff */
[----:B------:R-:W0:Y:S01]  /*27f30*/  LDC.64 R2, c[0x4][R2] ;  /* 0x0100000002027b82 */ /* 0x000e220000000a00 */
[----:B------:R-:W-:Y:S02]  /*27f40*/  IMAD.U32 R5, RZ, RZ, UR5 ;  /* 0x00000005ff057e24 */ /* 0x000fe4000f8e00ff */
[----:B------:R-:W-:Y:S02]  /*27f50*/  IMAD.U32 R6, RZ, RZ, UR6 ;  /* 0x00000006ff067e24 */ /* 0x000fe4000f8e00ff */
[----:B------:R-:W-:-:S02]  /*27f60*/  IMAD.U32 R7, RZ, RZ, UR7 ;  /* 0x00000007ff077e24 */ /* 0x000fc4000f8e00ff */
[----:B------:R-:W-:Y:S02]  /*27f70*/  IMAD.U32 R10, RZ, RZ, UR8 ;  /* 0x00000008ff0a7e24 */ /* 0x000fe4000f8e00ff */
[----:B------:R-:W-:Y:S02]  /*27f80*/  IMAD.U32 R11, RZ, RZ, UR9 ;  /* 0x00000009ff0b7e24 */ /* 0x000fe4000f8e00ff */
[----:B------:R-:W-:Y:S02]  /*27f90*/  IMAD.MOV.U32 R8, RZ, RZ, 0x70 ;  /* 0x00000070ff087424 */ /* 0x000fe400078e00ff */
[----:B------:R-:W-:Y:S02]  /*27fa0*/  IMAD.MOV.U32 R12, RZ, RZ, 0x1 ;  /* 0x00000001ff0c7424 */ /* 0x000fe400078e00ff */
[----:B------:R-:W-:-:S07]  /*27fb0*/  IMAD.MOV.U32 R13, RZ, RZ, RZ ;  /* 0x000000ffff0d7224 */ /* 0x000fce00078e00ff */
[----:B------:R-:W-:-:S07]  /*27fc0*/  LEPC R20, `(.L_x_576) ;  /* 0x000000001014794e */ /* 0x000fce0000000000 */
[----:B0-----:R-:W-:Y:S05]  /*27fd0*/  CALL.ABS.NOINC R2 ;  /* 0x0000000002007343 */ /* 0x001fea0003c00000 */
.L_x_576:
        /* <DEDUP_REMOVED lines=19> */
.L_x_577:
[----:B------:R-:W0:Y:S02]  /*28110*/  LDC R0, c[0x0][0x28c] ;  /* 0x0000a300ff007b82 */ /* 0x000e240000000800 */
[----:B0-----:R-:W-:-:S13]  /*28120*/  ISETP.GE.AND P0, PT, R0, 0x1, PT ;  /* 0x000000010000780c */ /* 0x001fda0003f06270 */
[----:B------:R-:W-:Y:S05]  /*28130*/  @!P0 BRA `(.L_x_575) ;  /* 0x0000000400008947 */ /* 0x000fea0003800000 */
[----:B------:R-:W2:Y:S04]  /*28140*/  LDL.LU R3, [R1+0x8] ;  /* 0x0000080001037983 */ /* 0x000ea80000300800 */
[----:B------:R-:W3:Y:S01]  /*28150*/  LDL.LU R2, [R1+0x4] ;  /* 0x0000040001027983 */ /* 0x000ee20000300800 */
[----:B------:R-:W-:-:S03]  /*28160*/  IMAD.MOV.U32 R7, RZ, RZ, RZ ;  /* 0x000000ffff077224 */ /* 0x000fc600078e00ff */
[----:B------:R0:W5:Y:S01]  /*28170*/  LDL R6, [R1+0xc] ;  /* 0x00000c0001067983 */ /* 0x0001620000100800 */
[----:B--2---:R-:W-:-:S03]  /*28180*/  IMAD.SHL.U32 R0, R3, 0x100, RZ ;  /* 0x0000010003007824 */ /* 0x004fc600078e00ff */
[----:B------:R0:W5:Y:S01]  /*28190*/  LDL R3, [R1+0x14] ;  /* 0x0000140001037983 */ /* 0x0001620000100800 */
[----:B---3--:R-:W-:Y:S02]  /*281a0*/  IMAD.SHL.U32 R2, R2, 0x100, RZ ;  /* 0x0000010002027824 */ /* 0x008fe400078e00ff */
[----:B------:R-:W-:Y:S02]  /*281b0*/  IMAD.MOV.U32 R4, RZ, RZ, R18 ;  /* 0x000000ffff047224 */ /* 0x000fe400078e0012 */
[----:B------:R-:W-:Y:S02]  /*281c0*/  VIADD R8, R0, 0x80 ;  /* 0x0000008000087836 */ /* 0x000fe40000000000 */
[----:B------:R-:W-:-:S07]  /*281d0*/  VIADD R9, R2, 0x80 ;  /* 0x0000008002097836 */ /* 0x000fce0000000000 */
.L_x_581:
[----:B-----5:R-:W-:Y:S01]  /*281e0*/  IMAD R5, R6, 0x8, R19 ;  /* 0x0000000806057824 */ /* 0x020fe200078e0213 */
[----:B------:R-:W-:-:S04]  /*281f0*/  SHF.L.U32 R10, R4, 0x1f, RZ ;  /* 0x0000001f040a7819 */ /* 0x000fc800000006ff */
[----:B------:R-:W1:Y:S02]  /*28200*/  SYNCS.PHASECHK.TRANS64.TRYWAIT P0, [R5+URZ+0x18], R10 ;  /* 0x0000180a050075a7 */ /* 0x000e64000800017f */
[----:B-1----:R-:W-:Y:S05]  /*28210*/  @!P0 BRA `(.L_x_578) ;  /* 0x00000010003c8947 */ /* 0x002fea0003800000 */
.L_x_605:
[----:B------:R-:W2:Y:S01]  /*28220*/  S2R R11, SR_TID.X ;  /* 0x00000000000b7919 */ /* 0x000ea20000002100 */
[----:B------:R-:W-:-:S04]  /*28230*/  UPRMT UR4, UR46, 0x9910, URZ ;  /* 0x000099102e047896 */ /* 0x000fc8000800003f */
[----:B------:R-:W-:Y:S01]  /*28240*/  UISETP.NE.AND UP0, UPT, UR4, 0x2, UPT ;  /* 0x000000020400788c */ /* 0x000fe2000bf05270 */
[----:B--2---:R-:W-:-:S13]  /*28250*/  LOP3.LUT P0, RZ, R11, 0x7f, RZ, 0xc0, !PT ;  /* 0x0000007f0bff7812 */ /* 0x004fda000780c0ff */
[----:B-1----:R-:W1:Y:S02]  /*28260*/  @!P0 LDC R10, c[0x0][0x500] ;  /* 0x00014000ff0a8b82 */ /* 0x002e640000000800 */
[----:B-1----:R1:W-:Y:S01]  /*28270*/  @!P0 SYNCS.ARRIVE.TRANS64 RZ, [R5+URZ], R10 ;  /* 0x0000000a05ff89a7 */ /* 0x0023e2000800003f */
[----:B------:R-:W-:-:S13]  /*28280*/  PLOP3.LUT P0, PT, PT, PT, UP0, 0x80, 0x0 ;  /* 0x000000000000781c */ /* 0x000fda0003f0f008 */
[----:B-1----:R-:W-:Y:S05]  /*28290*/  @P0 BRA `(.L_x_579) ;  /* 0x0000000000040947 */ /* 0x002fea0003800000 */
[----:B------:R-:W-:Y:S01]  /*282a0*/  BPT.TRAP 0x1 ;  /* 0x000000040000795c */ /* 0x000fe20000300000 */
.L_x_579:
[----:B------:R-:W-:-:S13]  /*282b0*/  ISETP.NE.AND P0, PT, R17, RZ, PT ;  /* 0x000000ff1100720c */ /* 0x000fda0003f05270 */
[----:B------:R-:W-:Y:S05]  /*282c0*/  @P0 BRA `(.L_x_580) ;  /* 0x0000000000040947 */ /* 0x000fea0003800000 */
[----:B------:R-:W-:Y:S01]  /*282d0*/  BPT.TRAP 0x1 ;  /* 0x000000040000795c */ /* 0x000fe20000300000 */
.L_x_580:
[----:B------:R-:W-:Y:S01]  /*282e0*/  R2UR UR9, R5 ;  /* 0x00000000050972ca */ /* 0x000fe200000e0000 */
[----:B------:R-:W-:Y:S01]  /*282f0*/  IMAD R5, R6, 0x8000, R19 ;  /* 0x0000800006057824 */ /* 0x000fe200078e0213 */
[----:B------:R-:W-:Y:S01]  /*28300*/  R2UR UR10, R0 ;  /* 0x00000000000a72ca */ /* 0x000fe200000e0000 */
[----:B------:R-:W-:Y:S01]  /*28310*/  UIADD3 UR4, UP0, UR36, 0xf0, URZ ;  /* 0x000000f024047890 */ /* 0x000fe2000ff1e03f */
[----:B------:R-:W-:Y:S01]  /*28320*/  R2UR UR11, R7 ;  /* 0x00000000070b72ca */ /* 0x000fe200000e0000 */
[----:B------:R-:W-:Y:S01]  /*28330*/  VIADD R3, R3, 0xffffffff ;  /* 0xffffffff03037836 */ /* 0x000fe20000000000 */
[----:B------:R-:W-:Y:S01]  /*28340*/  R2UR UR13, R5 ;  /* 0x00000000050d72ca */ /* 0x000fe200000e0000 */
[----:B------:R-:W-:Y:S01]  /*28350*/  UIADD3.X UR5, URZ, UR37, URZ, UP0, !UPT ;  /* 0x000000253f057290 */ /* 0x000fe200087fe43f */
[----:B------:R-:W-:Y:S01]  /*28360*/  R2UR UR12, R16 ;  /* 0x00000000100c72ca */ /* 0x000fe200000e0000 */
[----:B------:R-:W-:Y:S01]  /*28370*/  UIADD3 UR6, UP1, UR36, 0x1f0, URZ ;  /* 0x000001f024067890 */ /* 0x000fe2000ff3e03f */
[----:B------:R-:W-:Y:S01]  /*28380*/  R2UR UR18, R8 ;  /* 0x00000000081272ca */ /* 0x000fe200000e0000 */
[----:B------:R-:W-:Y:S01]  /*28390*/  UMOV UR14, 0x0 ;  /* 0x00000000000e7882 */ /* 0x000fe20000000000 */
[----:B------:R-:W-:Y:S01]  /*283a0*/  R2UR UR19, R2 ;  /* 0x00000000021372ca */ /* 0x000fe200000e0000 */
[----:B------:R-:W-:Y:S01]  /*283b0*/  UIADD3.X UR7, URZ, UR37, URZ, UP1, !UPT ;  /* 0x000000253f077290 */ /* 0x000fe20008ffe43f */
[----:B------:R-:W-:Y:S01]  /*283c0*/  R2UR UR20, R9 ;  /* 0x00000000091472ca */ /* 0x000fe200000e0000 */
[----:B------:R-:W-:Y:S01]  /*283d0*/  UMOV UR15, 0x10000000 ;  /* 0x10000000000f7882 */ /* 0x000fe20000000000 */
[----:B------:R-:W-:Y:S01]  /*283e0*/  ISETP.GT.AND P1, PT, R3, 0x1, PT ;  /* 0x000000010300780c */ /* 0x000fe20003f24270 */
[----:B------:R-:W-:-:S02]  /*283f0*/  VIADD R6, R6, 0x1 ;  /* 0x0000000106067836 */ /* 0x000fc40000000000 */
[----:B------:R-:W-:Y:S01]  /*28400*/  UIADD3 UR8, UR13, 0x800, URZ ;  /* 0x000008000d087890 */ /* 0x000fe2000fffe03f */
[----:B------:R-:W-:Y:S01]  /*28410*/  VIADD R7, R7, 0x80 ;  /* 0x0000008007077836 */ /* 0x000fe20000000000 */
[----:B------:R-:W-:Y:S01]  /*28420*/  UIADD3 UR16, UR13, 0x4800, URZ ;  /* 0x000048000d107890 */ /* 0x000fe2000fffe03f */
[C---:B------:R-:W-:Y:S01]  /*28430*/  ISETP.NE.AND P0, PT, R6.reuse, 0x3, PT ;  /* 0x000000030600780c */ /* 0x040fe20003f05270 */
[----:B------:R-:W-:Y:S02]  /*28440*/  UIADD3 UR17, UR13, 0x18800, URZ ;  /* 0x000188000d117890 */ /* 0x000fe4000fffe03f */
[----:B------:R-:W-:Y:S01]  /*28450*/  UIADD3 UR13, UR13, 0x1c800, URZ ;  /* 0x0001c8000d0d7890 */ /* 0x000fe2000fffe03f */
[----:B------:R-:W-:Y:S02]  /*28460*/  SEL R5, RZ, 0x1, P0 ;  /* 0x00000001ff057807 */ /* 0x000fe40000000000 */
[----:B------:R1:W-:Y:S01]  /*28470*/  UTMALDG.3D [UR8], [UR4], desc[UR14] ;  /* 0x00000e08040075b4 */ /* 0x0003e20008011000 */
[----:B------:R-:W-:-:S02]  /*28480*/  SEL R6, R6, RZ, P0 ;  /* 0x000000ff06067207 */ /* 0x000fc40000000000 */
[----:B------:R-:W-:Y:S01]  /*28490*/  LOP3.LUT R4, R4, R5, RZ, 0x3c, !PT ;  /* 0x0000000504047212 */ /* 0x000fe200078e3cff */
[----:B-1----:R-:W-:Y:S01]  /*284a0*/  UMOV UR8, UR16 ;  /* 0x0000001000087c82 */ /* 0x002fe20008000000 */
[----:B------:R-:W-:Y:S02]  /*284b0*/  UMOV UR10, UR18 ;  /* 0x00000012000a7c82 */ /* 0x000fe40008000000 */
[----:B------:R1:W-:Y:S02]  /*284c0*/  UTMALDG.3D [UR8], [UR4], desc[UR14] ;  /* 0x00000e08040075b4 */ /* 0x0003e40008011000 */
[----:B-1----:R-:W-:Y:S01]  /*284d0*/  UMOV UR8, UR17 ;  /* 0x0000001100087c82 */ /* 0x002fe20008000000 */
[----:B------:R-:W-:Y:S02]  /*284e0*/  UMOV UR10, UR19 ;  /* 0x00000013000a7c82 */ /* 0x000fe40008000000 */
[----:B------:R1:W-:Y:S02]  /*284f0*/  UTMALDG.3D [UR8], [UR6], desc[UR14] ;  /* 0x00000e08060075b4 */ /* 0x0003e40008011000 */
[----:B-1----:R-:W-:Y:S01]  /*28500*/  UMOV UR8, UR13 ;  /* 0x0000000d00087c82 */ /* 0x002fe20008000000 */
[----:B------:R-:W-:-:S02]  /*28510*/  UMOV UR10, UR20 ;  /* 0x00000014000a7c82 */ /* 0x000fc40008000000 */
[----:B------:R2:W-:Y:S02]  /*28520*/  UTMALDG.3D [UR8], [UR6], desc[UR14] ;  /* 0x00000e08060075b4 */ /* 0x0005e40008011000 */
[----:B--2---:R-:W-:Y:S05]  /*28530*/  @P1 BRA `(.L_x_581) ;  /* 0xfffffffc00281947 */ /* 0x004fea000383ffff */
.L_x_575:
[----:B------:R-:W-:Y:S05]  /*28540*/  BSYNC B6 ;  /* 0x0000000000067941 */ /* 0x000fea0003800000 */
.L_x_574:
[----:B------:R-:W2:Y:S01]  /*28550*/  LDL.LU R13, [R1+0x10] ;  /* 0x00001000010d7983 */ /* 0x000ea20000300800 */
[----:B------:R-:W-:-:S03]  /*28560*/  ULDC.64 UR4, c[0x0][0x650] ;  /* 0x0001940000047ab9 */ /* 0x000fc60000000a00 */
[----:B------:R-:W3:Y:S04]  /*28570*/  LDL.LU R12, [R1+0xc] ;  /* 0x00000c00010c7983 */ /* 0x000ee80000300800 */
[----:B------:R-:W4:Y:S04]  /*28580*/  LDL R5, [R1] ;  /* 0x0000000001057983 */ /* 0x000f280000100800 */
[----:B------:R-:W5:Y:S04]  /*28590*/  LDL.LU R11, [R1+0x200] ;  /* 0x00020000010b7983 */ /* 0x000f680000300800 */
[----:B------:R-:W5:Y:S01]  /*285a0*/  LDL.LU R10, [R1+0x204] ;  /* 0x00020400010a7983 */ /* 0x000f620000300800 */
[----:B------:R-:W-:Y:S01]  /*285b0*/  IMAD.MOV.U32 R4, RZ, RZ, -0x1 ;  /* 0xffffffffff047424 */ /* 0x000fe200078e00ff */
[----:B------:R-:W-:Y:S01]  /*285c0*/  BSSY B0, `(.L_x_582) ;  /* 0x000007a000007945 */ /* 0x000fe20003800000 */
[----:B------:R-:W-:Y:S01]  /*285d0*/  IMAD.MOV.U32 R16, RZ, RZ, -0x1 ;  /* 0xffffffffff107424 */ /* 0x000fe200078e00ff */
[----:B--2---:R-:W-:-:S02]  /*285e0*/  LOP3.LUT P0, RZ, R13, 0xff, RZ, 0xc0, !PT ;  /* 0x000000ff0dff7812 */ /* 0x004fc4000780c0ff */
[----:B----4-:R-:W-:-:S11]  /*285f0*/  ISETP.GE.U32.AND P1, PT, R5, 0x3, PT ;  /* 0x000000030500780c */ /* 0x010fd60003f26070 */
[----:B------:R-:W2:Y:S01]  /*28600*/  @P0 S2R R3, SR_CgaCtaId ;  /* 0x0000000000030919 */ /* 0x000ea20000008800 */
[----:B-1----:R-:W-:-:S04]  /*28610*/  @P0 MOV R0, 0x400 ;  /* 0x0000040000000802 */ /* 0x002fc80000000f00 */
[----:B--2---:R-:W-:Y:S01]  /*28620*/  @P0 LEA R3, R3, R0, 0x18 ;  /* 0x0000000003030211 */ /* 0x004fe200078ec0ff */
[----:B---3--:R-:W-:-:S03]  /*28630*/  IMAD.IADD R0, R5, 0x1, R12 ;  /* 0x0000000105007824 */ /* 0x008fc600078e020c */
[----:B------:R1:W-:Y:S02]  /*28640*/  @P0 SYNCS.ARRIVE.TRANS64.A1T0 RZ, [R3+URZ+0x48], RZ ;  /* 0x000048ff03ff09a7 */ /* 0x0003e4000810003f */
[----:B------:R-:W-:-:S04]  /*28650*/  ISETP.GT.U32.AND P0, PT, R0, 0x2, PT ;  /* 0x000000020000780c */ /* 0x000fc80003f04070 */
[----:B------:R-:W-:Y:S01]  /*28660*/  ISETP.LT.U32.AND P0, PT, R5, 0x3, P0 ;  /* 0x000000030500780c */ /* 0x000fe20000701070 */
[----:B-1----:R-:W-:-:S05]  /*28670*/  IMAD.WIDE.U32 R2, R0, -0x55555555, RZ ;  /* 0xaaaaaaab00027825 */ /* 0x002fca00078e00ff */
[----:B------:R-:W-:Y:S02]  /*28680*/  SHF.R.U32.HI R5, RZ, 0x1, R3 ;  /* 0x00000001ff057819 */ /* 0x000fe40000011603 */
[----:B------:R-:W-:Y:S02]  /*28690*/  SEL R3, RZ, 0x1, !P0 ;  /* 0x00000001ff037807 */ /* 0x000fe40004000000 */
[----:B-----5:R-:W-:Y:S02]  /*286a0*/  IADD3 R10, P0, R10, UR38, RZ ;  /* 0x000000260a0a7c10 */ /* 0x020fe4000ff1e0ff */
[----:B------:R-:W-:Y:S01]  /*286b0*/  LOP3.LUT R18, R18, R3, RZ, 0x3c, !PT ;  /* 0x0000000312127212 */ /* 0x000fe200078e3cff */
[----:B------:R-:W-:Y:S01]  /*286c0*/  IMAD R3, R5, -0x3, R0 ;  /* 0xfffffffd05037824 */ /* 0x000fe200078e0200 */
[----:B------:R-:W-:Y:S01]  /*286d0*/  IADD3.X R11, R11, UR45, RZ, P0, !PT ;  /* 0x0000002d0b0b7c10 */ /* 0x000fe200087fe4ff */
[----:B------:R-:W-:Y:S01]  /*286e0*/  STL [R1+0x204], R10 ;  /* 0x0002040a01007387 */ /* 0x000fe20000100800 */
[----:B------:R-:W-:-:S02]  /*286f0*/  PRMT R2, RZ, 0x7610, R2 ;  /* 0x00007610ff027816 */ /* 0x000fc40000000002 */
[----:B------:R-:W-:Y:S01]  /*28700*/  ISETP.GE.U32.AND P0, PT, R10, UR4, PT ;  /* 0x000000040a007c0c */ /* 0x000fe2000bf06070 */
[----:B------:R-:W-:Y:S01]  /*28710*/  STL [R1+0x200], R11 ;  /* 0x0002000b01007387 */ /* 0x000fe20000100800 */
[----:B------:R-:W-:Y:S02]  /*28720*/  @P1 LOP3.LUT R18, R18, 0x1, R5, 0x78, !PT ;  /* 0x0000000112121812 */ /* 0x000fe400078e7805 */
[----:B------:R-:W-:Y:S01]  /*28730*/  ISETP.GE.U32.AND.EX P0, PT, R11, UR5, PT, P0 ;  /* 0x000000050b007c0c */ /* 0x000fe2000bf06100 */
[----:B------:R1:W-:Y:S01]  /*28740*/  STL [R1+0xc], R3 ;  /* 0x00000c0301007387 */ /* 0x0003e20000100800 */
[----:B------:R-:W-:-:S03]  /*28750*/  PRMT R0, RZ, 0x7610, R0 ;  /* 0x00007610ff007816 */ /* 0x000fc60000000000 */
[----:B------:R2:W-:Y:S01]  /*28760*/  STL [R1+0x8], R4 ;  /* 0x0000080401007387 */ /* 0x0005e20000100800 */
[----:B-1----:R-:W-:-:S05]  /*28770*/  IMAD.MOV.U32 R3, RZ, RZ, -0x1 ;  /* 0xffffffffff037424 */ /* 0x002fca00078e00ff */
[----:B------:R2:W-:Y:S04]  /*28780*/  STL [R1+0x4], R3 ;  /* 0x0000040301007387 */ /* 0x0005e80000100800 */
[----:B------:R2:W-:Y:S01]  /*28790*/  STL.S16 [R1+0x10], R2 ;  /* 0x0000100201007387 */ /* 0x0005e20000100600 */
[----:B------:R-:W-:Y:S05]  /*287a0*/  @P0 BRA `(.L_x_583) ;  /* 0x00000004006c0947 */ /* 0x000fea0003800000 */
[----:B------:R-:W1:Y:S01]  /*287b0*/  S2R R0, SR_CTAID.X ;  /* 0x0000000000007919 */ /* 0x000e620000002500 */
[----:B------:R-:W-:Y:S01]  /*287c0*/  ULDC UR4, c[0x0][0x150] ;  /* 0x0000540000047ab9 */ /* 0x000fe20000000800 */
[----:B------:R-:W3:Y:S01]  /*287d0*/  LDC R5, c[0x0][0x144] ;  /* 0x00005100ff057b82 */ /* 0x000ee20000000800 */
[----:B------:R-:W-:Y:S01]  /*287e0*/  UISETP.NE.AND UP0, UPT, UR44, URZ, UPT ;  /* 0x0000003f2c00728c */ /* 0x000fe2000bf05270 */
[----:B--2---:R-:W2:Y:S01]  /*287f0*/  S2R R2, SR_CTAID.Y ;  /* 0x0000000000027919 */ /* 0x004ea20000002600 */
[----:B------:R-:W-:-:S04]  /*28800*/  ULDC UR7, c[0x0][0x630] ;  /* 0x00018c0000077ab9 */ /* 0x000fc80000000800 */
[----:B------:R-:W-:Y:S01]  /*28810*/  PLOP3.LUT P0, PT, PT, PT, UP0, 0x80, 0x0 ;  /* 0x000000000000781c */ /* 0x000fe20003f0f008 */
[----:B------:R-:W4:Y:S01]  /*28820*/  LDC R7, c[0x0][0x148] ;  /* 0x00005200ff077b82 */ /* 0x000f220000000800 */
[----:B-1----:R-:W-:Y:S02]  /*28830*/  I2FP.F32.U32 R3, R0 ;  /* 0x0000000000037245 */ /* 0x002fe40000201000 */
[----:B--2---:R-:W-:-:S03]  /*28840*/  I2FP.F32.U32 R4, R2 ;  /* 0x0000000200047245 */ /* 0x004fc60000201000 */
[----:B------:R-:W-:Y:S01]  /*28850*/  FMUL R3, R3, UR4 ;  /* 0x0000000403037c20 */ /* 0x000fe20008400000 */
[----:B------:R-:W-:Y:S02]  /*28860*/  ULDC UR4, c[0x0][0x154] ;  /* 0x0000550000047ab9 */ /* 0x000fe40000000800 */
[----:B------:R-:W-:Y:S01]  /*28870*/  FMUL R6, R4, UR4 ;  /* 0x0000000404067c20 */ /* 0x000fe20008400000 */
[----:B------:R-:W-:Y:S02]  /*28880*/  ULDC.64 UR4, c[0x0][0x628] ;  /* 0x00018a0000047ab9 */ /* 0x000fe40000000a00 */
[----:B------:R-:W1:Y:S08]  /*28890*/  F2I.U32.TRUNC.NTZ R3, R3 ;  /* 0x0000000300037305 */ /* 0x000e70000020f000 */
[----:B------:R-:W2:Y:S01]  /*288a0*/  F2I.U32.TRUNC.NTZ R6, R6 ;  /* 0x0000000600067305 */ /* 0x000ea2000020f000 */
[----:B-1----:R-:W-:-:S02]  /*288b0*/  IMAD.MOV R4, RZ, RZ, -R3 ;  /* 0x000000ffff047224 */ /* 0x002fc400078e0a03 */
[----:B------:R-:W-:Y:S02]  /*288c0*/  IMAD.MOV.U32 R3, RZ, RZ, R11 ;  /* 0x000000ffff037224 */ /* 0x000fe400078e000b */
[----:B---3--:R-:W-:Y:S02]  /*288d0*/  IMAD R0, R5, R4, R0 ;  /* 0x0000000405007224 */ /* 0x008fe400078e0200 */
[----:B--2---:R-:W-:-:S04]  /*288e0*/  IMAD.MOV R4, RZ, RZ, -R6 ;  /* 0x000000ffff047224 */ /* 0x004fc800078e0a06 */
[----:B----4-:R-:W-:Y:S01]  /*288f0*/  @P0 IMAD R0, R7, R4, R2 ;  /* 0x0000000407000224 */ /* 0x010fe200078e0202 */
[----:B------:R-:W-:Y:S01]  /*28900*/  ISETP.NE.U32.AND P0, PT, RZ, UR4, PT ;  /* 0x00000004ff007c0c */ /* 0x000fe2000bf05070 */
[----:B------:R-:W-:-:S03]  /*28910*/  IMAD.MOV.U32 R2, RZ, RZ, R10 ;  /* 0x000000ffff027224 */ /* 0x000fc600078e000a */
[----:B------:R-:W-:-:S13]  /*28920*/  ISETP.NE.AND.EX P0, PT, RZ, UR5, PT, P0 ;  /* 0x00000005ff007c0c */ /* 0x000fda000bf05300 */
[----:B------:R-:W-:Y:S05]  /*28930*/  @!P0 BRA `(.L_x_584) ;  /* 0x0000000000288947 */ /* 0x000fea0003800000 */
[----:B------:R-:W-:Y:S02]  /*28940*/  ULDC UR6, c[0x0][0x634] ;  /* 0x00018d0000067ab9 */ /* 0x000fe40000000800 */
[----:B------:R-:W-:-:S05]  /*28950*/  IADD3 R3, P0, R10, UR6, RZ ;  /* 0x000000060a037c10 */ /* 0x000fca000ff1e0ff */
[----:B------:R-:W-:-:S04]  /*28960*/  IMAD.X R7, RZ, RZ, R11, P0 ;  /* 0x000000ffff077224 */ /* 0x000fc800000e060b */
[----:B------:R-:W-:-:S04]  /*28970*/  IMAD.WIDE.U32 R4, R7, UR4, RZ ;  /* 0x0000000407047c25 */ /* 0x000fc8000f8e00ff */
[----:B------:R-:W-:-:S04]  /*28980*/  IMAD.WIDE.U32 R4, P0, R3, UR5, R4 ;  /* 0x0000000503047c25 */ /* 0x000fc8000f800004 */
[----:B------:R-:W-:-:S04]  /*28990*/  IMAD.WIDE.U32 R2, R3, UR4, RZ ;  /* 0x0000000403027c25 */ /* 0x000fc8000f8e00ff */
[----:B------:R-:W-:Y:S01]  /*289a0*/  IMAD.MOV.U32 R2, RZ, RZ, R5 ;  /* 0x000000ffff027224 */ /* 0x000fe200078e0005 */
[----:B------:R-:W-:Y:S01]  /*289b0*/  IADD3 RZ, P1, R3, R4, RZ ;  /* 0x0000000403ff7210 */ /* 0x000fe20007f3e0ff */
[----:B------:R-:W-:-:S04]  /*289c0*/  IMAD.X R3, RZ, RZ, RZ, P0 ;  /* 0x000000ffff037224 */ /* 0x000fc800000e06ff */
[----:B------:R-:W-:-:S08]  /*289d0*/  IMAD.WIDE.U32.X R2, R7, UR5, R2, P1 ;  /* 0x0000000507027c25 */ /* 0x000fd000088e0402 */
.L_x_584:
[--C-:B------:R-:W-:Y:S01]  /*289e0*/  SHF.R.U64 R16, R2, UR7, R3.reuse ;  /* 0x0000000702107c19 */ /* 0x100fe20008001203 */
[----:B------:R-:W-:Y:S01]  /*289f0*/  ULDC.64 UR4, c[0x0][0x620] ;  /* 0x0001880000047ab9 */ /* 0x000fe20000000a00 */
[----:B------:R-:W-:Y:S01]  /*28a00*/  SHF.R.U32.HI R2, RZ, UR7, R3 ;  /* 0x00000007ff027c19 */ /* 0x000fe20008011603 */
[----:B------:R-:W-:Y:S01]  /*28a10*/  IMAD.MOV.U32 R3, RZ, RZ, R11 ;  /* 0x000000ffff037224 */ /* 0x000fe200078e000b */
[----:B------:R-:W-:Y:S01]  /*28a20*/  IADD3 R7, P0, RZ, -R16, RZ ;  /* 0x80000010ff077210 */ /* 0x000fe20007f1e0ff */
[----:B------:R-:W-:-:S04]  /*28a30*/  ULDC.64 UR6, c[0x0][0x640] ;  /* 0x0001900000067ab9 */ /* 0x000fc80000000a00 */
[----:B------:R-:W-:Y:S01]  /*28a40*/  IMAD.X R2, RZ, RZ, ~R2, P0 ;  /* 0x000000ffff027224 */ /* 0x000fe200000e0e02 */
[----:B------:R-:W-:-:S03]  /*28a50*/  ISETP.NE.U32.AND P0, PT, RZ, UR6, PT ;  /* 0x00000006ff007c0c */ /* 0x000fc6000bf05070 */
[----:B------:R-:W-:Y:S01]  /*28a60*/  IMAD R2, R2, UR4, RZ ;  /* 0x0000000402027c24 */ /* 0x000fe2000f8e02ff */
[----:B------:R-:W-:-:S03]  /*28a70*/  ISETP.NE.AND.EX P0, PT, RZ, UR7, PT, P0 ;  /* 0x00000007ff007c0c */ /* 0x000fc6000bf05300 */
[----:B------:R-:W-:Y:S02]  /*28a80*/  IMAD R5, R7, UR5, R2 ;  /* 0x0000000507057c24 */ /* 0x000fe4000f8e0202 */
[----:B------:R-:W-:-:S04]  /*28a90*/  IMAD.MOV.U32 R2, RZ, RZ, R10 ;  /* 0x000000ffff027224 */ /* 0x000fc800078e000a */
[----:B------:R-:W-:Y:S01]  /*28aa0*/  IMAD.WIDE.U32 R2, R7, UR4, R2 ;  /* 0x0000000407027c25 */ /* 0x000fe2000f8e0002 */
[----:B------:R-:W-:-:S03]  /*28ab0*/  ULDC UR4, c[0x0][0x618] ;  /* 0x0001860000047ab9 */ /* 0x000fc60000000800 */
[----:B------:R-:W-:-:S05]  /*28ac0*/  IMAD.IADD R3, R3, 0x1, R5 ;  /* 0x0000000103037824 */ /* 0x000fca00078e0205 */
[--C-:B------:R-:W-:Y:S02]  /*28ad0*/  SHF.R.U64 R6, R2, UR4, R3.reuse ;  /* 0x0000000402067c19 */ /* 0x100fe40008001203 */
[----:B------:R-:W-:Y:S01]  /*28ae0*/  SHF.R.U32.HI R3, RZ, UR4, R3 ;  /* 0x00000004ff037c19 */ /* 0x000fe20008011603 */
[----:B------:R-:W-:-:S03]  /*28af0*/  ULDC UR4, c[0x0][0x608] ;  /* 0x0001820000047ab9 */ /* 0x000fc60000000800 */
[--C-:B------:R-:W-:Y:S02]  /*28b00*/  SHF.R.U64 R7, R6, UR4, R3.reuse ;  /* 0x0000000406077c19 */ /* 0x100fe40008001203 */
[----:B------:R-:W-:Y:S01]  /*28b10*/  SHF.R.U32.HI R2, RZ, UR4, R3 ;  /* 0x00000004ff027c19 */ /* 0x000fe20008011603 */
[----:B------:R-:W-:-:S03]  /*28b20*/  ULDC UR4, c[0x0][0x658] ;  /* 0x0001960000047ab9 */ /* 0x000fc60000000800 */
[--C-:B------:R-:W-:Y:S02]  /*28b30*/  SHF.R.U64 R8, R7, UR4, R2.reuse ;  /* 0x0000000407087c19 */ /* 0x100fe40008001202 */
[----:B------:R-:W-:-:S03]  /*28b40*/  SHF.R.U32.HI R9, RZ, UR4, R2 ;  /* 0x00000004ff097c19 */ /* 0x000fc60008011602 */
[----:B------:R-:W-:Y:S02]  /*28b50*/  IMAD.MOV.U32 R2, RZ, RZ, R8 ;  /* 0x000000ffff027224 */ /* 0x000fe400078e0008 */
[----:B------:R-:W-:Y:S01]  /*28b60*/  IMAD.MOV.U32 R3, RZ, RZ, R9 ;  /* 0x000000ffff037224 */ /* 0x000fe200078e0009 */
[----:B------:R-:W-:Y:S06]  /*28b70*/  @!P0 BRA `(.L_x_585) ;  /* 0x0000000000288947 */ /* 0x000fec0003800000 */
        /* <DEDUP_REMOVED lines=10> */
.L_x_585:
[----:B------:R-:W-:Y:S01]  /*28c20*/  ULDC UR4, c[0x0][0x648] ;  /* 0x0001920000047ab9 */ /* 0x000fe20000000800 */
[----:B------:R-:W-:Y:S01]  /*28c30*/  LOP3.LUT R7, R7, UR43, RZ, 0xc0, !PT ;  /* 0x0000002b07077c12 */ /* 0x000fe2000f8ec0ff */
[----:B------:R-:W-:Y:S01]  /*28c40*/  UISETP.NE.AND UP0, UPT, UR44, URZ, UPT ;  /* 0x0000003f2c00728c */ /* 0x000fe2000bf05270 */
[----:B------:R-:W-:Y:S01]  /*28c50*/  SHF.R.U64 R2, R2, UR4, R3 ;  /* 0x0000000402027c19 */ /* 0x000fe20008001203 */
[----:B------:R-:W-:-:S04]  /*28c60*/  ULDC UR4, c[0x0][0x638] ;  /* 0x00018e0000047ab9 */ /* 0x000fc80000000800 */
[----:B------:R-:W-:Y:S01]  /*28c70*/  IMAD.MOV R3, RZ, RZ, -R2 ;  /* 0x000000ffff037224 */ /* 0x000fe200078e0a02 */
[----:B------:R-:W-:Y:S01]  /*28c80*/  PLOP3.LUT P0, PT, PT, PT, UP0, 0x40, 0x0 ;  /* 0x000000000000781c */ /* 0x000fe20003f0e808 */
[----:B------:R-:W-:Y:S01]  /*28c90*/  IMAD R7, R2, UR42, R7 ;  /* 0x0000002a02077c24 */ /* 0x000fe2000f8e0207 */
[----:B------:R-:W-:Y:S01]  /*28ca0*/  PLOP3.LUT P1, PT, PT, PT, UP0, 0x40, 0x0 ;  /* 0x000000000000781c */ /* 0x000fe20003f2e808 */
[----:B------:R-:W-:Y:S01]  /*28cb0*/  IMAD R8, R3, UR4, R8 ;  /* 0x0000000403087c24 */ /* 0x000fe2000f8e0208 */
[----:B------:R-:W-:Y:S01]  /*28cc0*/  ULDC UR4, c[0x0][0x610] ;  /* 0x0001840000047ab9 */ /* 0x000fe20000000800 */
[----:B------:R-:W-:Y:S01]  /*28cd0*/  LOP3.LUT R3, R6, UR41, RZ, 0xc0, !PT ;  /* 0x0000002906037c12 */ /* 0x000fe2000f8ec0ff */
[----:B------:R-:W-:Y:S01]  /*28ce0*/  IMAD R0, R7, UR4, R0 ;  /* 0x0000000407007c24 */ /* 0x000fe2000f8e0200 */
[----:B------:R-:W-:-:S03]  /*28cf0*/  ULDC UR4, c[0x0][0x600] ;  /* 0x0001800000047ab9 */ /* 0x000fc60000000800 */
[----:B------:R-:W-:-:S05]  /*28d00*/  IMAD R3, R8, UR4, R3 ;  /* 0x0000000408037c24 */ /* 0x000fca000f8e0203 */
[----:B------:R-:W-:Y:S02]  /*28d10*/  SEL R4, R3, R0, P0 ;  /* 0x0000000003047207 */ /* 0x000fe40000000000 */
[----:B------:R-:W-:Y:S01]  /*28d20*/  SEL R2, R0, R3, P1 ;  /* 0x0000000300027207 */ /* 0x000fe20000800000 */
[----:B------:R-:W-:Y:S02]  /*28d30*/  IMAD.MOV.U32 R0, RZ, RZ, 0x1 ;  /* 0x00000001ff007424 */ /* 0x000fe400078e00ff */
[----:B------:R1:W-:Y:S04]  /*28d40*/  STL [R1+0x4], R4 ;  /* 0x0000040401007387 */ /* 0x0003e80000100800 */
[----:B------:R1:W-:Y:S02]  /*28d50*/  STL [R1+0x8], R2 ;  /* 0x0000080201007387 */ /* 0x0003e40000100800 */
.L_x_583:
[----:B------:R-:W-:Y:S05]  /*28d60*/  BSYNC B0 ;  /* 0x0000000000007941 */ /* 0x000fea0003800000 */
.L_x_582:
[----:B------:R-:W-:-:S13]  /*28d70*/  LOP3.LUT P0, RZ, R0, 0xff, RZ, 0xc0, !PT ;  /* 0x000000ff00ff7812 */ /* 0x000fda000780c0ff */
[----:B------:R-:W-:Y:S05]  /*28d80*/  @P0 BRA `(.L_x_586) ;  /* 0xfffffff000280947 */ /* 0x000fea000383ffff */
[----:B------:R-:W-:Y:S05]  /*28d90*/  BSYNC B7 ;  /* 0x0000000000077941 */ /* 0x000fea0003800000 */
.L_x_572:
[----:B------:R-:W-:-:S03]  /*28da0*/  UMOV UR4, 0xffffffff ;  /* 0xffffffff00047882 */ /* 0x000fc60000000000 */
[----:B------:R-:W-:Y:S05]  /*28db0*/  BRA.DIV UR4, `(.L_x_587) ;  /* 0x0000000604687947 */ /* 0x000fea000b800000 */
[----:B------:R-:W-:-:S13]  /*28dc0*/  ELECT P6, URZ, PT ;  /* 0x00000000003f782f */ /* 0x000fda00038c0000 */
.L_x_608:
[----:B------:R-:W-:Y:S04]  /*28dd0*/  BSSY B0, `(.L_x_588) ;  /* 0x0000025000007945 */ /* 0x000fe80003800000 */
[----:B------:R-:W-:Y:S05]  /*28de0*/  @!P6 BRA `(.L_x_589) ;  /* 0x00000000008ce947 */ /* 0x000fea0003800000 */
[----:B------:R-:W-:-:S04]  /*28df0*/  ULOP3.LUT UR4, UR40, 0x2, URZ, 0xfc, !UPT ;  /* 0x0000000228047892 */ /* 0x000fc8000f8efc3f */
[----:B------:R-:W-:-:S06]  /*28e00*/  UISETP.NE.AND UP0, UPT, UR4, 0x3, UPT ;  /* 0x000000030400788c */ /* 0x000fcc000bf05270 */
[----:B------:R-:W-:-:S13]  /*28e10*/  PLOP3.LUT P0, PT, PT, PT, UP0, 0x80, 0x0 ;  /* 0x000000000000781c */ /* 0x000fda0003f0f008 */
[----:B------:R-:W-:Y:S05]  /*28e20*/  @!P0 BRA `(.L_x_590) ;  /* 0x0000000000048947 */ /* 0x000fea0003800000 */
[----:B------:R-:W-:Y:S01]  /*28e30*/  BPT.TRAP 0x1 ;  /* 0x000000040000795c */ /* 0x000fe20000300000 */
.L_x_590:
[----:B-12---:R-:W2:Y:S01]  /*28e40*/  LDL R4, [R1+0xc] ;  /* 0x00000c0001047983 */ /* 0x006ea20000100800 */
[----:B------:R-:W-:Y:S02]  /*28e50*/  MOV R0, 0x400 ;  /* 0x0000040000007802 */ /* 0x000fe40000000f00 */
[----:B------:R-:W-:Y:S01]  /*28e60*/  SHF.L.U32 R2, R18, 0x1f, RZ ;  /* 0x0000001f12027819 */ /* 0x000fe200000006ff */
[----:B------:R-:W1:Y:S02]  /*28e70*/  S2R R3, SR_CgaCtaId ;  /* 0x0000000000037919 */ /* 0x000e640000008800 */
[----:B-1----:R-:W-:-:S05]  /*28e80*/  LEA R0, R3, R0, 0x18 ;  /* 0x0000000003007211 */ /* 0x002fca00078ec0ff */
[----:B------:R-:W-:-:S04]  /*28e90*/  VIADD R0, R0, 0x18 ;  /* 0x0000001800007836 */ /* 0x000fc80000000000 */
[----:B--2---:R-:W-:-:S04]  /*28ea0*/  IMAD R3, R4, 0x8, R0 ;  /* 0x0000000804037824 */ /* 0x004fc800078e0200 */
[----:B------:R-:W1:Y:S02]  /*28eb0*/  SYNCS.PHASECHK.TRANS64.TRYWAIT P0, [R3+URZ], R2 ;  /* 0x00000002030075a7 */ /* 0x000e64000800017f */
[----:B-1----:R-:W-:Y:S05]  /*28ec0*/  @!P0 BRA `(.L_x_591) ;  /* 0x0000000400448947 */ /* 0x002fea0003800000 */
.L_x_609:
[----:B------:R-:W1:Y:S02]  /*28ed0*/  LDL.LU R4, [R1+0xc] ;  /* 0x00000c0001047983 */ /* 0x000e640000300800 */
[----:B-1----:R-:W-:-:S05]  /*28ee0*/  VIADD R2, R4, 0x1 ;  /* 0x0000000104027836 */ /* 0x002fca0000000000 */
[----:B------:R-:W-:-:S04]  /*28ef0*/  ISETP.NE.AND P0, PT, R2, 0x3, PT ;  /* 0x000000030200780c */ /* 0x000fc80003f05270 */
[----:B------:R-:W-:Y:S02]  /*28f00*/  SEL R3, RZ, 0x1, P0 ;  /* 0x00000001ff037807 */ /* 0x000fe40000000000 */
[----:B------:R-:W-:Y:S02]  /*28f10*/  SEL R5, R2, RZ, P0 ;  /* 0x000000ff02057207 */ /* 0x000fe40000000000 */
[----:B------:R-:W-:-:S03]  /*28f20*/  LOP3.LUT R7, R18, R3, RZ, 0x3c, !PT ;  /* 0x0000000312077212 */ /* 0x000fc600078e3cff */
[----:B------:R-:W-:Y:S01]  /*28f30*/  IMAD R3, R5, 0x8, R0 ;  /* 0x0000000805037824 */ /* 0x000fe200078e0200 */
[----:B------:R-:W-:-:S04]  /*28f40*/  SHF.L.U32 R2, R7, 0x1f, RZ ;  /* 0x0000001f07027819 */ /* 0x000fc800000006ff */
[----:B------:R-:W1:Y:S02]  /*28f50*/  SYNCS.PHASECHK.TRANS64.TRYWAIT P0, [R3+URZ], R2 ;  /* 0x00000002030075a7 */ /* 0x000e64000800017f */
[----:B-1----:R-:W-:Y:S05]  /*28f60*/  @!P0 BRA `(.L_x_592) ;  /* 0x0000000400308947 */ /* 0x002fea0003800000 */
.L_x_610:
[----:B-1----:R-:W-:-:S05]  /*28f70*/  VIADD R2, R5, 0x1 ;  /* 0x0000000105027836 */ /* 0x002fca0000000000 */
[----:B------:R-:W-:-:S04]  /*28f80*/  ISETP.NE.AND P0, PT, R2, 0x3, PT ;  /* 0x000000030200780c */ /* 0x000fc80003f05270 */
[----:B------:R-:W-:Y:S02]  /*28f90*/  SEL R4, RZ, 0x1, P0 ;  /* 0x00000001ff047807 */ /* 0x000fe40000000000 */
[----:B------:R-:W-:Y:S02]  /*28fa0*/  SEL R3, R2, RZ, P0 ;  /* 0x000000ff02037207 */ /* 0x000fe40000000000 */
[----:B------:R-:W-:-:S03]  /*28fb0*/  LOP3.LUT R4, R7, R4, RZ, 0x3c, !PT ;  /* 0x0000000407047212 */ /* 0x000fc600078e3cff */
[----:B------:R-:W-:Y:S01]  /*28fc0*/  IMAD R3, R3, 0x8, R0 ;  /* 0x0000000803037824 */ /* 0x000fe200078e0200 */
[----:B------:R-:W-:-:S07]  /*28fd0*/  SHF.L.U32 R0, R4, 0x1f, RZ ;  /* 0x0000001f04007819 */ /* 0x000fce00000006ff */
.L_x_593:
[----:B-1----:R1:W2:Y:S02]  /*28fe0*/  SYNCS.PHASECHK.TRANS64.TRYWAIT P0, [R3+URZ], R0 ;  /* 0x00000000030075a7 */ /* 0x0022a4000800017f */
[----:B--2---:R-:W-:Y:S05]  /*28ff0*/  @!P0 NANOSLEEP.SYNCS 0x989680 ;  /* 0x009896800000895d */ /* 0x004fea0003900000 */
[----:B------:R-:W2:Y:S02]  /*29000*/  @!P0 SYNCS.PHASECHK.TRANS64 P0, [R3+URZ], R0 ;  /* 0x00000000030085a7 */ /* 0x000ea4000800007f */
[----:B--2---:R-:W-:Y:S05]  /*29010*/  @!P0 BRA `(.L_x_593) ;  /* 0xfffffffc00f08947 */ /* 0x004fea000383ffff */
.L_x_589:
[----:B------:R-:W-:Y:S05]  /*29020*/  BSYNC B0 ;  /* 0x0000000000007941 */ /* 0x000fea0003800000 */
.L_x_588:
[----:B------:R-:W-:Y:S05]  /*29030*/  EXIT ;  /* 0x000000000000794d */ /* 0x000fea0003800000 */
.L_x_16:
[----:B------:R-:W-:Y:S02]  /*29040*/  IMAD.MOV.U32 R12, RZ, RZ, RZ ;  /* 0x000000ffff0c7224 */ /* 0x000fe400078e00ff */
[----:B------:R-:W-:Y:S02]  /*29050*/  IMAD.MOV.U32 R11, RZ, RZ, 0x1f ;  /* 0x0000001fff0b7424 */ /* 0x000fe400078e00ff */
[----:B------:R-:W-:-:S07]  /*29060*/  IMAD.MOV.U32 R15, RZ, RZ, -0x1 ;  /* 0xffffffffff0f7424 */ /* 0x000fce00078e00ff */
[----:B0-2--5:R-:W-:Y:S05]  /*29070*/  WARPSYNC.COLLECTIVE R15, `(.L_x_594) ;  /* 0x000000000f087348 */ /* 0x025fea0003c00000 */
[----:B------:R1:W3:Y:S02]  /*29080*/  SHFL.IDX P6, R14, R13, R12, R11 ;  /* 0x0000000c0d0e7389 */ /* 0x0002e400000c000b */
[----:B0123-5:R-:W-:Y:S01]  /*29090*/  ENDCOLLECTIVE ;  /* 0x000000000000791b */ /* 0x02ffe20003800000 */
.L_x_594:
[----:B------:R-:W-:Y:S05]  /*290a0*/  BRA `(.L_x_595) ;  /* 0xfffffd8400307947 */ /* 0x000fea000383ffff */
.L_x_20:
[----:B---3--:R3:W4:Y:S02]  /*290b0*/  SYNCS.PHASECHK.TRANS64.TRYWAIT P1, [R3+URZ], R0 ;  /* 0x00000000030075a7 */ /* 0x008724000802017f */
[----:B----4-:R-:W-:Y:S05]  /*290c0*/  @!P1 NANOSLEEP.SYNCS 0x989680 ;  /* 0x009896800000995d */ /* 0x010fea0003900000 */
[----:B------:R-:W4:Y:S02]  /*290d0*/  @!P1 SYNCS.PHASECHK.TRANS64 P1, [R3+URZ], R0 ;  /* 0x00000000030095a7 */ /* 0x000f24000802007f */
[----:B----4-:R-:W-:Y:S05]  /*290e0*/  @!P1 BRA `(.L_x_20) ;  /* 0xfffffffc00f09947 */ /* 0x010fea000383ffff */
[----:B------:R-:W-:Y:S05]  /*290f0*/  BRA `(.L_x_19) ;  /* 0xfffffd84004c7947 */ /* 0x000fea000383ffff */
.L_x_24:
[----:B------:R-:W-:Y:S01]  /*29100*/  BSSY B2, `(.L_x_596) ;  /* 0x0000005000027945 */ /* 0x000fe20003800000 */
[----:B0-----:R-:W-:-:S07]  /*29110*/  IMAD.MOV.U32 R15, RZ, RZ, -0x1 ;  /* 0xffffffffff0f7424 */ /* 0x001fce00078e00ff */
[----:B-----5:R-:W-:Y:S05]  /*29120*/  WARPSYNC.COLLECTIVE R15, `(.L_x_597) ;  /* 0x000000000f087348 */ /* 0x020fea0003c00000 */
[----:B------:R-:W-:Y:S01]  /*29130*/  NOP ;  /* 0x0000000000007918 */ /* 0x000fe20000000000 */
[----:B-----5:R-:W-:Y:S01]  /*29140*/  ENDCOLLECTIVE ;  /* 0x000000000000791b */ /* 0x020fe20003800000 */
.L_x_597:
[----:B------:R-:W-:Y:S05]  /*29150*/  BSYNC B2 ;  /* 0x0000000000027941 */ /* 0x000fea0003800000 */
.L_x_596:
[----:B------:R-:W-:Y:S05]  /*29160*/  BRA `(.L_x_598) ;  /* 0xfffffd9000507947 */ /* 0x000fea000383ffff */
.L_x_30:
[----:B0-----:R-:W-:-:S04]  /*29170*/  IMAD.U32 R6, RZ, RZ, UR4 ;  /* 0x00000004ff067e24 */ /* 0x001fc8000f8e00ff */
[----:B------:R0:W1:Y:S03]  /*29180*/  SYNCS.PHASECHK.TRANS64.TRYWAIT P1, [R6+URZ], R3 ;  /* 0x00000003060075a7 */ /* 0x000066000802017f */
[----:B-1----:R-:W-:Y:S05]  /*29190*/  @!P1 NANOSLEEP.SYNCS 0x989680 ;  /* 0x009896800000995d */ /* 0x002fea0003900000 */
[----:B------:R-:W1:Y:S02]  /*291a0*/  @!P1 SYNCS.PHASECHK.TRANS64 P1, [R6+URZ], R3 ;  /* 0x00000003060095a7 */ /* 0x000e64000802007f */
[----:B-1----:R-:W-:Y:S05]  /*291b0*/  @!P1 BRA `(.L_x_30) ;  /* 0xfffffffc00ec9947 */ /* 0x002fea000383ffff */
[----:B------:R-:W-:Y:S05]  /*291c0*/  BRA `(.L_x_29) ;  /* 0xfffffde400607947 */ /* 0x000fea000383ffff */
.L_x_40:
[----:B0-----:R0:W1:Y:S02]  /*291d0*/  SYNCS.PHASECHK.TRANS64.TRYWAIT P1, [R18+URZ], R17 ;  /* 0x00000011120075a7 */ /* 0x001064000802017f */
[----:B-1----:R-:W-:Y:S05]  /*291e0*/  @!P1 NANOSLEEP.SYNCS 0x989680 ;  /* 0x009896800000995d */ /* 0x002fea0003900000 */
[----:B------:R-:W1:Y:S02]  /*291f0*/  @!P1 SYNCS.PHASECHK.TRANS64 P1, [R18+URZ], R17 ;  /* 0x00000011120095a7 */ /* 0x000e64000802007f */
[----:B-1----:R-:W-:Y:S05]  /*29200*/  @!P1 BRA `(.L_x_40) ;  /* 0xfffffffc00f09947 */ /* 0x002fea000383ffff */
[----:B------:R-:W-:Y:S05]  /*29210*/  BRA `(.L_x_39) ;  /* 0xfffffe3800cc7947 */ /* 0x000fea000383ffff */
.L_x_42:
[----:B------:R-:W-:Y:S01]  /*29220*/  BSSY B1, `(.L_x_599) ;  /* 0x0000005000017945 */ /* 0x000fe20003800000 */
[----:B------:R-:W-:-:S07]  /*29230*/  IMAD.MOV.U32 R15, RZ, RZ, -0x1 ;  /* 0xffffffffff0f7424 */ /* 0x000fce00078e00ff */
[----:B0-2---:R-:W-:Y:S05]  /*29240*/  WARPSYNC.COLLECTIVE R15, `(.L_x_600) ;  /* 0x000000000f087348 */ /* 0x005fea0003c00000 */
[----:B------:R-:W-:Y:S01]  /*29250*/  NOP ;  /* 0x0000000000007918 */ /* 0x000fe20000000000 */
[----:B0-2---:R-:W-:Y:S01]  /*29260*/  ENDCOLLECTIVE ;  /* 0x000000000000791b */ /* 0x005fe20003800000 */
.L_x_600:
[----:B------:R-:W-:Y:S05]  /*29270*/  BSYNC B1 ;  /* 0x0000000000017941 */ /* 0x000fea0003800000 */
.L_x_599:
[----:B------:R-:W-:Y:S05]  /*29280*/  BRA `(.L_x_601) ;  /* 0xfffffe44000c7947 */ /* 0x000fea000383ffff */
.L_x_573:
[----:B------:R-:W-:Y:S01]  /*29290*/  BSSY B0, `(.L_x_602) ;  /* 0x0000006000007945 */ /* 0x000fe20003800000 */
[----:B------:R-:W-:-:S07]  /*292a0*/  IMAD.MOV.U32 R15, RZ, RZ, -0x1 ;  /* 0xffffffffff0f7424 */ /* 0x000fce00078e00ff */
[----:B-1----:R-:W-:Y:S05]  /*292b0*/  WARPSYNC.COLLECTIVE R15, `(.L_x_603) ;  /* 0x000000000f0c7348 */ /* 0x002fea0003c00000 */
[----:B------:R-:W-:Y:S02]  /*292c0*/  ELECT P6, UR62, PT ;  /* 0x00000000003e782f */ /* 0x000fe400038c0000 */
[----:B------:R-:W-:Y:S01]  /*292d0*/  MOV R14, UR62 ;  /* 0x0000003e000e7c02 */ /* 0x000fe20008000f00 */
[----:B-1----:R-:W-:Y:S10]  /*292e0*/  ENDCOLLECTIVE ;  /* 0x000000000000791b */ /* 0x002ff40003800000 */
.L_x_603:
[----:B------:R-:W-:Y:S05]  /*292f0*/  BSYNC B0 ;  /* 0x0000000000007941 */ /* 0x000fea0003800000 */
.L_x_602:
[----:B------:R-:W-:Y:S05]  /*29300*/  BRA `(.L_x_604) ;  /* 0xffffffe800d47947 */ /* 0x000fea000383ffff */
.L_x_578:
[----:B-1----:R1:W2:Y:S02]  /*29310*/  SYNCS.PHASECHK.TRANS64.TRYWAIT P0, [R5+URZ+0x18], R10 ;  /* 0x0000180a050075a7 */ /* 0x0022a4000800017f */
[----:B--2---:R-:W-:Y:S05]  /*29320*/  @!P0 NANOSLEEP.SYNCS 0x989680 ;  /* 0x009896800000895d */ /* 0x004fea0003900000 */
[----:B------:R-:W2:Y:S02]  /*29330*/  @!P0 SYNCS.PHASECHK.TRANS64 P0, [R5+URZ+0x18], R10 ;  /* 0x0000180a050085a7 */ /* 0x000ea4000800007f */
[----:B--2---:R-:W-:Y:S05]  /*29340*/  @!P0 BRA `(.L_x_578) ;  /* 0xfffffffc00f08947 */ /* 0x004fea000383ffff */
[----:B------:R-:W-:Y:S05]  /*29350*/  BRA `(.L_x_605) ;  /* 0xffffffec00b07947 */ /* 0x000fea000383ffff */
.L_x_587:
[----:B------:R-:W-:Y:S01]  /*29360*/  BSSY B0, `(.L_x_606) ;  /* 0x0000006000007945 */ /* 0x000fe20003800000 */
[----:B------:R-:W-:-:S07]  /*29370*/  IMAD.MOV.U32 R15, RZ, RZ, -0x1 ;  /* 0xffffffffff0f7424 */ /* 0x000fce00078e00ff */
[----:B012---:R-:W-:Y:S05]  /*29380*/  WARPSYNC.COLLECTIVE R15, `(.L_x_607) ;  /* 0x000000000f0c7348 */ /* 0x007fea0003c00000 */
[----:B------:R-:W-:Y:S02]  /*29390*/  ELECT P6, UR62, PT ;  /* 0x00000000003e782f */ /* 0x000fe400038c0000 */
[----:B------:R-:W-:Y:S01]  /*293a0*/  MOV R14, UR62 ;  /* 0x0000003e000e7c02 */ /* 0x000fe20008000f00 */
[----:B012---:R-:W-:Y:S10]  /*293b0*/  ENDCOLLECTIVE ;  /* 0x000000000000791b */ /* 0x007ff40003800000 */
.L_x_607:
[----:B------:R-:W-:Y:S05]  /*293c0*/  BSYNC B0 ;  /* 0x0000000000007941 */ /* 0x000fea0003800000 */
.L_x_606:
[----:B------:R-:W-:Y:S05]  /*293d0*/  BRA `(.L_x_608) ;  /* 0xfffffff8007c7947 */ /* 0x000fea000383ffff */
.L_x_591:
[----:B-1----:R1:W2:Y:S02]  /*293e0*/  SYNCS.PHASECHK.TRANS64.TRYWAIT P0, [R3+URZ], R2 ;  /* 0x00000002030075a7 */ /* 0x0022a4000800017f */
[----:B--2---:R-:W-:Y:S05]  /*293f0*/  @!P0 NANOSLEEP.SYNCS 0x989680 ;  /* 0x009896800000895d */ /* 0x004fea0003900000 */
[----:B------:R-:W2:Y:S02]  /*29400*/  @!P0 SYNCS.PHASECHK.TRANS64 P0, [R3+URZ], R2 ;  /* 0x00000002030085a7 */ /* 0x000ea4000800007f */
[----:B--2---:R-:W-:Y:S05]  /*29410*/  @!P0 BRA `(.L_x_591) ;  /* 0xfffffffc00f08947 */ /* 0x004fea000383ffff */
[----:B------:R-:W-:Y:S05]  /*29420*/  BRA `(.L_x_609) ;  /* 0xfffffff800a87947 */ /* 0x000fea000383ffff */
.L_x_592:
[----:B-1----:R1:W2:Y:S02]  /*29430*/  SYNCS.PHASECHK.TRANS64.TRYWAIT P0, [R3+URZ], R2 ;  /* 0x00000002030075a7 */ /* 0x0022a4000800017f */
[----:B--2---:R-:W-:Y:S05]  /*29440*/  @!P0 NANOSLEEP.SYNCS 0x989680 ;  /* 0x009896800000895d */ /* 0x004fea0003900000 */
[----:B------:R-:W2:Y:S02]  /*29450*/  @!P0 SYNCS.PHASECHK.TRANS64 P0, [R3+URZ], R2 ;  /* 0x00000002030085a7 */ /* 0x000ea4000800007f */
[----:B--2---:R-:W-:Y:S05]  /*29460*/  @!P0 BRA `(.L_x_592) ;  /* 0xfffffffc00f08947 */ /* 0x004fea000383ffff */
[----:B------:R-:W-:Y:S05]  /*29470*/  BRA `(.L_x_610) ;  /* 0xfffffff800bc7947 */ /* 0x000fea000383ffff */
.L_x_611:
[----:B------:R-:W-:-:S00]  /*29480*/  BRA `(.L_x_611) ;  /* 0xfffffffc00fc7947 */ /* 0x000fc0000383ffff */
[----:B------:R-:W-:-:S00]  /*29490*/  NOP ;  /* 0x0000000000007918 */ /* 0x000fc00000000000 */
        /* <DEDUP_REMOVED lines=14> */
.L_x_612:


//--------------------- .nv.global.init           --------------------------
	.section	.nv.global.init,"aw",@progbits
.nv.global.init:
	.type		$str$24,@object
	.size		$str$24,($str$25 - $str$24)
$str$24:
        /*0000*/ 	.byte	0x28, 0x61, 0x64, 0x64, 0x72, 0x65, 0x73, 0x73, 0x20, 0x26, 0x20, 0x6d, 0x61, 0x73, 0x6b, 0x29
        /*0010*/ 	.byte	0x20, 0x3d, 0x3d, 0x20, 0x30, 0x00
	.type		$str$25,@object
	.size		$str$25,(__unnamed_3 - $str$25)
$str$25:
        /*0016*/ 	.byte	0x2f, 0x74, 0x6d, 0x70, 0x2f, 0x63, 0x75, 0x74, 0x6c, 0x61, 0x73, 0x73, 0x5f, 0x73, 0x77, 0x65
        /*0026*/ 	.byte	0x65, 0x70, 0x5f, 0x73, 0x72, 0x63, 0x2f, 0x69, 0x6e, 0x63, 0x6c, 0x75, 0x64, 0x65, 0x2f, 0x63
        /*0036*/ 	.byte	0x75, 0x74, 0x65, 0x2f, 0x70, 0x6f, 0x69, 0x6e, 0x74, 0x65, 0x72, 0x5f, 0x66, 0x6c, 0x61, 0x67
        /*0046*/ 	.byte	0x67, 0x65, 0x64, 0x2e, 0x68, 0x70, 0x70, 0x00
	.type		__unnamed_3,@object
	.size		__unnamed_3,(__unnamed_1 - __unnamed_3)
__unnamed_3:
        /* <DEDUP_REMOVED lines=29> */
        /*021e*/ 	.byte	0x20, 0x26, 0x5d, 0x00
	.type		__unnamed_1,@object
	.size		__unnamed_1,(__unnamed_2 - __unnamed_1)
__unnamed_1:
        /* <DEDUP_REMOVED lines=29> */
        /*03f2*/ 	.byte	0x3e, 0x3e, 0x3e, 0x3e, 0x20, 0x26, 0x5d, 0x00
	.type		__unnamed_2,@object
	.size		__unnamed_2,(.L_1 - __unnamed_2)
__unnamed_2:
        /* <DEDUP_REMOVED lines=30> */
.L_1:


//--------------------- .nv.shared._ZN7cutlass13device_kernelINS_4gemm6kernel13GemmUniversalIN4cute5tupleIJiiiiEEENS1_10collective13CollectiveMmaINS1_39MainloopSm90TmaGmmaRmemAWarpSpecializedILi3ENS5_IJNS4_1CILi1EEESB_SB_EEENS1_35KernelTmaWarpSpecializedCooperativeEEENS5_IJNSA_ILi256EEESF_NSA_ILi128EEEEEENS_12float_e4m3_tENS5_IJSB_llEEENS_12float_e5m2_tESJ_NS4_8TiledMMAINS4_8MMA_AtomIJNS4_4SM904GMMA31MMA_64x256x32_F32E4M3E5M2_RS_TNILNSO_7ScaleInE1ELSQ_1EEEEEENS4_6LayoutINS5_IJNSA_ILi2EEESB_SB_EEENS5_IJSB_NSA_ILi0EEESW_EEEEENS5_IJNS4_10UnderscoreESZ_SZ_EEEEENS4_13SM90_TMA_LOADENS4_14ComposedLayoutINS4_7SwizzleILi3ELi4ELi3EEENS4_18smem_ptr_flag_bitsILi8EEENST_INS5_IJSG_NSA_ILi8EEEEEENS5_IJSB_SG_EEEEEEENS4_9Copy_AtomIJNS4_39AutoVectorizingCopyWithAssumedAlignmentILi128EEESI_EEENS4_8identityES12_S1C_vS1H_EENS_8epilogue10collective6detail29Sm90TmaWarpSpecializedAdapterINS1K_15DefaultEpilogueISI_NS5_IJlSB_lEEES1O_NS1J_6thread17LinearCombinationISI_Li1EffLNS1P_9ScaleType4KindE0ELNS_15FloatRoundStyleE2ESI_EENS1_15EpilogueDefaultEEEEEvvEEEEvNT_6ParamsE --------------------------
	.section	.nv.shared._ZN7cutlass13device_kernelINS_4gemm6kernel13GemmUniversalIN4cute5tupleIJiiiiEEENS1_10collective13CollectiveMmaINS1_39MainloopSm90TmaGmmaRmemAWarpSpecializedILi3ENS5_IJNS4_1CILi1EEESB_SB_EEENS1_35KernelTmaWarpSpecializedCooperativeEEENS5_IJNSA_ILi256EEESF_NSA_ILi128EEEEEENS_12float_e4m3_tENS5_IJSB_llEEENS_12float_e5m2_tESJ_NS4_8TiledMMAINS4_8MMA_AtomIJNS4_4SM904GMMA31MMA_64x256x32_F32E4M3E5M2_RS_TNILNSO_7ScaleInE1ELSQ_1EEEEEENS4_6LayoutINS5_IJNSA_ILi2EEESB_SB_EEENS5_IJSB_NSA_ILi0EEESW_EEEEENS5_IJNS4_10UnderscoreESZ_SZ_EEEEENS4_13SM90_TMA_LOADENS4_14ComposedLayoutINS4_7SwizzleILi3ELi4ELi3EEENS4_18smem_ptr_flag_bitsILi8EEENST_INS5_IJSG_NSA_ILi8EEEEEENS5_IJSB_SG_EEEEEEENS4_9Copy_AtomIJNS4_39AutoVectorizingCopyWithAssumedAlignmentILi128EEESI_EEENS4_8identityES12_S1C_vS1H_EENS_8epilogue10collective6detail29Sm90TmaWarpSpecializedAdapterINS1K_15DefaultEpilogueISI_NS5_IJlSB_lEEES1O_NS1J_6thread17LinearCombinationISI_Li1EffLNS1P_9ScaleType4KindE0ELNS_15FloatRoundStyleE2ESI_EENS1_15EpilogueDefaultEEEEEvvEEEEvNT_6ParamsE,"aw",@nobits
	.sectionflags	@""
	.align	16
	.zero		1024


//--------------------- .nv.shared.reserved.0     --------------------------
	.section	.nv.shared.reserved.0,"aw",@nobits
	.weak		__nv_reservedSMEM_offset_0_alias
	.size		__nv_reservedSMEM_offset_0_alias, 0, 0
	.other		__nv_reservedSMEM_offset_0_alias,@"STO_CUDA_RESERVED_SHARED STV_DEFAULT"
__nv_reservedSMEM_offset_0_alias:
	.zero		0


//--------------------- .nv.global                --------------------------
	.section	.nv.global,"aw",@nobits
.nv.global:
	.type		_ZN40_INTERNAL_cd4f615b_4_k_cu_aab00a28_176814cute1_E,@object
	.size		_ZN40_INTERNAL_cd4f615b_4_k_cu_aab00a28_176814cute1_E,(_ZN40_INTERNAL_cd4f615b_4_k_cu_aab00a28_176814cuda3std3__45__cpo6cbeginE - _ZN40_INTERNAL_cd4f615b_4_k_cu_aab00a28_176814cute1_E)
_ZN40_INTERNAL_cd4f615b_4_k_cu_aab00a28_176814cute1_E:
	.zero		1
	.type		_ZN40_INTERNAL_cd4f615b_4_k_cu_aab00a28_176814cuda3std3__45__cpo6cbeginE,@object
	.size		_ZN40_INTERNAL_cd4f615b_4_k_cu_aab00a28_176814cuda3std3__45__cpo6cbeginE,(_ZN40_INTERNAL_cd4f615b_4_k_cu_aab00a28_176814cuda3std3__48in_placeE - _ZN40_INTERNAL_cd4f615b_4_k_cu_aab00a28_176814cuda3std3__45__cpo6cbeginE)
_ZN40_INTERNAL_cd4f615b_4_k_cu_aab00a28_176814cuda3std3__45__cpo6cbeginE:
	.zero		1
	.type		_ZN40_INTERNAL_cd4f615b_4_k_cu_aab00a28_176814cuda3std3__48in_placeE,@object
	.size		_ZN40_INTERNAL_cd4f615b_4_k_cu_aab00a28_176814cuda3std3__48in_placeE,(_ZN40_INTERNAL_cd4f615b_4_k_cu_aab00a28_176814cuda3std6ranges3__45__cpo9iter_moveE - _ZN40_INTERNAL_cd4f615b_4_k_cu_aab00a28_176814cuda3std3__48in_placeE)
_ZN40_INTERNAL_cd4f615b_4_k_cu_aab00a28_176814cuda3std3__48in_placeE:
	.zero		1
	.type		_ZN40_INTERNAL_cd4f615b_4_k_cu_aab00a28_176814cuda3std6ranges3__45__cpo9iter_moveE,@object
	.size		_ZN40_INTERNAL_cd4f615b_4_k_cu_aab00a28_176814cuda3std6ranges3__45__cpo9iter_moveE,(_ZN40_INTERNAL_cd4f615b_4_k_cu_aab00a28_176814cuda3std3__45__cpo5beginE - _ZN40_INTERNAL_cd4f615b_4_k_cu_aab00a28_176814cuda3std6ranges3__45__cpo9iter_moveE)
_ZN40_INTERNAL_cd4f615b_4_k_cu_aab00a28_176814cuda3std6ranges3__45__cpo9iter_moveE:
	.zero		1
	.type		_ZN40_INTERNAL_cd4f615b_4_k_cu_aab00a28_176814cuda3std3__45__cpo5beginE,@object
	.size		_ZN40_INTERNAL_cd4f615b_4_k_cu_aab00a28_176814cuda3std3__45__cpo5beginE,(_ZN40_INTERNAL_cd4f615b_4_k_cu_aab00a28_176814cuda3std3__442_GLOBAL__N__cd4f615b_4_k_cu_aab00a28_176816ignoreE - _ZN40_INTERNAL_cd4f615b_4_k_cu_aab00a28_176814cuda3std3__45__cpo5beginE)
_ZN40_INTERNAL_cd4f615b_4_k_cu_aab00a28_176814cuda3std3__45__cpo5beginE:
	.zero		1
	.type		_ZN40_INTERNAL_cd4f615b_4_k_cu_aab00a28_176814cuda3std3__442_GLOBAL__N__cd4f615b_4_k_cu_aab00a28_176816ignoreE,@object
	.size		_ZN40_INTERNAL_cd4f615b_4_k_cu_aab00a28_176814cuda3std3__442_GLOBAL__N__cd4f615b_4_k_cu_aab00a28_176816ignoreE,(_ZN40_INTERNAL_cd4f615b_4_k_cu_aab00a28_176814cute7productE - _ZN40_INTERNAL_cd4f615b_4_k_cu_aab00a28_176814cuda3std3__442_GLOBAL__N__cd4f615b_4_k_cu_aab00a28_176816ignoreE)
_ZN40_INTERNAL_cd4f615b_4_k_cu_aab00a28_176814cuda3std3__442_GLOBAL__N__cd4f615b_4_k_cu_aab00a28_176816ignoreE:
	.zero		1
	.type		_ZN40_INTERNAL_cd4f615b_4_k_cu_aab00a28_176814cute7productE,@object
	.size		_ZN40_INTERNAL_cd4f615b_4_k_cu_aab00a28_176814cute7productE,(_ZN40_INTERNAL_cd4f615b_4_k_cu_aab00a28_176814cuda3std3__45__cpo3endE - _ZN40_INTERNAL_cd4f615b_4_k_cu_aab00a28_176814cute7productE)
_ZN40_INTERNAL_cd4f615b_4_k_cu_aab00a28_176814cute7productE:
	.zero		1
	.type		_ZN40_INTERNAL_cd4f615b_4_k_cu_aab00a28_176814cuda3std3__45__cpo3endE,@object
	.size		_ZN40_INTERNAL_cd4f615b_4_k_cu_aab00a28_176814cuda3std3__45__cpo3endE,(_ZN40_INTERNAL_cd4f615b_4_k_cu_aab00a28_176814cuda3std3__419piecewise_constructE - _ZN40_INTERNAL_cd4f615b_4_k_cu_aab00a28_176814cuda3std3__45__cpo3endE)
_ZN40_INTERNAL_cd4f615b_4_k_cu_aab00a28_176814cuda3std3__45__cpo3endE:
	.zero		1
	.type		_ZN40_INTERNAL_cd4f615b_4_k_cu_aab00a28_176814cuda3std3__419piecewise_constructE,@object
	.size		_ZN40_INTERNAL_cd4f615b_4_k_cu_aab00a28_176814cuda3std3__419piecewise_constructE,(_ZN40_INTERNAL_cd4f615b_4_k_cu_aab00a28_176814cuda3std3__45__cpo4cendE - _ZN40_INTERNAL_cd4f615b_4_k_cu_aab00a28_176814cuda3std3__419piecewise_constructE)
_ZN40_INTERNAL_cd4f615b_4_k_cu_aab00a28_176814cuda3std3__419piecewise_constructE:
	.zero		1
	.type		_ZN40_INTERNAL_cd4f615b_4_k_cu_aab00a28_176814cuda3std3__45__cpo4cendE,@object
	.size		_ZN40_INTERNAL_cd4f615b_4_k_cu_aab00a28_176814cuda3std3__45__cpo4cendE,(_ZN40_INTERNAL_cd4f615b_4_k_cu_aab00a28_176814cuda3std6ranges3__45__cpo4swapE - _ZN40_INTERNAL_cd4f615b_4_k_cu_aab00a28_176814cuda3std3__45__cpo4cendE)
_ZN40_INTERNAL_cd4f615b_4_k_cu_aab00a28_176814cuda3std3__45__cpo4cendE:
	.zero		1
	.type		_ZN40_INTERNAL_cd4f615b_4_k_cu_aab00a28_176814cuda3std6ranges3__45__cpo4swapE,@object
	.size		_ZN40_INTERNAL_cd4f615b_4_k_cu_aab00a28_176814cuda3std6ranges3__45__cpo4swapE,(.L_10 - _ZN40_INTERNAL_cd4f615b_4_k_cu_aab00a28_176814cuda3std6ranges3__45__cpo4swapE)
_ZN40_INTERNAL_cd4f615b_4_k_cu_aab00a28_176814cuda3std6ranges3__45__cpo4swapE:
	.zero		1
.L_10:


//--------------------- .nv.constant0._ZN7cutlass13device_kernelINS_4gemm6kernel13GemmUniversalIN4cute5tupleIJiiiiEEENS1_10collective13CollectiveMmaINS1_39MainloopSm90TmaGmmaRmemAWarpSpecializedILi3ENS5_IJNS4_1CILi1EEESB_SB_EEENS1_35KernelTmaWarpSpecializedCooperativeEEENS5_IJNSA_ILi256EEESF_NSA_ILi128EEEEEENS_12float_e4m3_tENS5_IJSB_llEEENS_12float_e5m2_tESJ_NS4_8TiledMMAINS4_8MMA_AtomIJNS4_4SM904GMMA31MMA_64x256x32_F32E4M3E5M2_RS_TNILNSO_7ScaleInE1ELSQ_1EEEEEENS4_6LayoutINS5_IJNSA_ILi2EEESB_SB_EEENS5_IJSB_NSA_ILi0EEESW_EEEEENS5_IJNS4_10UnderscoreESZ_SZ_EEEEENS4_13SM90_TMA_LOADENS4_14ComposedLayoutINS4_7SwizzleILi3ELi4ELi3EEENS4_18smem_ptr_flag_bitsILi8EEENST_INS5_IJSG_NSA_ILi8EEEEEENS5_IJSB_SG_EEEEEEENS4_9Copy_AtomIJNS4_39AutoVectorizingCopyWithAssumedAlignmentILi128EEESI_EEENS4_8identityES12_S1C_vS1H_EENS_8epilogue10collective6detail29Sm90TmaWarpSpecializedAdapterINS1K_15DefaultEpilogueISI_NS5_IJlSB_lEEES1O_NS1J_6thread17LinearCombinationISI_Li1EffLNS1P_9ScaleType4KindE0ELNS_15FloatRoundStyleE2ESI_EENS1_15EpilogueDefaultEEEEEvvEEEEvNT_6ParamsE --------------------------
	.section	.nv.constant0._ZN7cutlass13device_kernelINS_4gemm6kernel13GemmUniversalIN4cute5tupleIJiiiiEEENS1_10collective13CollectiveMmaINS1_39MainloopSm90TmaGmmaRmemAWarpSpecializedILi3ENS5_IJNS4_1CILi1EEESB_SB_EEENS1_35KernelTmaWarpSpecializedCooperativeEEENS5_IJNSA_ILi256EEESF_NSA_ILi128EEEEEENS_12float_e4m3_tENS5_IJSB_llEEENS_12float_e5m2_tESJ_NS4_8TiledMMAINS4_8MMA_AtomIJNS4_4SM904GMMA31MMA_64x256x32_F32E4M3E5M2_RS_TNILNSO_7ScaleInE1ELSQ_1EEEEEENS4_6LayoutINS5_IJNSA_ILi2EEESB_SB_EEENS5_IJSB_NSA_ILi0EEESW_EEEEENS5_IJNS4_10UnderscoreESZ_SZ_EEEEENS4_13SM90_TMA_LOADENS4_14ComposedLayoutINS4_7SwizzleILi3ELi4ELi3EEENS4_18smem_ptr_flag_bitsILi8EEENST_INS5_IJSG_NSA_ILi8EEEEEENS5_IJSB_SG_EEEEEEENS4_9Copy_AtomIJNS4_39AutoVectorizingCopyWithAssumedAlignmentILi128EEESI_EEENS4_8identityES12_S1C_vS1H_EENS_8epilogue10collective6detail29Sm90TmaWarpSpecializedAdapterINS1K_15DefaultEpilogueISI_NS5_IJlSB_lEEES1O_NS1J_6thread17LinearCombinationISI_Li1EffLNS1P_9ScaleType4KindE0ELNS_15FloatRoundStyleE2ESI_EENS1_15EpilogueDefaultEEEEEvvEEEEvNT_6ParamsE,"a",@progbits
	.sectionflags	@""
	.align	4
.nv.constant0._ZN7cutlass13device_kernelINS_4gemm6kernel13GemmUniversalIN4cute5tupleIJiiiiEEENS1_10collective13CollectiveMmaINS1_39MainloopSm90TmaGmmaRmemAWarpSpecializedILi3ENS5_IJNS4_1CILi1EEESB_SB_EEENS1_35KernelTmaWarpSpecializedCooperativeEEENS5_IJNSA_ILi256EEESF_NSA_ILi128EEEEEENS_12float_e4m3_tENS5_IJSB_llEEENS_12float_e5m2_tESJ_NS4_8TiledMMAINS4_8MMA_AtomIJNS4_4SM904GMMA31MMA_64x256x32_F32E4M3E5M2_RS_TNILNSO_7ScaleInE1ELSQ_1EEEEEENS4_6LayoutINS5_IJNSA_ILi2EEESB_SB_EEENS5_IJSB_NSA_ILi0EEESW_EEEEENS5_IJNS4_10UnderscoreESZ_SZ_EEEEENS4_13SM90_TMA_LOADENS4_14ComposedLayoutINS4_7SwizzleILi3ELi4ELi3EEENS4_18smem_ptr_flag_bitsILi8EEENST_INS5_IJSG_NSA_ILi8EEEEEENS5_IJSB_SG_EEEEEEENS4_9Copy_AtomIJNS4_39AutoVectorizingCopyWithAssumedAlignmentILi128EEESI_EEENS4_8identityES12_S1C_vS1H_EENS_8epilogue10collective6detail29Sm90TmaWarpSpecializedAdapterINS1K_15DefaultEpilogueISI_NS5_IJlSB_lEEES1O_NS1J_6thread17LinearCombinationISI_Li1EffLNS1P_9ScaleType4KindE0ELNS_15FloatRoundStyleE2ESI_EENS1_15EpilogueDefaultEEEEEvvEEEEvNT_6ParamsE:
	.zero		1664


//--------------------- SYMBOLS --------------------------

	.type		.nv.reservedSmem.offset0,@object
	.size		.nv.reservedSmem.offset0,0x4
	.type		__assertfail,@function
